//
// Generated by NVIDIA NVVM Compiler
//
// Compiler Build ID: CL-36424714
// Cuda compilation tools, release 13.0, V13.0.88
// Based on NVVM 20.0.0
//

.version 9.0
.target sm_100
.address_size 64

	// .globl	_ZN3lfs5tetra4cuda28compute_tet_centroids_kernelEPKfPKlPfm

.visible .entry _ZN3lfs5tetra4cuda28compute_tet_centroids_kernelEPKfPKlPfm(
	.param .u64 .ptr .align 1 _ZN3lfs5tetra4cuda28compute_tet_centroids_kernelEPKfPKlPfm_param_0,
	.param .u64 .ptr .align 1 _ZN3lfs5tetra4cuda28compute_tet_centroids_kernelEPKfPKlPfm_param_1,
	.param .u64 .ptr .align 1 _ZN3lfs5tetra4cuda28compute_tet_centroids_kernelEPKfPKlPfm_param_2,
	.param .u64 _ZN3lfs5tetra4cuda28compute_tet_centroids_kernelEPKfPKlPfm_param_3
)
{
	.reg .pred 	%p<2>;
	.reg .b32 	%r<5>;
	.reg .b32 	%f<25>;
	.reg .b64 	%rd<20>;

	ld.param.u64 	%rd2, [_ZN3lfs5tetra4cuda28compute_tet_centroids_kernelEPKfPKlPfm_param_0];
	ld.param.u64 	%rd3, [_ZN3lfs5tetra4cuda28compute_tet_centroids_kernelEPKfPKlPfm_param_1];
	ld.param.u64 	%rd4, [_ZN3lfs5tetra4cuda28compute_tet_centroids_kernelEPKfPKlPfm_param_2];
	ld.param.u64 	%rd5, [_ZN3lfs5tetra4cuda28compute_tet_centroids_kernelEPKfPKlPfm_param_3];
	mov.u32 	%r1, %ctaid.x;
	mov.u32 	%r2, %ntid.x;
	mov.u32 	%r3, %tid.x;
	mad.lo.s32 	%r4, %r1, %r2, %r3;
	cvt.u64.u32 	%rd1, %r4;
	setp.le.u64 	%p1, %rd5, %rd1;
	@%p1 bra 	$L__BB0_2;
	cvta.to.global.u64 	%rd6, %rd3;
	cvta.to.global.u64 	%rd7, %rd2;
	cvta.to.global.u64 	%rd8, %rd4;
	shl.b64 	%rd9, %rd1, 5;
	add.s64 	%rd10, %rd6, %rd9;
	ld.global.nc.u64 	%rd11, [%rd10];
	ld.global.nc.u64 	%rd12, [%rd10+8];
	ld.global.nc.u64 	%rd13, [%rd10+16];
	ld.global.nc.u64 	%rd14, [%rd10+24];
	mad.lo.s64 	%rd15, %rd11, 12, %rd7;
	ld.global.nc.f32 	%f1, [%rd15];
	mad.lo.s64 	%rd16, %rd12, 12, %rd7;
	ld.global.nc.f32 	%f2, [%rd16];
	add.f32 	%f3, %f1, %f2;
	mad.lo.s64 	%rd17, %rd13, 12, %rd7;
	ld.global.nc.f32 	%f4, [%rd17];
	add.f32 	%f5, %f3, %f4;
	mad.lo.s64 	%rd18, %rd14, 12, %rd7;
	ld.global.nc.f32 	%f6, [%rd18];
	add.f32 	%f7, %f5, %f6;
	mul.f32 	%f8, %f7, 0f3E800000;
	mad.lo.s64 	%rd19, %rd1, 12, %rd8;
	st.global.f32 	[%rd19], %f8;
	ld.global.nc.f32 	%f9, [%rd15+4];
	ld.global.nc.f32 	%f10, [%rd16+4];
	add.f32 	%f11, %f9, %f10;
	ld.global.nc.f32 	%f12, [%rd17+4];
	add.f32 	%f13, %f11, %f12;
	ld.global.nc.f32 	%f14, [%rd18+4];
	add.f32 	%f15, %f13, %f14;
	mul.f32 	%f16, %f15, 0f3E800000;
	st.global.f32 	[%rd19+4], %f16;
	ld.global.nc.f32 	%f17, [%rd15+8];
	ld.global.nc.f32 	%f18, [%rd16+8];
	add.f32 	%f19, %f17, %f18;
	ld.global.nc.f32 	%f20, [%rd17+8];
	add.f32 	%f21, %f19, %f20;
	ld.global.nc.f32 	%f22, [%rd18+8];
	add.f32 	%f23, %f21, %f22;
	mul.f32 	%f24, %f23, 0f3E800000;
	st.global.f32 	[%rd19+8], %f24;
$L__BB0_2:
	ret;

}
	// .globl	_ZN3lfs5tetra4cuda26count_tiles_per_tet_kernelEPKfPimiiiii
.visible .entry _ZN3lfs5tetra4cuda26count_tiles_per_tet_kernelEPKfPimiiiii(
	.param .u64 .ptr .align 1 _ZN3lfs5tetra4cuda26count_tiles_per_tet_kernelEPKfPimiiiii_param_0,
	.param .u64 .ptr .align 1 _ZN3lfs5tetra4cuda26count_tiles_per_tet_kernelEPKfPimiiiii_param_1,
	.param .u64 _ZN3lfs5tetra4cuda26count_tiles_per_tet_kernelEPKfPimiiiii_param_2,
	.param .u32 _ZN3lfs5tetra4cuda26count_tiles_per_tet_kernelEPKfPimiiiii_param_3,
	.param .u32 _ZN3lfs5tetra4cuda26count_tiles_per_tet_kernelEPKfPimiiiii_param_4,
	.param .u32 _ZN3lfs5tetra4cuda26count_tiles_per_tet_kernelEPKfPimiiiii_param_5,
	.param .u32 _ZN3lfs5tetra4cuda26count_tiles_per_tet_kernelEPKfPimiiiii_param_6,
	.param .u32 _ZN3lfs5tetra4cuda26count_tiles_per_tet_kernelEPKfPimiiiii_param_7
)
{
	.reg .pred 	%p<9>;
	.reg .b32 	%r<25>;
	.reg .b32 	%f<28>;
	.reg .b64 	%rd<17>;

	ld.param.u64 	%rd4, [_ZN3lfs5tetra4cuda26count_tiles_per_tet_kernelEPKfPimiiiii_param_0];
	ld.param.u64 	%rd5, [_ZN3lfs5tetra4cuda26count_tiles_per_tet_kernelEPKfPimiiiii_param_1];
	ld.param.u64 	%rd6, [_ZN3lfs5tetra4cuda26count_tiles_per_tet_kernelEPKfPimiiiii_param_2];
	ld.param.u32 	%r1, [_ZN3lfs5tetra4cuda26count_tiles_per_tet_kernelEPKfPimiiiii_param_3];
	ld.param.u32 	%r2, [_ZN3lfs5tetra4cuda26count_tiles_per_tet_kernelEPKfPimiiiii_param_4];
	ld.param.u32 	%r3, [_ZN3lfs5tetra4cuda26count_tiles_per_tet_kernelEPKfPimiiiii_param_5];
	ld.param.u32 	%r4, [_ZN3lfs5tetra4cuda26count_tiles_per_tet_kernelEPKfPimiiiii_param_6];
	ld.param.u32 	%r5, [_ZN3lfs5tetra4cuda26count_tiles_per_tet_kernelEPKfPimiiiii_param_7];
	cvta.to.global.u64 	%rd1, %rd5;
	mov.u32 	%r6, %ctaid.x;
	mov.u32 	%r7, %ntid.x;
	mov.u32 	%r8, %tid.x;
	mad.lo.s32 	%r9, %r6, %r7, %r8;
	cvt.u64.u32 	%rd2, %r9;
	setp.le.u64 	%p1, %rd6, %rd2;
	@%p1 bra 	$L__BB1_8;
	cvta.to.global.u64 	%rd7, %rd4;
	shl.b64 	%rd8, %rd2, 4;
	add.s64 	%rd3, %rd7, %rd8;
	ld.global.nc.f32 	%f1, [%rd3];
	setp.geu.f32 	%p2, %f1, 0f00000000;
	@%p2 bra 	$L__BB1_3;
	shl.b64 	%rd15, %rd2, 2;
	add.s64 	%rd16, %rd1, %rd15;
	mov.b32 	%r24, 0;
	st.global.u32 	[%rd16], %r24;
	bra.uni 	$L__BB1_8;
$L__BB1_3:
	ld.global.nc.f32 	%f8, [%rd3+12];
	ld.global.nc.f32 	%f9, [%rd3+8];
	ld.global.nc.f32 	%f10, [%rd3+4];
	max.f32 	%f2, %f1, 0f00000000;
	max.f32 	%f11, %f10, 0f00000000;
	cvt.rn.f32.s32 	%f4, %r4;
	min.f32 	%f5, %f4, %f9;
	cvt.rn.f32.s32 	%f6, %r5;
	min.f32 	%f12, %f6, %f8;
	setp.ltu.f32 	%p3, %f2, %f5;
	setp.ltu.f32 	%p4, %f11, %f12;
	and.pred  	%p5, %p3, %p4;
	@%p5 bra 	$L__BB1_5;
	shl.b64 	%rd13, %rd2, 2;
	add.s64 	%rd14, %rd1, %rd13;
	mov.b32 	%r23, 0;
	st.global.u32 	[%rd14], %r23;
	bra.uni 	$L__BB1_8;
$L__BB1_5:
	sub.f32 	%f13, %f5, %f2;
	sub.f32 	%f14, %f12, %f11;
	mul.f32 	%f16, %f4, 0f3E99999A;
	setp.leu.f32 	%p6, %f13, %f16;
	mul.f32 	%f17, %f6, 0f3E99999A;
	setp.leu.f32 	%p7, %f14, %f17;
	and.pred  	%p8, %p6, %p7;
	@%p8 bra 	$L__BB1_7;
	shl.b64 	%rd11, %rd2, 2;
	add.s64 	%rd12, %rd1, %rd11;
	mov.b32 	%r22, 0;
	st.global.u32 	[%rd12], %r22;
	bra.uni 	$L__BB1_8;
$L__BB1_7:
	cvt.rn.f32.s32 	%f19, %r1;
	div.rn.f32 	%f20, %f2, %f19;
	cvt.rmi.f32.f32 	%f21, %f20;
	cvt.rzi.s32.f32 	%r10, %f21;
	max.s32 	%r11, %r10, 0;
	div.rn.f32 	%f22, %f11, %f19;
	cvt.rmi.f32.f32 	%f23, %f22;
	cvt.rzi.s32.f32 	%r12, %f23;
	max.s32 	%r13, %r12, 0;
	div.rn.f32 	%f24, %f5, %f19;
	cvt.rpi.f32.f32 	%f25, %f24;
	cvt.rzi.s32.f32 	%r14, %f25;
	min.s32 	%r15, %r2, %r14;
	div.rn.f32 	%f26, %f12, %f19;
	cvt.rpi.f32.f32 	%f27, %f26;
	cvt.rzi.s32.f32 	%r16, %f27;
	min.s32 	%r17, %r3, %r16;
	sub.s32 	%r18, %r15, %r11;
	sub.s32 	%r19, %r17, %r13;
	mul.lo.s32 	%r20, %r19, %r18;
	max.s32 	%r21, %r20, 0;
	shl.b64 	%rd9, %rd2, 2;
	add.s64 	%rd10, %rd1, %rd9;
	st.global.u32 	[%rd10], %r21;
$L__BB1_8:
	ret;

}
	// .globl	_ZN3lfs5tetra4cuda30generate_tet_tile_pairs_kernelEPKfS3_PKlPlPimiii
.visible .entry _ZN3lfs5tetra4cuda30generate_tet_tile_pairs_kernelEPKfS3_PKlPlPimiii(
	.param .u64 .ptr .align 1 _ZN3lfs5tetra4cuda30generate_tet_tile_pairs_kernelEPKfS3_PKlPlPimiii_param_0,
	.param .u64 .ptr .align 1 _ZN3lfs5tetra4cuda30generate_tet_tile_pairs_kernelEPKfS3_PKlPlPimiii_param_1,
	.param .u64 .ptr .align 1 _ZN3lfs5tetra4cuda30generate_tet_tile_pairs_kernelEPKfS3_PKlPlPimiii_param_2,
	.param .u64 .ptr .align 1 _ZN3lfs5tetra4cuda30generate_tet_tile_pairs_kernelEPKfS3_PKlPlPimiii_param_3,
	.param .u64 .ptr .align 1 _ZN3lfs5tetra4cuda30generate_tet_tile_pairs_kernelEPKfS3_PKlPlPimiii_param_4,
	.param .u64 _ZN3lfs5tetra4cuda30generate_tet_tile_pairs_kernelEPKfS3_PKlPlPimiii_param_5,
	.param .u32 _ZN3lfs5tetra4cuda30generate_tet_tile_pairs_kernelEPKfS3_PKlPlPimiii_param_6,
	.param .u32 _ZN3lfs5tetra4cuda30generate_tet_tile_pairs_kernelEPKfS3_PKlPlPimiii_param_7,
	.param .u32 _ZN3lfs5tetra4cuda30generate_tet_tile_pairs_kernelEPKfS3_PKlPlPimiii_param_8
)
{
	.reg .pred 	%p<12>;
	.reg .b32 	%r<50>;
	.reg .b32 	%f<14>;
	.reg .b64 	%rd<84>;

	ld.param.u64 	%rd25, [_ZN3lfs5tetra4cuda30generate_tet_tile_pairs_kernelEPKfS3_PKlPlPimiii_param_0];
	ld.param.u64 	%rd26, [_ZN3lfs5tetra4cuda30generate_tet_tile_pairs_kernelEPKfS3_PKlPlPimiii_param_1];
	ld.param.u64 	%rd27, [_ZN3lfs5tetra4cuda30generate_tet_tile_pairs_kernelEPKfS3_PKlPlPimiii_param_2];
	ld.param.u64 	%rd28, [_ZN3lfs5tetra4cuda30generate_tet_tile_pairs_kernelEPKfS3_PKlPlPimiii_param_3];
	ld.param.u64 	%rd29, [_ZN3lfs5tetra4cuda30generate_tet_tile_pairs_kernelEPKfS3_PKlPlPimiii_param_4];
	ld.param.u64 	%rd30, [_ZN3lfs5tetra4cuda30generate_tet_tile_pairs_kernelEPKfS3_PKlPlPimiii_param_5];
	ld.param.u32 	%r25, [_ZN3lfs5tetra4cuda30generate_tet_tile_pairs_kernelEPKfS3_PKlPlPimiii_param_6];
	ld.param.u32 	%r26, [_ZN3lfs5tetra4cuda30generate_tet_tile_pairs_kernelEPKfS3_PKlPlPimiii_param_7];
	ld.param.u32 	%r27, [_ZN3lfs5tetra4cuda30generate_tet_tile_pairs_kernelEPKfS3_PKlPlPimiii_param_8];
	cvta.to.global.u64 	%rd1, %rd29;
	cvta.to.global.u64 	%rd2, %rd28;
	mov.u32 	%r28, %ctaid.x;
	mov.u32 	%r29, %ntid.x;
	mov.u32 	%r30, %tid.x;
	mad.lo.s32 	%r1, %r28, %r29, %r30;
	cvt.u64.u32 	%rd3, %r1;
	setp.le.u64 	%p1, %rd30, %rd3;
	@%p1 bra 	$L__BB2_17;
	cvta.to.global.u64 	%rd31, %rd25;
	shl.b64 	%rd32, %rd3, 4;
	add.s64 	%rd4, %rd31, %rd32;
	ld.global.nc.f32 	%f1, [%rd4];
	setp.lt.f32 	%p2, %f1, 0f00000000;
	@%p2 bra 	$L__BB2_17;
	ld.global.nc.f32 	%f2, [%rd4+12];
	ld.global.nc.f32 	%f3, [%rd4+8];
	ld.global.nc.f32 	%f4, [%rd4+4];
	cvt.rn.f32.s32 	%f5, %r25;
	div.rn.f32 	%f6, %f1, %f5;
	cvt.rmi.f32.f32 	%f7, %f6;
	cvt.rzi.s32.f32 	%r31, %f7;
	max.s32 	%r2, %r31, 0;
	div.rn.f32 	%f8, %f4, %f5;
	cvt.rmi.f32.f32 	%f9, %f8;
	cvt.rzi.s32.f32 	%r32, %f9;
	max.s32 	%r44, %r32, 0;
	div.rn.f32 	%f10, %f3, %f5;
	cvt.rpi.f32.f32 	%f11, %f10;
	cvt.rzi.s32.f32 	%r33, %f11;
	min.s32 	%r4, %r26, %r33;
	div.rn.f32 	%f12, %f2, %f5;
	cvt.rpi.f32.f32 	%f13, %f12;
	cvt.rzi.s32.f32 	%r34, %f13;
	min.s32 	%r5, %r27, %r34;
	setp.eq.s32 	%p3, %r1, 0;
	mov.b64 	%rd83, 0;
	@%p3 bra 	$L__BB2_4;
	cvta.to.global.u64 	%rd34, %rd27;
	shl.b64 	%rd35, %rd3, 3;
	add.s64 	%rd36, %rd34, %rd35;
	ld.global.nc.u64 	%rd83, [%rd36+-8];
$L__BB2_4:
	cvta.to.global.u64 	%rd37, %rd26;
	shl.b64 	%rd38, %rd3, 2;
	add.s64 	%rd7, %rd37, %rd38;
	setp.ge.s32 	%p4, %r44, %r5;
	@%p4 bra 	$L__BB2_17;
	ld.global.nc.u32 	%r35, [%rd7];
	cvt.u64.u32 	%rd8, %r35;
	sub.s32 	%r36, %r4, %r2;
	and.b32  	%r6, %r36, 3;
	sub.s32 	%r7, %r2, %r4;
	and.b32  	%r8, %r36, 1;
	add.s32 	%r9, %r2, 1;
	and.b32  	%r37, %r36, -4;
	neg.s32 	%r10, %r37;
$L__BB2_6:
	setp.ge.s32 	%p5, %r2, %r4;
	@%p5 bra 	$L__BB2_16;
	setp.gt.u32 	%p6, %r7, -4;
	mul.lo.s32 	%r12, %r44, %r26;
	mov.u32 	%r49, %r2;
	@%p6 bra 	$L__BB2_11;
	add.s32 	%r46, %r2, %r12;
	shl.b64 	%rd40, %rd83, 2;
	add.s64 	%rd41, %rd1, %rd40;
	add.s64 	%rd77, %rd41, 8;
	shl.b64 	%rd42, %rd83, 3;
	add.s64 	%rd43, %rd2, %rd42;
	add.s64 	%rd76, %rd43, 16;
	mov.u32 	%r45, %r10;
	mov.u32 	%r47, %r9;
$L__BB2_9:
	.pragma "nounroll";
	cvt.u64.u32 	%rd44, %r46;
	shl.b64 	%rd45, %rd44, 32;
	or.b64  	%rd46, %rd45, %rd8;
	st.global.u64 	[%rd76+-16], %rd46;
	st.global.u32 	[%rd77+-8], %r1;
	add.s32 	%r38, %r46, 1;
	cvt.u64.u32 	%rd47, %r38;
	shl.b64 	%rd48, %rd47, 32;
	or.b64  	%rd49, %rd48, %rd8;
	st.global.u64 	[%rd76+-8], %rd49;
	st.global.u32 	[%rd77+-4], %r1;
	add.s32 	%r39, %r46, 2;
	cvt.u64.u32 	%rd50, %r39;
	shl.b64 	%rd51, %rd50, 32;
	or.b64  	%rd52, %rd51, %rd8;
	st.global.u64 	[%rd76], %rd52;
	st.global.u32 	[%rd77], %r1;
	add.s32 	%r40, %r46, 3;
	cvt.u64.u32 	%rd53, %r40;
	shl.b64 	%rd54, %rd53, 32;
	or.b64  	%rd55, %rd54, %rd8;
	st.global.u64 	[%rd76+8], %rd55;
	st.global.u32 	[%rd77+4], %r1;
	add.s64 	%rd83, %rd83, 4;
	add.s32 	%r47, %r47, 4;
	add.s32 	%r46, %r46, 4;
	add.s32 	%r45, %r45, 4;
	add.s64 	%rd77, %rd77, 16;
	add.s64 	%rd76, %rd76, 32;
	setp.ne.s32 	%p7, %r45, 0;
	@%p7 bra 	$L__BB2_9;
	add.s32 	%r49, %r47, -1;
$L__BB2_11:
	setp.eq.s32 	%p8, %r6, 0;
	@%p8 bra 	$L__BB2_16;
	setp.eq.s32 	%p9, %r6, 1;
	@%p9 bra 	$L__BB2_14;
	add.s32 	%r41, %r49, %r12;
	cvt.u64.u32 	%rd57, %r41;
	shl.b64 	%rd58, %rd57, 32;
	or.b64  	%rd59, %rd58, %rd8;
	shl.b64 	%rd60, %rd83, 3;
	add.s64 	%rd61, %rd2, %rd60;
	st.global.u64 	[%rd61], %rd59;
	shl.b64 	%rd62, %rd83, 2;
	add.s64 	%rd63, %rd1, %rd62;
	st.global.u32 	[%rd63], %r1;
	add.s32 	%r42, %r41, 1;
	cvt.u64.u32 	%rd64, %r42;
	shl.b64 	%rd65, %rd64, 32;
	or.b64  	%rd66, %rd65, %rd8;
	st.global.u64 	[%rd61+8], %rd66;
	st.global.u32 	[%rd63+4], %r1;
	add.s64 	%rd83, %rd83, 2;
	add.s32 	%r49, %r49, 2;
$L__BB2_14:
	setp.eq.s32 	%p10, %r8, 0;
	@%p10 bra 	$L__BB2_16;
	add.s32 	%r43, %r49, %r12;
	cvt.u64.u32 	%rd67, %r43;
	shl.b64 	%rd68, %rd67, 32;
	or.b64  	%rd69, %rd68, %rd8;
	shl.b64 	%rd70, %rd83, 3;
	add.s64 	%rd71, %rd2, %rd70;
	st.global.u64 	[%rd71], %rd69;
	shl.b64 	%rd72, %rd83, 2;
	add.s64 	%rd73, %rd1, %rd72;
	st.global.u32 	[%rd73], %r1;
	add.s64 	%rd83, %rd83, 1;
$L__BB2_16:
	add.s32 	%r44, %r44, 1;
	setp.ne.s32 	%p11, %r44, %r5;
	@%p11 bra 	$L__BB2_6;
$L__BB2_17:
	ret;

}
	// .globl	_ZN3lfs5tetra4cuda26compute_tile_ranges_kernelEPKlPili
.visible .entry _ZN3lfs5tetra4cuda26compute_tile_ranges_kernelEPKlPili(
	.param .u64 .ptr .align 1 _ZN3lfs5tetra4cuda26compute_tile_ranges_kernelEPKlPili_param_0,
	.param .u64 .ptr .align 1 _ZN3lfs5tetra4cuda26compute_tile_ranges_kernelEPKlPili_param_1,
	.param .u64 _ZN3lfs5tetra4cuda26compute_tile_ranges_kernelEPKlPili_param_2,
	.param .u32 _ZN3lfs5tetra4cuda26compute_tile_ranges_kernelEPKlPili_param_3
)
{
	.reg .pred 	%p<30>;
	.reg .b32 	%r<55>;
	.reg .b64 	%rd<50>;

	ld.param.u64 	%rd24, [_ZN3lfs5tetra4cuda26compute_tile_ranges_kernelEPKlPili_param_0];
	ld.param.u64 	%rd26, [_ZN3lfs5tetra4cuda26compute_tile_ranges_kernelEPKlPili_param_1];
	ld.param.u64 	%rd25, [_ZN3lfs5tetra4cuda26compute_tile_ranges_kernelEPKlPili_param_2];
	ld.param.u32 	%r26, [_ZN3lfs5tetra4cuda26compute_tile_ranges_kernelEPKlPili_param_3];
	cvta.to.global.u64 	%rd1, %rd26;
	mov.u32 	%r27, %ctaid.x;
	mov.u32 	%r28, %ntid.x;
	mov.u32 	%r29, %tid.x;
	mad.lo.s32 	%r1, %r27, %r28, %r29;
	cvt.u64.u32 	%rd2, %r1;
	setp.le.u64 	%p1, %rd25, %rd2;
	@%p1 bra 	$L__BB3_27;
	cvta.to.global.u64 	%rd27, %rd24;
	shl.b64 	%rd28, %rd2, 3;
	add.s64 	%rd3, %rd27, %rd28;
	ld.global.nc.u32 	%r30, [%rd3+4];
	cvt.s64.s32 	%rd4, %r30;
	setp.ne.s32 	%p2, %r1, 0;
	@%p2 bra 	$L__BB3_9;
	setp.lt.s64 	%p3, %rd4, 0;
	setp.lt.s32 	%p4, %r26, 1;
	or.pred  	%p5, %p4, %p3;
	@%p5 bra 	$L__BB3_9;
	add.s32 	%r32, %r26, -1;
	cvt.u64.u32 	%rd29, %r32;
	min.u64 	%rd30, %rd4, %rd29;
	add.s64 	%rd5, %rd30, 1;
	and.b64  	%rd6, %rd5, 3;
	setp.lt.u64 	%p6, %rd30, 3;
	mov.b32 	%r47, 0;
	@%p6 bra 	$L__BB3_6;
	and.b64  	%rd45, %rd5, 4294967292;
	add.s64 	%rd46, %rd1, 16;
	mov.b32 	%r47, 0;
$L__BB3_5:
	mov.b32 	%r34, 0;
	st.global.u32 	[%rd46+-16], %r34;
	st.global.u32 	[%rd46+-8], %r34;
	st.global.u32 	[%rd46], %r34;
	st.global.u32 	[%rd46+8], %r34;
	add.s32 	%r47, %r47, 4;
	add.s64 	%rd46, %rd46, 32;
	add.s64 	%rd45, %rd45, -4;
	setp.ne.s64 	%p7, %rd45, 0;
	@%p7 bra 	$L__BB3_5;
$L__BB3_6:
	setp.eq.s64 	%p8, %rd6, 0;
	@%p8 bra 	$L__BB3_9;
	shl.b32 	%r35, %r47, 1;
	mul.wide.u32 	%rd31, %r35, 4;
	add.s64 	%rd48, %rd1, %rd31;
	neg.s64 	%rd47, %rd6;
$L__BB3_8:
	.pragma "nounroll";
	mov.b32 	%r36, 0;
	st.global.u32 	[%rd48], %r36;
	add.s64 	%rd48, %rd48, 8;
	add.s64 	%rd47, %rd47, 1;
	setp.ne.s64 	%p9, %rd47, 0;
	@%p9 bra 	$L__BB3_8;
$L__BB3_9:
	add.s64 	%rd32, %rd25, -1;
	setp.ne.s64 	%p10, %rd32, %rd2;
	cvt.u32.u64 	%r51, %rd4;
	setp.le.s32 	%p11, %r26, %r51;
	or.pred  	%p12, %p10, %p11;
	@%p12 bra 	$L__BB3_21;
	cvt.u32.u64 	%r6, %rd25;
	sub.s32 	%r7, %r26, %r51;
	and.b32  	%r8, %r7, 7;
	sub.s32 	%r37, %r51, %r26;
	setp.gt.u32 	%p13, %r37, -8;
	@%p13 bra 	$L__BB3_13;
	shl.b32 	%r49, %r51, 1;
	and.b32  	%r38, %r7, -8;
	neg.s32 	%r48, %r38;
$L__BB3_12:
	.pragma "nounroll";
	mul.wide.s32 	%rd34, %r49, 4;
	add.s64 	%rd35, %rd1, %rd34;
	st.global.u32 	[%rd35+4], %r6;
	st.global.u32 	[%rd35+12], %r6;
	st.global.u32 	[%rd35+20], %r6;
	st.global.u32 	[%rd35+28], %r6;
	st.global.u32 	[%rd35+36], %r6;
	st.global.u32 	[%rd35+44], %r6;
	st.global.u32 	[%rd35+52], %r6;
	st.global.u32 	[%rd35+60], %r6;
	add.s32 	%r51, %r51, 8;
	add.s32 	%r49, %r49, 16;
	add.s32 	%r48, %r48, 8;
	setp.ne.s32 	%p14, %r48, 0;
	@%p14 bra 	$L__BB3_12;
$L__BB3_13:
	setp.eq.s32 	%p15, %r8, 0;
	@%p15 bra 	$L__BB3_21;
	and.b32  	%r18, %r7, 3;
	setp.lt.u32 	%p16, %r8, 4;
	@%p16 bra 	$L__BB3_16;
	shl.b32 	%r39, %r51, 1;
	mul.wide.s32 	%rd36, %r39, 4;
	add.s64 	%rd37, %rd1, %rd36;
	st.global.u32 	[%rd37+4], %r6;
	st.global.u32 	[%rd37+12], %r6;
	st.global.u32 	[%rd37+20], %r6;
	st.global.u32 	[%rd37+28], %r6;
	add.s32 	%r51, %r51, 4;
$L__BB3_16:
	setp.eq.s32 	%p17, %r18, 0;
	@%p17 bra 	$L__BB3_21;
	setp.eq.s32 	%p18, %r18, 1;
	@%p18 bra 	$L__BB3_19;
	shl.b32 	%r40, %r51, 1;
	mul.wide.s32 	%rd38, %r40, 4;
	add.s64 	%rd39, %rd1, %rd38;
	st.global.u32 	[%rd39+4], %r6;
	st.global.u32 	[%rd39+12], %r6;
	add.s32 	%r51, %r51, 2;
$L__BB3_19:
	and.b32  	%r41, %r7, 1;
	setp.eq.b32 	%p19, %r41, 1;
	not.pred 	%p20, %p19;
	@%p20 bra 	$L__BB3_21;
	shl.b32 	%r42, %r51, 1;
	mul.wide.s32 	%rd40, %r42, 4;
	add.s64 	%rd41, %rd1, %rd40;
	st.global.u32 	[%rd41+4], %r6;
$L__BB3_21:
	setp.eq.s32 	%p21, %r1, 0;
	@%p21 bra 	$L__BB3_27;
	ld.global.nc.u32 	%r43, [%rd3+-4];
	cvt.s64.s32 	%rd19, %r43;
	setp.eq.s64 	%p22, %rd19, %rd4;
	@%p22 bra 	$L__BB3_27;
	shl.b64 	%rd42, %rd19, 3;
	add.s64 	%rd43, %rd1, %rd42;
	st.global.u32 	[%rd43+4], %r1;
	cvt.u32.u64 	%r44, %rd19;
	add.s32 	%r54, %r44, 1;
	cvt.s64.s32 	%rd49, %r54;
	setp.lt.s64 	%p23, %rd4, %rd49;
	setp.ge.s32 	%p24, %r54, %r26;
	or.pred  	%p25, %p24, %p23;
	@%p25 bra 	$L__BB3_27;
$L__BB3_24:
	shl.b32 	%r45, %r54, 1;
	mul.wide.s32 	%rd44, %r45, 4;
	add.s64 	%rd22, %rd1, %rd44;
	st.global.u32 	[%rd22], %r1;
	setp.le.s64 	%p26, %rd4, %rd49;
	@%p26 bra 	$L__BB3_26;
	st.global.u32 	[%rd22+4], %r1;
$L__BB3_26:
	add.s32 	%r54, %r54, 1;
	cvt.s64.s32 	%rd49, %r54;
	setp.ge.s64 	%p27, %rd4, %rd49;
	setp.lt.s32 	%p28, %r54, %r26;
	and.pred  	%p29, %p28, %p27;
	@%p29 bra 	$L__BB3_24;
$L__BB3_27:
	ret;

}
	// .globl	_ZN3lfs5tetra4cuda38ray_tet_intersection_with_tiles_kernelEPKfS3_S3_PKlPKiS7_PlPfS9_Piiiiiiff
.visible .entry _ZN3lfs5tetra4cuda38ray_tet_intersection_with_tiles_kernelEPKfS3_S3_PKlPKiS7_PlPfS9_Piiiiiiff(
	.param .u64 .ptr .align 1 _ZN3lfs5tetra4cuda38ray_tet_intersection_with_tiles_kernelEPKfS3_S3_PKlPKiS7_PlPfS9_Piiiiiiff_param_0,
	.param .u64 .ptr .align 1 _ZN3lfs5tetra4cuda38ray_tet_intersection_with_tiles_kernelEPKfS3_S3_PKlPKiS7_PlPfS9_Piiiiiiff_param_1,
	.param .u64 .ptr .align 1 _ZN3lfs5tetra4cuda38ray_tet_intersection_with_tiles_kernelEPKfS3_S3_PKlPKiS7_PlPfS9_Piiiiiiff_param_2,
	.param .u64 .ptr .align 1 _ZN3lfs5tetra4cuda38ray_tet_intersection_with_tiles_kernelEPKfS3_S3_PKlPKiS7_PlPfS9_Piiiiiiff_param_3,
	.param .u64 .ptr .align 1 _ZN3lfs5tetra4cuda38ray_tet_intersection_with_tiles_kernelEPKfS3_S3_PKlPKiS7_PlPfS9_Piiiiiiff_param_4,
	.param .u64 .ptr .align 1 _ZN3lfs5tetra4cuda38ray_tet_intersection_with_tiles_kernelEPKfS3_S3_PKlPKiS7_PlPfS9_Piiiiiiff_param_5,
	.param .u64 .ptr .align 1 _ZN3lfs5tetra4cuda38ray_tet_intersection_with_tiles_kernelEPKfS3_S3_PKlPKiS7_PlPfS9_Piiiiiiff_param_6,
	.param .u64 .ptr .align 1 _ZN3lfs5tetra4cuda38ray_tet_intersection_with_tiles_kernelEPKfS3_S3_PKlPKiS7_PlPfS9_Piiiiiiff_param_7,
	.param .u64 .ptr .align 1 _ZN3lfs5tetra4cuda38ray_tet_intersection_with_tiles_kernelEPKfS3_S3_PKlPKiS7_PlPfS9_Piiiiiiff_param_8,
	.param .u64 .ptr .align 1 _ZN3lfs5tetra4cuda38ray_tet_intersection_with_tiles_kernelEPKfS3_S3_PKlPKiS7_PlPfS9_Piiiiiiff_param_9,
	.param .u32 _ZN3lfs5tetra4cuda38ray_tet_intersection_with_tiles_kernelEPKfS3_S3_PKlPKiS7_PlPfS9_Piiiiiiff_param_10,
	.param .u32 _ZN3lfs5tetra4cuda38ray_tet_intersection_with_tiles_kernelEPKfS3_S3_PKlPKiS7_PlPfS9_Piiiiiiff_param_11,
	.param .u32 _ZN3lfs5tetra4cuda38ray_tet_intersection_with_tiles_kernelEPKfS3_S3_PKlPKiS7_PlPfS9_Piiiiiiff_param_12,
	.param .u32 _ZN3lfs5tetra4cuda38ray_tet_intersection_with_tiles_kernelEPKfS3_S3_PKlPKiS7_PlPfS9_Piiiiiiff_param_13,
	.param .u32 _ZN3lfs5tetra4cuda38ray_tet_intersection_with_tiles_kernelEPKfS3_S3_PKlPKiS7_PlPfS9_Piiiiiiff_param_14,
	.param .f32 _ZN3lfs5tetra4cuda38ray_tet_intersection_with_tiles_kernelEPKfS3_S3_PKlPKiS7_PlPfS9_Piiiiiiff_param_15,
	.param .f32 _ZN3lfs5tetra4cuda38ray_tet_intersection_with_tiles_kernelEPKfS3_S3_PKlPKiS7_PlPfS9_Piiiiiiff_param_16
)
{
	.local .align 16 .b8 	__local_depot4[1792];
	.reg .b64 	%SP;
	.reg .b64 	%SPL;
	.reg .pred 	%p<63>;
	.reg .b32 	%r<78>;
	.reg .b32 	%f<339>;
	.reg .b64 	%rd<132>;

	mov.u64 	%SPL, __local_depot4;
	ld.param.u64 	%rd33, [_ZN3lfs5tetra4cuda38ray_tet_intersection_with_tiles_kernelEPKfS3_S3_PKlPKiS7_PlPfS9_Piiiiiiff_param_0];
	ld.param.u64 	%rd34, [_ZN3lfs5tetra4cuda38ray_tet_intersection_with_tiles_kernelEPKfS3_S3_PKlPKiS7_PlPfS9_Piiiiiiff_param_1];
	ld.param.u64 	%rd35, [_ZN3lfs5tetra4cuda38ray_tet_intersection_with_tiles_kernelEPKfS3_S3_PKlPKiS7_PlPfS9_Piiiiiiff_param_2];
	ld.param.u64 	%rd36, [_ZN3lfs5tetra4cuda38ray_tet_intersection_with_tiles_kernelEPKfS3_S3_PKlPKiS7_PlPfS9_Piiiiiiff_param_3];
	ld.param.u64 	%rd37, [_ZN3lfs5tetra4cuda38ray_tet_intersection_with_tiles_kernelEPKfS3_S3_PKlPKiS7_PlPfS9_Piiiiiiff_param_4];
	ld.param.u64 	%rd38, [_ZN3lfs5tetra4cuda38ray_tet_intersection_with_tiles_kernelEPKfS3_S3_PKlPKiS7_PlPfS9_Piiiiiiff_param_5];
	ld.param.u64 	%rd40, [_ZN3lfs5tetra4cuda38ray_tet_intersection_with_tiles_kernelEPKfS3_S3_PKlPKiS7_PlPfS9_Piiiiiiff_param_6];
	ld.param.u64 	%rd41, [_ZN3lfs5tetra4cuda38ray_tet_intersection_with_tiles_kernelEPKfS3_S3_PKlPKiS7_PlPfS9_Piiiiiiff_param_7];
	ld.param.u64 	%rd42, [_ZN3lfs5tetra4cuda38ray_tet_intersection_with_tiles_kernelEPKfS3_S3_PKlPKiS7_PlPfS9_Piiiiiiff_param_8];
	ld.param.u32 	%r29, [_ZN3lfs5tetra4cuda38ray_tet_intersection_with_tiles_kernelEPKfS3_S3_PKlPKiS7_PlPfS9_Piiiiiiff_param_10];
	ld.param.u32 	%r33, [_ZN3lfs5tetra4cuda38ray_tet_intersection_with_tiles_kernelEPKfS3_S3_PKlPKiS7_PlPfS9_Piiiiiiff_param_11];
	ld.param.u32 	%r30, [_ZN3lfs5tetra4cuda38ray_tet_intersection_with_tiles_kernelEPKfS3_S3_PKlPKiS7_PlPfS9_Piiiiiiff_param_12];
	ld.param.u32 	%r31, [_ZN3lfs5tetra4cuda38ray_tet_intersection_with_tiles_kernelEPKfS3_S3_PKlPKiS7_PlPfS9_Piiiiiiff_param_13];
	ld.param.u32 	%r32, [_ZN3lfs5tetra4cuda38ray_tet_intersection_with_tiles_kernelEPKfS3_S3_PKlPKiS7_PlPfS9_Piiiiiiff_param_14];
	ld.param.f32 	%f104, [_ZN3lfs5tetra4cuda38ray_tet_intersection_with_tiles_kernelEPKfS3_S3_PKlPKiS7_PlPfS9_Piiiiiiff_param_15];
	ld.param.f32 	%f105, [_ZN3lfs5tetra4cuda38ray_tet_intersection_with_tiles_kernelEPKfS3_S3_PKlPKiS7_PlPfS9_Piiiiiiff_param_16];
	cvta.to.global.u64 	%rd1, %rd42;
	cvta.to.global.u64 	%rd2, %rd41;
	cvta.to.global.u64 	%rd3, %rd40;
	add.u64 	%rd4, %SPL, 0;
	add.u64 	%rd5, %SPL, 256;
	add.u64 	%rd6, %SPL, 768;
	mov.u32 	%r35, %ctaid.x;
	mov.u32 	%r36, %ntid.x;
	mov.u32 	%r37, %tid.x;
	mad.lo.s32 	%r1, %r35, %r36, %r37;
	mov.u32 	%r38, %ctaid.y;
	mov.u32 	%r39, %ntid.y;
	mov.u32 	%r40, %tid.y;
	mad.lo.s32 	%r41, %r38, %r39, %r40;
	setp.ge.s32 	%p1, %r1, %r29;
	setp.ge.s32 	%p2, %r41, %r33;
	or.pred  	%p3, %p1, %p2;
	@%p3 bra 	$L__BB4_48;
	cvta.to.global.u64 	%rd46, %rd33;
	cvta.to.global.u64 	%rd47, %rd34;
	cvta.to.global.u64 	%rd48, %rd38;
	mad.lo.s32 	%r43, %r29, %r41, %r1;
	cvt.s64.s32 	%rd7, %r43;
	mul.wide.s32 	%rd49, %r43, 12;
	add.s64 	%rd50, %rd46, %rd49;
	ld.global.nc.f32 	%f1, [%rd50];
	ld.global.nc.f32 	%f2, [%rd50+4];
	ld.global.nc.f32 	%f3, [%rd50+8];
	add.s64 	%rd51, %rd47, %rd49;
	ld.global.nc.f32 	%f4, [%rd51];
	ld.global.nc.f32 	%f5, [%rd51+4];
	ld.global.nc.f32 	%f6, [%rd51+8];
	div.s32 	%r44, %r1, %r30;
	div.s32 	%r45, %r41, %r30;
	mad.lo.s32 	%r46, %r45, %r31, %r44;
	shl.b32 	%r47, %r46, 1;
	mul.wide.s32 	%rd52, %r47, 4;
	add.s64 	%rd53, %rd48, %rd52;
	ld.global.nc.u32 	%r67, [%rd53];
	ld.global.nc.u32 	%r4, [%rd53+4];
	setp.ge.s32 	%p4, %r67, %r4;
	setp.lt.s32 	%p5, %r32, 1;
	mov.b32 	%r73, 0;
	or.pred  	%p6, %p4, %p5;
	@%p6 bra 	$L__BB4_34;
	cvta.to.global.u64 	%rd8, %rd35;
	cvta.to.global.u64 	%rd9, %rd37;
	cvta.to.global.u64 	%rd10, %rd36;
	mov.b32 	%r73, 0;
$L__BB4_3:
	mul.wide.s32 	%rd54, %r67, 4;
	add.s64 	%rd55, %rd9, %rd54;
	ld.global.nc.u32 	%r7, [%rd55];
	shl.b32 	%r49, %r7, 2;
	mul.wide.s32 	%rd56, %r49, 8;
	add.s64 	%rd57, %rd10, %rd56;
	ld.global.nc.u64 	%rd58, [%rd57];
	mad.lo.s64 	%rd59, %rd58, 12, %rd8;
	ld.global.nc.f32 	%f7, [%rd59];
	ld.global.nc.f32 	%f8, [%rd59+4];
	ld.global.nc.f32 	%f9, [%rd59+8];
	ld.global.nc.u64 	%rd60, [%rd57+8];
	mad.lo.s64 	%rd61, %rd60, 12, %rd8;
	ld.global.nc.f32 	%f10, [%rd61];
	ld.global.nc.f32 	%f11, [%rd61+4];
	ld.global.nc.f32 	%f12, [%rd61+8];
	ld.global.nc.u64 	%rd62, [%rd57+16];
	mad.lo.s64 	%rd63, %rd62, 12, %rd8;
	ld.global.nc.f32 	%f13, [%rd63];
	ld.global.nc.f32 	%f14, [%rd63+4];
	ld.global.nc.f32 	%f15, [%rd63+8];
	ld.global.nc.u64 	%rd64, [%rd57+24];
	mad.lo.s64 	%rd65, %rd64, 12, %rd8;
	ld.global.nc.f32 	%f16, [%rd65];
	ld.global.nc.f32 	%f17, [%rd65+4];
	ld.global.nc.f32 	%f18, [%rd65+8];
	sub.f32 	%f19, %f13, %f10;
	sub.f32 	%f20, %f14, %f11;
	sub.f32 	%f21, %f15, %f12;
	sub.f32 	%f22, %f16, %f10;
	sub.f32 	%f23, %f17, %f11;
	sub.f32 	%f24, %f18, %f12;
	mul.f32 	%f106, %f5, %f24;
	mul.f32 	%f107, %f6, %f23;
	sub.f32 	%f25, %f106, %f107;
	mul.f32 	%f108, %f6, %f22;
	mul.f32 	%f109, %f4, %f24;
	sub.f32 	%f26, %f108, %f109;
	mul.f32 	%f110, %f4, %f23;
	mul.f32 	%f111, %f5, %f22;
	sub.f32 	%f27, %f110, %f111;
	mul.f32 	%f112, %f20, %f26;
	fma.rn.f32 	%f113, %f19, %f25, %f112;
	fma.rn.f32 	%f28, %f21, %f27, %f113;
	abs.f32 	%f114, %f28;
	setp.lt.f32 	%p7, %f114, 0f322BCC77;
	@%p7 bra 	$L__BB4_21;
	rcp.rn.f32 	%f29, %f28;
	sub.f32 	%f30, %f1, %f10;
	sub.f32 	%f31, %f2, %f11;
	sub.f32 	%f32, %f3, %f12;
	mul.f32 	%f115, %f26, %f31;
	fma.rn.f32 	%f116, %f25, %f30, %f115;
	fma.rn.f32 	%f117, %f27, %f32, %f116;
	mul.f32 	%f33, %f29, %f117;
	setp.lt.f32 	%p8, %f33, 0f00000000;
	setp.gt.f32 	%p9, %f33, 0f3F800000;
	or.pred  	%p10, %p8, %p9;
	@%p10 bra 	$L__BB4_21;
	mul.f32 	%f118, %f21, %f31;
	mul.f32 	%f119, %f20, %f32;
	sub.f32 	%f34, %f118, %f119;
	mul.f32 	%f120, %f19, %f32;
	mul.f32 	%f121, %f21, %f30;
	sub.f32 	%f35, %f120, %f121;
	mul.f32 	%f122, %f20, %f30;
	mul.f32 	%f123, %f19, %f31;
	sub.f32 	%f36, %f122, %f123;
	mul.f32 	%f124, %f5, %f35;
	fma.rn.f32 	%f125, %f4, %f34, %f124;
	fma.rn.f32 	%f126, %f6, %f36, %f125;
	mul.f32 	%f127, %f29, %f126;
	setp.lt.f32 	%p11, %f127, 0f00000000;
	add.f32 	%f128, %f33, %f127;
	setp.gt.f32 	%p12, %f128, 0f3F800000;
	or.pred  	%p13, %p11, %p12;
	@%p13 bra 	$L__BB4_21;
	mul.f32 	%f129, %f23, %f35;
	fma.rn.f32 	%f130, %f22, %f34, %f129;
	fma.rn.f32 	%f131, %f24, %f36, %f130;
	mul.f32 	%f338, %f29, %f131;
	setp.leu.f32 	%p14, %f338, 0f322BCC77;
	@%p14 bra 	$L__BB4_21;
$L__BB4_7:
	setp.lt.f32 	%p39, %f338, %f104;
	setp.gt.f32 	%p40, %f338, %f105;
	or.pred  	%p41, %p39, %p40;
	@%p41 bra 	$L__BB4_33;
	sub.f32 	%f39, %f10, %f7;
	sub.f32 	%f40, %f11, %f8;
	sub.f32 	%f41, %f12, %f9;
	sub.f32 	%f42, %f13, %f7;
	sub.f32 	%f43, %f14, %f8;
	sub.f32 	%f44, %f15, %f9;
	sub.f32 	%f45, %f16, %f7;
	sub.f32 	%f46, %f17, %f8;
	sub.f32 	%f47, %f18, %f9;
	mul.f32 	%f210, %f43, %f47;
	mul.f32 	%f211, %f44, %f46;
	sub.f32 	%f48, %f210, %f211;
	mul.f32 	%f212, %f39, %f48;
	mul.f32 	%f213, %f42, %f47;
	mul.f32 	%f214, %f44, %f45;
	sub.f32 	%f49, %f213, %f214;
	mul.f32 	%f215, %f40, %f49;
	sub.f32 	%f216, %f212, %f215;
	mul.f32 	%f217, %f42, %f46;
	mul.f32 	%f218, %f43, %f45;
	sub.f32 	%f50, %f217, %f218;
	fma.rn.f32 	%f219, %f41, %f50, %f216;
	div.rn.f32 	%f220, %f219, 0f40C00000;
	abs.f32 	%f51, %f220;
	setp.lt.f32 	%p42, %f51, 0f2EDBE6FF;
	@%p42 bra 	$L__BB4_33;
	fma.rn.f32 	%f221, %f4, %f338, %f1;
	sub.f32 	%f222, %f10, %f221;
	fma.rn.f32 	%f223, %f5, %f338, %f2;
	sub.f32 	%f224, %f11, %f223;
	fma.rn.f32 	%f225, %f6, %f338, %f3;
	sub.f32 	%f226, %f12, %f225;
	sub.f32 	%f227, %f13, %f221;
	sub.f32 	%f228, %f14, %f223;
	sub.f32 	%f229, %f15, %f225;
	sub.f32 	%f230, %f16, %f221;
	sub.f32 	%f231, %f17, %f223;
	sub.f32 	%f232, %f18, %f225;
	mul.f32 	%f233, %f228, %f232;
	mul.f32 	%f234, %f229, %f231;
	sub.f32 	%f235, %f233, %f234;
	mul.f32 	%f236, %f222, %f235;
	mul.f32 	%f237, %f227, %f232;
	mul.f32 	%f238, %f229, %f230;
	sub.f32 	%f239, %f237, %f238;
	mul.f32 	%f240, %f224, %f239;
	sub.f32 	%f241, %f236, %f240;
	mul.f32 	%f242, %f227, %f231;
	mul.f32 	%f243, %f228, %f230;
	sub.f32 	%f244, %f242, %f243;
	fma.rn.f32 	%f245, %f226, %f244, %f241;
	div.rn.f32 	%f246, %f245, 0f40C00000;
	abs.f32 	%f247, %f246;
	div.rn.f32 	%f52, %f247, %f51;
	sub.f32 	%f248, %f221, %f7;
	sub.f32 	%f249, %f223, %f8;
	sub.f32 	%f250, %f225, %f9;
	mul.f32 	%f251, %f248, %f48;
	mul.f32 	%f252, %f249, %f49;
	sub.f32 	%f253, %f251, %f252;
	fma.rn.f32 	%f254, %f250, %f50, %f253;
	div.rn.f32 	%f255, %f254, 0f40C00000;
	abs.f32 	%f256, %f255;
	div.rn.f32 	%f53, %f256, %f51;
	mul.f32 	%f257, %f249, %f47;
	mul.f32 	%f258, %f250, %f46;
	sub.f32 	%f259, %f257, %f258;
	mul.f32 	%f260, %f39, %f259;
	mul.f32 	%f261, %f248, %f47;
	mul.f32 	%f262, %f250, %f45;
	sub.f32 	%f263, %f261, %f262;
	mul.f32 	%f264, %f40, %f263;
	sub.f32 	%f265, %f260, %f264;
	mul.f32 	%f266, %f248, %f46;
	mul.f32 	%f267, %f249, %f45;
	sub.f32 	%f268, %f266, %f267;
	fma.rn.f32 	%f269, %f41, %f268, %f265;
	div.rn.f32 	%f270, %f269, 0f40C00000;
	abs.f32 	%f271, %f270;
	div.rn.f32 	%f54, %f271, %f51;
	mul.f32 	%f272, %f43, %f250;
	mul.f32 	%f273, %f44, %f249;
	sub.f32 	%f274, %f272, %f273;
	mul.f32 	%f275, %f39, %f274;
	mul.f32 	%f276, %f42, %f250;
	mul.f32 	%f277, %f44, %f248;
	sub.f32 	%f278, %f276, %f277;
	mul.f32 	%f279, %f40, %f278;
	sub.f32 	%f280, %f275, %f279;
	mul.f32 	%f281, %f42, %f249;
	mul.f32 	%f282, %f43, %f248;
	sub.f32 	%f283, %f281, %f282;
	fma.rn.f32 	%f284, %f41, %f283, %f280;
	div.rn.f32 	%f285, %f284, 0f40C00000;
	abs.f32 	%f286, %f285;
	div.rn.f32 	%f55, %f286, %f51;
	setp.lt.s32 	%p43, %r73, 1;
	mov.u32 	%r70, %r73;
	@%p43 bra 	$L__BB4_13;
	mov.b32 	%r69, 0;
$L__BB4_11:
	mul.wide.u32 	%rd66, %r69, 4;
	add.s64 	%rd67, %rd4, %rd66;
	ld.local.f32 	%f287, [%rd67];
	setp.lt.f32 	%p44, %f338, %f287;
	mov.u32 	%r70, %r69;
	@%p44 bra 	$L__BB4_13;
	add.s32 	%r69, %r69, 1;
	setp.ne.s32 	%p45, %r69, %r73;
	mov.u32 	%r70, %r73;
	@%p45 bra 	$L__BB4_11;
$L__BB4_13:
	setp.le.s32 	%p46, %r73, %r70;
	@%p46 bra 	$L__BB4_20;
	sub.s32 	%r51, %r73, %r70;
	and.b32  	%r11, %r51, 3;
	setp.eq.s32 	%p47, %r11, 0;
	mov.u32 	%r71, %r73;
	@%p47 bra 	$L__BB4_18;
	add.s32 	%r71, %r73, -1;
	mul.wide.s32 	%rd68, %r73, 4;
	add.s64 	%rd11, %rd4, %rd68;
	ld.local.f32 	%f288, [%rd11+-4];
	st.local.f32 	[%rd11], %f288;
	mul.wide.s32 	%rd69, %r73, 8;
	add.s64 	%rd12, %rd5, %rd69;
	ld.local.u64 	%rd70, [%rd12+-8];
	st.local.u64 	[%rd12], %rd70;
	shl.b32 	%r52, %r71, 2;
	mul.wide.s32 	%rd71, %r52, 4;
	add.s64 	%rd13, %rd6, %rd71;
	ld.local.v4.f32 	{%f289, %f290, %f291, %f292}, [%rd13];
	st.local.v4.f32 	[%rd13+16], {%f289, %f290, %f291, %f292};
	setp.eq.s32 	%p48, %r11, 1;
	@%p48 bra 	$L__BB4_18;
	add.s32 	%r71, %r73, -2;
	ld.local.f32 	%f293, [%rd11+-8];
	st.local.f32 	[%rd11+-4], %f293;
	ld.local.u64 	%rd72, [%rd12+-16];
	st.local.u64 	[%rd12+-8], %rd72;
	ld.local.v4.f32 	{%f294, %f295, %f296, %f297}, [%rd13+-16];
	st.local.v4.f32 	[%rd13], {%f294, %f295, %f296, %f297};
	setp.eq.s32 	%p49, %r11, 2;
	@%p49 bra 	$L__BB4_18;
	add.s32 	%r71, %r73, -3;
	ld.local.f32 	%f298, [%rd11+-12];
	st.local.f32 	[%rd11+-8], %f298;
	ld.local.u64 	%rd73, [%rd12+-24];
	st.local.u64 	[%rd12+-16], %rd73;
	ld.local.v4.f32 	{%f299, %f300, %f301, %f302}, [%rd13+-32];
	st.local.v4.f32 	[%rd13+-16], {%f299, %f300, %f301, %f302};
$L__BB4_18:
	sub.s32 	%r53, %r70, %r73;
	setp.gt.u32 	%p50, %r53, -4;
	@%p50 bra 	$L__BB4_20;
$L__BB4_19:
	mul.wide.s32 	%rd74, %r71, 4;
	add.s64 	%rd75, %rd4, %rd74;
	ld.local.f32 	%f303, [%rd75+-4];
	st.local.f32 	[%rd75], %f303;
	mul.wide.s32 	%rd76, %r71, 8;
	add.s64 	%rd77, %rd5, %rd76;
	ld.local.u64 	%rd78, [%rd77+-8];
	st.local.u64 	[%rd77], %rd78;
	shl.b32 	%r54, %r71, 2;
	add.s32 	%r55, %r54, -4;
	mul.wide.s32 	%rd79, %r55, 4;
	add.s64 	%rd80, %rd6, %rd79;
	ld.local.v4.f32 	{%f304, %f305, %f306, %f307}, [%rd80];
	st.local.v4.f32 	[%rd80+16], {%f304, %f305, %f306, %f307};
	ld.local.f32 	%f308, [%rd75+-8];
	st.local.f32 	[%rd75+-4], %f308;
	ld.local.u64 	%rd81, [%rd77+-16];
	st.local.u64 	[%rd77+-8], %rd81;
	ld.local.v4.f32 	{%f309, %f310, %f311, %f312}, [%rd80+-16];
	st.local.v4.f32 	[%rd80], {%f309, %f310, %f311, %f312};
	ld.local.f32 	%f313, [%rd75+-12];
	st.local.f32 	[%rd75+-8], %f313;
	ld.local.u64 	%rd82, [%rd77+-24];
	st.local.u64 	[%rd77+-16], %rd82;
	ld.local.v4.f32 	{%f314, %f315, %f316, %f317}, [%rd80+-32];
	st.local.v4.f32 	[%rd80+-16], {%f314, %f315, %f316, %f317};
	add.s32 	%r71, %r71, -4;
	ld.local.f32 	%f318, [%rd75+-16];
	st.local.f32 	[%rd75+-12], %f318;
	ld.local.u64 	%rd83, [%rd77+-32];
	st.local.u64 	[%rd77+-24], %rd83;
	ld.local.v4.f32 	{%f319, %f320, %f321, %f322}, [%rd80+-48];
	st.local.v4.f32 	[%rd80+-32], {%f319, %f320, %f321, %f322};
	setp.gt.s32 	%p51, %r71, %r70;
	@%p51 bra 	$L__BB4_19;
$L__BB4_20:
	mul.wide.s32 	%rd84, %r70, 4;
	add.s64 	%rd85, %rd4, %rd84;
	st.local.f32 	[%rd85], %f338;
	mul.wide.s32 	%rd86, %r70, 8;
	add.s64 	%rd87, %rd5, %rd86;
	cvt.s64.s32 	%rd88, %r7;
	st.local.u64 	[%rd87], %rd88;
	shl.b32 	%r56, %r70, 2;
	mul.wide.s32 	%rd89, %r56, 4;
	add.s64 	%rd90, %rd6, %rd89;
	st.local.v4.f32 	[%rd90], {%f52, %f53, %f54, %f55};
	add.s32 	%r73, %r73, 1;
	bra.uni 	$L__BB4_33;
$L__BB4_21:
	sub.f32 	%f56, %f16, %f7;
	sub.f32 	%f57, %f17, %f8;
	sub.f32 	%f58, %f18, %f9;
	sub.f32 	%f59, %f13, %f7;
	sub.f32 	%f60, %f14, %f8;
	sub.f32 	%f61, %f15, %f9;
	mul.f32 	%f132, %f5, %f61;
	mul.f32 	%f133, %f6, %f60;
	sub.f32 	%f62, %f132, %f133;
	mul.f32 	%f134, %f6, %f59;
	mul.f32 	%f135, %f4, %f61;
	sub.f32 	%f63, %f134, %f135;
	mul.f32 	%f136, %f4, %f60;
	mul.f32 	%f137, %f5, %f59;
	sub.f32 	%f64, %f136, %f137;
	mul.f32 	%f138, %f57, %f63;
	fma.rn.f32 	%f139, %f56, %f62, %f138;
	fma.rn.f32 	%f65, %f58, %f64, %f139;
	abs.f32 	%f140, %f65;
	setp.lt.f32 	%p15, %f140, 0f322BCC77;
	@%p15 bra 	$L__BB4_25;
	rcp.rn.f32 	%f66, %f65;
	sub.f32 	%f67, %f1, %f7;
	sub.f32 	%f68, %f2, %f8;
	sub.f32 	%f69, %f3, %f9;
	mul.f32 	%f141, %f63, %f68;
	fma.rn.f32 	%f142, %f62, %f67, %f141;
	fma.rn.f32 	%f143, %f64, %f69, %f142;
	mul.f32 	%f70, %f66, %f143;
	setp.lt.f32 	%p16, %f70, 0f00000000;
	setp.gt.f32 	%p17, %f70, 0f3F800000;
	or.pred  	%p18, %p16, %p17;
	@%p18 bra 	$L__BB4_25;
	mul.f32 	%f144, %f58, %f68;
	mul.f32 	%f145, %f57, %f69;
	sub.f32 	%f71, %f144, %f145;
	mul.f32 	%f146, %f56, %f69;
	mul.f32 	%f147, %f58, %f67;
	sub.f32 	%f72, %f146, %f147;
	mul.f32 	%f148, %f57, %f67;
	mul.f32 	%f149, %f56, %f68;
	sub.f32 	%f73, %f148, %f149;
	mul.f32 	%f150, %f5, %f72;
	fma.rn.f32 	%f151, %f4, %f71, %f150;
	fma.rn.f32 	%f152, %f6, %f73, %f151;
	mul.f32 	%f153, %f66, %f152;
	setp.lt.f32 	%p19, %f153, 0f00000000;
	add.f32 	%f154, %f70, %f153;
	setp.gt.f32 	%p20, %f154, 0f3F800000;
	or.pred  	%p21, %p19, %p20;
	@%p21 bra 	$L__BB4_25;
	mul.f32 	%f155, %f60, %f72;
	fma.rn.f32 	%f156, %f59, %f71, %f155;
	fma.rn.f32 	%f157, %f61, %f73, %f156;
	mul.f32 	%f338, %f66, %f157;
	setp.gt.f32 	%p22, %f338, 0f322BCC77;
	@%p22 bra 	$L__BB4_7;
$L__BB4_25:
	sub.f32 	%f75, %f10, %f7;
	sub.f32 	%f76, %f11, %f8;
	sub.f32 	%f77, %f12, %f9;
	mul.f32 	%f158, %f5, %f58;
	mul.f32 	%f159, %f6, %f57;
	sub.f32 	%f78, %f158, %f159;
	mul.f32 	%f160, %f6, %f56;
	mul.f32 	%f161, %f4, %f58;
	sub.f32 	%f79, %f160, %f161;
	mul.f32 	%f162, %f4, %f57;
	mul.f32 	%f163, %f5, %f56;
	sub.f32 	%f80, %f162, %f163;
	mul.f32 	%f164, %f76, %f79;
	fma.rn.f32 	%f165, %f75, %f78, %f164;
	fma.rn.f32 	%f81, %f77, %f80, %f165;
	abs.f32 	%f166, %f81;
	setp.lt.f32 	%p23, %f166, 0f322BCC77;
	@%p23 bra 	$L__BB4_29;
	rcp.rn.f32 	%f82, %f81;
	sub.f32 	%f83, %f1, %f7;
	sub.f32 	%f84, %f2, %f8;
	sub.f32 	%f85, %f3, %f9;
	mul.f32 	%f167, %f79, %f84;
	fma.rn.f32 	%f168, %f78, %f83, %f167;
	fma.rn.f32 	%f169, %f80, %f85, %f168;
	mul.f32 	%f86, %f82, %f169;
	setp.lt.f32 	%p24, %f86, 0f00000000;
	setp.gt.f32 	%p25, %f86, 0f3F800000;
	or.pred  	%p26, %p24, %p25;
	@%p26 bra 	$L__BB4_29;
	mul.f32 	%f170, %f77, %f84;
	mul.f32 	%f171, %f76, %f85;
	sub.f32 	%f87, %f170, %f171;
	mul.f32 	%f172, %f75, %f85;
	mul.f32 	%f173, %f77, %f83;
	sub.f32 	%f88, %f172, %f173;
	mul.f32 	%f174, %f76, %f83;
	mul.f32 	%f175, %f75, %f84;
	sub.f32 	%f89, %f174, %f175;
	mul.f32 	%f176, %f5, %f88;
	fma.rn.f32 	%f177, %f4, %f87, %f176;
	fma.rn.f32 	%f178, %f6, %f89, %f177;
	mul.f32 	%f179, %f82, %f178;
	setp.lt.f32 	%p27, %f179, 0f00000000;
	add.f32 	%f180, %f86, %f179;
	setp.gt.f32 	%p28, %f180, 0f3F800000;
	or.pred  	%p29, %p27, %p28;
	@%p29 bra 	$L__BB4_29;
	mul.f32 	%f181, %f57, %f88;
	fma.rn.f32 	%f182, %f56, %f87, %f181;
	fma.rn.f32 	%f183, %f58, %f89, %f182;
	mul.f32 	%f338, %f82, %f183;
	setp.gt.f32 	%p30, %f338, 0f322BCC77;
	@%p30 bra 	$L__BB4_7;
$L__BB4_29:
	mul.f32 	%f184, %f5, %f77;
	mul.f32 	%f185, %f6, %f76;
	sub.f32 	%f91, %f184, %f185;
	mul.f32 	%f186, %f6, %f75;
	mul.f32 	%f187, %f4, %f77;
	sub.f32 	%f92, %f186, %f187;
	mul.f32 	%f188, %f4, %f76;
	mul.f32 	%f189, %f5, %f75;
	sub.f32 	%f93, %f188, %f189;
	mul.f32 	%f190, %f60, %f92;
	fma.rn.f32 	%f191, %f59, %f91, %f190;
	fma.rn.f32 	%f94, %f61, %f93, %f191;
	abs.f32 	%f192, %f94;
	setp.lt.f32 	%p31, %f192, 0f322BCC77;
	@%p31 bra 	$L__BB4_33;
	rcp.rn.f32 	%f95, %f94;
	sub.f32 	%f96, %f1, %f7;
	sub.f32 	%f97, %f2, %f8;
	sub.f32 	%f98, %f3, %f9;
	mul.f32 	%f193, %f92, %f97;
	fma.rn.f32 	%f194, %f91, %f96, %f193;
	fma.rn.f32 	%f195, %f93, %f98, %f194;
	mul.f32 	%f99, %f95, %f195;
	setp.lt.f32 	%p32, %f99, 0f00000000;
	setp.gt.f32 	%p33, %f99, 0f3F800000;
	or.pred  	%p34, %p32, %p33;
	@%p34 bra 	$L__BB4_33;
	mul.f32 	%f196, %f61, %f97;
	mul.f32 	%f197, %f60, %f98;
	sub.f32 	%f100, %f196, %f197;
	mul.f32 	%f198, %f59, %f98;
	mul.f32 	%f199, %f61, %f96;
	sub.f32 	%f101, %f198, %f199;
	mul.f32 	%f200, %f60, %f96;
	mul.f32 	%f201, %f59, %f97;
	sub.f32 	%f102, %f200, %f201;
	mul.f32 	%f202, %f5, %f101;
	fma.rn.f32 	%f203, %f4, %f100, %f202;
	fma.rn.f32 	%f204, %f6, %f102, %f203;
	mul.f32 	%f205, %f95, %f204;
	setp.lt.f32 	%p35, %f205, 0f00000000;
	add.f32 	%f206, %f99, %f205;
	setp.gt.f32 	%p36, %f206, 0f3F800000;
	or.pred  	%p37, %p35, %p36;
	@%p37 bra 	$L__BB4_33;
	mul.f32 	%f207, %f76, %f101;
	fma.rn.f32 	%f208, %f75, %f100, %f207;
	fma.rn.f32 	%f209, %f77, %f102, %f208;
	mul.f32 	%f338, %f95, %f209;
	setp.gt.f32 	%p38, %f338, 0f322BCC77;
	@%p38 bra 	$L__BB4_7;
$L__BB4_33:
	add.s32 	%r67, %r67, 1;
	setp.lt.s32 	%p52, %r67, %r4;
	setp.lt.s32 	%p53, %r73, %r32;
	and.pred  	%p54, %p52, %p53;
	@%p54 bra 	$L__BB4_3;
$L__BB4_34:
	ld.param.u64 	%rd126, [_ZN3lfs5tetra4cuda38ray_tet_intersection_with_tiles_kernelEPKfS3_S3_PKlPKiS7_PlPfS9_Piiiiiiff_param_9];
	setp.lt.s32 	%p55, %r32, 1;
	cvta.to.global.u64 	%rd91, %rd126;
	shl.b64 	%rd92, %rd7, 2;
	add.s64 	%rd93, %rd91, %rd92;
	st.global.u32 	[%rd93], %r73;
	@%p55 bra 	$L__BB4_48;
	cvt.u64.u32 	%rd94, %r32;
	mul.lo.s64 	%rd14, %rd94, %rd7;
	setp.eq.s32 	%p56, %r32, 1;
	mov.b32 	%r77, 0;
	@%p56 bra 	$L__BB4_44;
	and.b32  	%r77, %r32, 2147483646;
	add.s64 	%rd131, %rd4, 4;
	shl.b64 	%rd95, %rd14, 3;
	add.s64 	%rd96, %rd95, %rd3;
	add.s64 	%rd130, %rd96, 8;
	add.s64 	%rd129, %rd5, 8;
	shl.b64 	%rd97, %rd14, 2;
	add.s64 	%rd98, %rd97, %rd2;
	add.s64 	%rd128, %rd98, 4;
	shl.b64 	%rd99, %rd14, 4;
	add.s64 	%rd100, %rd99, %rd1;
	add.s64 	%rd127, %rd100, 16;
	mov.b32 	%r75, 0;
	mov.u32 	%r76, %r75;
$L__BB4_37:
	setp.ge.s32 	%p57, %r76, %r73;
	mul.wide.u32 	%rd101, %r75, 4;
	add.s64 	%rd25, %rd6, %rd101;
	@%p57 bra 	$L__BB4_39;
	ld.local.u64 	%rd103, [%rd129+-8];
	st.global.u64 	[%rd130+-8], %rd103;
	ld.local.f32 	%f323, [%rd131+-4];
	st.global.f32 	[%rd128+-4], %f323;
	ld.local.v4.f32 	{%f324, %f325, %f326, %f327}, [%rd25];
	st.global.f32 	[%rd127+-16], %f324;
	st.global.f32 	[%rd127+-12], %f325;
	st.global.f32 	[%rd127+-8], %f326;
	st.global.f32 	[%rd127+-4], %f327;
	bra.uni 	$L__BB4_40;
$L__BB4_39:
	mov.b64 	%rd102, -1;
	st.global.u64 	[%rd130+-8], %rd102;
	mov.b32 	%r59, 1343554297;
	st.global.u32 	[%rd128+-4], %r59;
	mov.b32 	%r60, 0;
	st.global.u32 	[%rd127+-16], %r60;
	st.global.u32 	[%rd127+-12], %r60;
	st.global.u32 	[%rd127+-8], %r60;
	st.global.u32 	[%rd127+-4], %r60;
$L__BB4_40:
	add.s32 	%r25, %r76, 1;
	setp.lt.s32 	%p58, %r25, %r73;
	@%p58 bra 	$L__BB4_42;
	mov.b64 	%rd104, -1;
	st.global.u64 	[%rd130], %rd104;
	mov.b32 	%r61, 1343554297;
	st.global.u32 	[%rd128], %r61;
	mov.b32 	%r62, 0;
	st.global.u32 	[%rd127], %r62;
	st.global.u32 	[%rd127+4], %r62;
	st.global.u32 	[%rd127+8], %r62;
	st.global.u32 	[%rd127+12], %r62;
	bra.uni 	$L__BB4_43;
$L__BB4_42:
	ld.local.u64 	%rd105, [%rd129];
	st.global.u64 	[%rd130], %rd105;
	ld.local.f32 	%f328, [%rd131];
	st.global.f32 	[%rd128], %f328;
	ld.local.v4.f32 	{%f329, %f330, %f331, %f332}, [%rd25+16];
	st.global.f32 	[%rd127], %f329;
	st.global.f32 	[%rd127+4], %f330;
	st.global.f32 	[%rd127+8], %f331;
	st.global.f32 	[%rd127+12], %f332;
$L__BB4_43:
	add.s32 	%r75, %r75, 8;
	add.s64 	%rd131, %rd131, 8;
	add.s64 	%rd130, %rd130, 16;
	add.s64 	%rd129, %rd129, 16;
	add.s64 	%rd128, %rd128, 8;
	add.s64 	%rd127, %rd127, 32;
	add.s32 	%r76, %r25, 1;
	setp.ne.s32 	%p59, %r76, %r77;
	@%p59 bra 	$L__BB4_37;
$L__BB4_44:
	and.b32  	%r63, %r32, 1;
	setp.eq.b32 	%p60, %r63, 1;
	not.pred 	%p61, %p60;
	@%p61 bra 	$L__BB4_48;
	cvt.u64.u32 	%rd31, %r77;
	add.s64 	%rd32, %rd14, %rd31;
	setp.lt.s32 	%p62, %r77, %r73;
	@%p62 bra 	$L__BB4_47;
	shl.b64 	%rd106, %rd32, 3;
	add.s64 	%rd107, %rd3, %rd106;
	mov.b64 	%rd108, -1;
	st.global.u64 	[%rd107], %rd108;
	shl.b64 	%rd109, %rd32, 2;
	add.s64 	%rd110, %rd2, %rd109;
	mov.b32 	%r64, 1343554297;
	st.global.u32 	[%rd110], %r64;
	shl.b64 	%rd111, %rd32, 4;
	add.s64 	%rd112, %rd1, %rd111;
	mov.b32 	%r65, 0;
	st.global.u32 	[%rd112], %r65;
	st.global.u32 	[%rd112+4], %r65;
	st.global.u32 	[%rd112+8], %r65;
	st.global.u32 	[%rd112+12], %r65;
	bra.uni 	$L__BB4_48;
$L__BB4_47:
	shl.b64 	%rd113, %rd31, 3;
	add.s64 	%rd114, %rd5, %rd113;
	ld.local.u64 	%rd115, [%rd114];
	shl.b64 	%rd116, %rd32, 3;
	add.s64 	%rd117, %rd3, %rd116;
	st.global.u64 	[%rd117], %rd115;
	shl.b64 	%rd118, %rd31, 2;
	add.s64 	%rd119, %rd4, %rd118;
	ld.local.f32 	%f333, [%rd119];
	shl.b64 	%rd120, %rd32, 2;
	add.s64 	%rd121, %rd2, %rd120;
	st.global.f32 	[%rd121], %f333;
	shl.b32 	%r66, %r77, 2;
	mul.wide.u32 	%rd122, %r66, 4;
	add.s64 	%rd123, %rd6, %rd122;
	ld.local.v4.f32 	{%f334, %f335, %f336, %f337}, [%rd123];
	shl.b64 	%rd124, %rd32, 4;
	add.s64 	%rd125, %rd1, %rd124;
	st.global.f32 	[%rd125], %f334;
	st.global.f32 	[%rd125+4], %f335;
	st.global.f32 	[%rd125+8], %f336;
	st.global.f32 	[%rd125+12], %f337;
$L__BB4_48:
	ret;

}
	// .globl	_ZN3lfs5tetra4cuda25compute_tet_depths_kernelEPKfPKlS3_S3_Pfm
.visible .entry _ZN3lfs5tetra4cuda25compute_tet_depths_kernelEPKfPKlS3_S3_Pfm(
	.param .u64 .ptr .align 1 _ZN3lfs5tetra4cuda25compute_tet_depths_kernelEPKfPKlS3_S3_Pfm_param_0,
	.param .u64 .ptr .align 1 _ZN3lfs5tetra4cuda25compute_tet_depths_kernelEPKfPKlS3_S3_Pfm_param_1,
	.param .u64 .ptr .align 1 _ZN3lfs5tetra4cuda25compute_tet_depths_kernelEPKfPKlS3_S3_Pfm_param_2,
	.param .u64 .ptr .align 1 _ZN3lfs5tetra4cuda25compute_tet_depths_kernelEPKfPKlS3_S3_Pfm_param_3,
	.param .u64 .ptr .align 1 _ZN3lfs5tetra4cuda25compute_tet_depths_kernelEPKfPKlS3_S3_Pfm_param_4,
	.param .u64 _ZN3lfs5tetra4cuda25compute_tet_depths_kernelEPKfPKlS3_S3_Pfm_param_5
)
{
	.reg .pred 	%p<2>;
	.reg .b32 	%r<5>;
	.reg .b32 	%f<36>;
	.reg .b64 	%rd<25>;

	ld.param.u64 	%rd2, [_ZN3lfs5tetra4cuda25compute_tet_depths_kernelEPKfPKlS3_S3_Pfm_param_0];
	ld.param.u64 	%rd3, [_ZN3lfs5tetra4cuda25compute_tet_depths_kernelEPKfPKlS3_S3_Pfm_param_1];
	ld.param.u64 	%rd4, [_ZN3lfs5tetra4cuda25compute_tet_depths_kernelEPKfPKlS3_S3_Pfm_param_2];
	ld.param.u64 	%rd5, [_ZN3lfs5tetra4cuda25compute_tet_depths_kernelEPKfPKlS3_S3_Pfm_param_3];
	ld.param.u64 	%rd6, [_ZN3lfs5tetra4cuda25compute_tet_depths_kernelEPKfPKlS3_S3_Pfm_param_4];
	ld.param.u64 	%rd7, [_ZN3lfs5tetra4cuda25compute_tet_depths_kernelEPKfPKlS3_S3_Pfm_param_5];
	mov.u32 	%r1, %ctaid.x;
	mov.u32 	%r2, %ntid.x;
	mov.u32 	%r3, %tid.x;
	mad.lo.s32 	%r4, %r1, %r2, %r3;
	cvt.u64.u32 	%rd1, %r4;
	setp.le.u64 	%p1, %rd7, %rd1;
	@%p1 bra 	$L__BB5_2;
	cvta.to.global.u64 	%rd8, %rd4;
	cvta.to.global.u64 	%rd9, %rd5;
	cvta.to.global.u64 	%rd10, %rd6;
	cvta.to.global.u64 	%rd11, %rd3;
	cvta.to.global.u64 	%rd12, %rd2;
	shl.b64 	%rd13, %rd1, 5;
	add.s64 	%rd14, %rd11, %rd13;
	ld.global.nc.u64 	%rd15, [%rd14];
	mad.lo.s64 	%rd16, %rd15, 12, %rd12;
	ld.global.nc.f32 	%f1, [%rd16];
	add.f32 	%f2, %f1, 0f00000000;
	ld.global.nc.f32 	%f3, [%rd16+4];
	add.f32 	%f4, %f3, 0f00000000;
	ld.global.nc.f32 	%f5, [%rd16+8];
	add.f32 	%f6, %f5, 0f00000000;
	ld.global.nc.u64 	%rd17, [%rd14+8];
	mad.lo.s64 	%rd18, %rd17, 12, %rd12;
	ld.global.nc.f32 	%f7, [%rd18];
	add.f32 	%f8, %f2, %f7;
	ld.global.nc.f32 	%f9, [%rd18+4];
	add.f32 	%f10, %f4, %f9;
	ld.global.nc.f32 	%f11, [%rd18+8];
	add.f32 	%f12, %f6, %f11;
	ld.global.nc.u64 	%rd19, [%rd14+16];
	mad.lo.s64 	%rd20, %rd19, 12, %rd12;
	ld.global.nc.f32 	%f13, [%rd20];
	add.f32 	%f14, %f8, %f13;
	ld.global.nc.f32 	%f15, [%rd20+4];
	add.f32 	%f16, %f10, %f15;
	ld.global.nc.f32 	%f17, [%rd20+8];
	add.f32 	%f18, %f12, %f17;
	ld.global.nc.u64 	%rd21, [%rd14+24];
	mad.lo.s64 	%rd22, %rd21, 12, %rd12;
	ld.global.nc.f32 	%f19, [%rd22];
	add.f32 	%f20, %f14, %f19;
	ld.global.nc.f32 	%f21, [%rd22+4];
	add.f32 	%f22, %f16, %f21;
	ld.global.nc.f32 	%f23, [%rd22+8];
	add.f32 	%f24, %f18, %f23;
	mul.f32 	%f25, %f20, 0f3E800000;
	mul.f32 	%f26, %f22, 0f3E800000;
	mul.f32 	%f27, %f24, 0f3E800000;
	ld.global.nc.f32 	%f28, [%rd8+24];
	ld.global.nc.f32 	%f29, [%rd8+28];
	mul.f32 	%f30, %f26, %f29;
	fma.rn.f32 	%f31, %f25, %f28, %f30;
	ld.global.nc.f32 	%f32, [%rd8+32];
	fma.rn.f32 	%f33, %f27, %f32, %f31;
	ld.global.nc.f32 	%f34, [%rd9+8];
	add.f32 	%f35, %f34, %f33;
	shl.b64 	%rd23, %rd1, 2;
	add.s64 	%rd24, %rd10, %rd23;
	st.global.f32 	[%rd24], %f35;
$L__BB5_2:
	ret;

}
	// .globl	_ZN3lfs5tetra4cuda17sgd_update_kernelEPfPKffm
.visible .entry _ZN3lfs5tetra4cuda17sgd_update_kernelEPfPKffm(
	.param .u64 .ptr .align 1 _ZN3lfs5tetra4cuda17sgd_update_kernelEPfPKffm_param_0,
	.param .u64 .ptr .align 1 _ZN3lfs5tetra4cuda17sgd_update_kernelEPfPKffm_param_1,
	.param .f32 _ZN3lfs5tetra4cuda17sgd_update_kernelEPfPKffm_param_2,
	.param .u64 _ZN3lfs5tetra4cuda17sgd_update_kernelEPfPKffm_param_3
)
{
	.reg .pred 	%p<2>;
	.reg .b32 	%r<5>;
	.reg .b32 	%f<6>;
	.reg .b64 	%rd<10>;

	ld.param.u64 	%rd2, [_ZN3lfs5tetra4cuda17sgd_update_kernelEPfPKffm_param_0];
	ld.param.u64 	%rd3, [_ZN3lfs5tetra4cuda17sgd_update_kernelEPfPKffm_param_1];
	ld.param.f32 	%f1, [_ZN3lfs5tetra4cuda17sgd_update_kernelEPfPKffm_param_2];
	ld.param.u64 	%rd4, [_ZN3lfs5tetra4cuda17sgd_update_kernelEPfPKffm_param_3];
	mov.u32 	%r1, %ctaid.x;
	mov.u32 	%r2, %ntid.x;
	mov.u32 	%r3, %tid.x;
	mad.lo.s32 	%r4, %r1, %r2, %r3;
	cvt.u64.u32 	%rd1, %r4;
	setp.le.u64 	%p1, %rd4, %rd1;
	@%p1 bra 	$L__BB6_2;
	cvta.to.global.u64 	%rd5, %rd3;
	cvta.to.global.u64 	%rd6, %rd2;
	shl.b64 	%rd7, %rd1, 2;
	add.s64 	%rd8, %rd5, %rd7;
	ld.global.nc.f32 	%f2, [%rd8];
	mul.f32 	%f3, %f1, %f2;
	add.s64 	%rd9, %rd6, %rd7;
	ld.global.f32 	%f4, [%rd9];
	sub.f32 	%f5, %f4, %f3;
	st.global.f32 	[%rd9], %f5;
$L__BB6_2:
	ret;

}
.entry _ZN3lfs5tetra4cuda36_GLOBAL__N__f3b2ec31_4_k_cu_5190dfff27ray_tet_intersection_kernelEPKfS4_S4_PKlPhPfS8_mm(
	.param .u64 .ptr .align 1 _ZN3lfs5tetra4cuda36_GLOBAL__N__f3b2ec31_4_k_cu_5190dfff27ray_tet_intersection_kernelEPKfS4_S4_PKlPhPfS8_mm_param_0,
	.param .u64 .ptr .align 1 _ZN3lfs5tetra4cuda36_GLOBAL__N__f3b2ec31_4_k_cu_5190dfff27ray_tet_intersection_kernelEPKfS4_S4_PKlPhPfS8_mm_param_1,
	.param .u64 .ptr .align 1 _ZN3lfs5tetra4cuda36_GLOBAL__N__f3b2ec31_4_k_cu_5190dfff27ray_tet_intersection_kernelEPKfS4_S4_PKlPhPfS8_mm_param_2,
	.param .u64 .ptr .align 1 _ZN3lfs5tetra4cuda36_GLOBAL__N__f3b2ec31_4_k_cu_5190dfff27ray_tet_intersection_kernelEPKfS4_S4_PKlPhPfS8_mm_param_3,
	.param .u64 .ptr .align 1 _ZN3lfs5tetra4cuda36_GLOBAL__N__f3b2ec31_4_k_cu_5190dfff27ray_tet_intersection_kernelEPKfS4_S4_PKlPhPfS8_mm_param_4,
	.param .u64 .ptr .align 1 _ZN3lfs5tetra4cuda36_GLOBAL__N__f3b2ec31_4_k_cu_5190dfff27ray_tet_intersection_kernelEPKfS4_S4_PKlPhPfS8_mm_param_5,
	.param .u64 .ptr .align 1 _ZN3lfs5tetra4cuda36_GLOBAL__N__f3b2ec31_4_k_cu_5190dfff27ray_tet_intersection_kernelEPKfS4_S4_PKlPhPfS8_mm_param_6,
	.param .u64 _ZN3lfs5tetra4cuda36_GLOBAL__N__f3b2ec31_4_k_cu_5190dfff27ray_tet_intersection_kernelEPKfS4_S4_PKlPhPfS8_mm_param_7,
	.param .u64 _ZN3lfs5tetra4cuda36_GLOBAL__N__f3b2ec31_4_k_cu_5190dfff27ray_tet_intersection_kernelEPKfS4_S4_PKlPhPfS8_mm_param_8
)
{
	.reg .pred 	%p<44>;
	.reg .b16 	%rs<3>;
	.reg .b32 	%r<15>;
	.reg .b32 	%f<291>;
	.reg .b64 	%rd<47>;

	ld.param.u64 	%rd13, [_ZN3lfs5tetra4cuda36_GLOBAL__N__f3b2ec31_4_k_cu_5190dfff27ray_tet_intersection_kernelEPKfS4_S4_PKlPhPfS8_mm_param_7];
	ld.param.u64 	%rd14, [_ZN3lfs5tetra4cuda36_GLOBAL__N__f3b2ec31_4_k_cu_5190dfff27ray_tet_intersection_kernelEPKfS4_S4_PKlPhPfS8_mm_param_8];
	mov.u32 	%r1, %ctaid.x;
	mov.u32 	%r2, %ntid.x;
	mov.u32 	%r3, %tid.x;
	mad.lo.s32 	%r4, %r1, %r2, %r3;
	cvt.u64.u32 	%rd1, %r4;
	mov.u32 	%r5, %ctaid.y;
	mov.u32 	%r6, %ntid.y;
	mov.u32 	%r7, %tid.y;
	mad.lo.s32 	%r8, %r5, %r6, %r7;
	cvt.u64.u32 	%rd15, %r8;
	setp.le.u64 	%p1, %rd13, %rd1;
	setp.le.u64 	%p2, %rd14, %rd15;
	or.pred  	%p3, %p1, %p2;
	@%p3 bra 	$L__BB7_18;
	ld.param.u64 	%rd46, [_ZN3lfs5tetra4cuda36_GLOBAL__N__f3b2ec31_4_k_cu_5190dfff27ray_tet_intersection_kernelEPKfS4_S4_PKlPhPfS8_mm_param_6];
	ld.param.u64 	%rd44, [_ZN3lfs5tetra4cuda36_GLOBAL__N__f3b2ec31_4_k_cu_5190dfff27ray_tet_intersection_kernelEPKfS4_S4_PKlPhPfS8_mm_param_4];
	ld.param.u64 	%rd43, [_ZN3lfs5tetra4cuda36_GLOBAL__N__f3b2ec31_4_k_cu_5190dfff27ray_tet_intersection_kernelEPKfS4_S4_PKlPhPfS8_mm_param_3];
	ld.param.u64 	%rd42, [_ZN3lfs5tetra4cuda36_GLOBAL__N__f3b2ec31_4_k_cu_5190dfff27ray_tet_intersection_kernelEPKfS4_S4_PKlPhPfS8_mm_param_2];
	ld.param.u64 	%rd41, [_ZN3lfs5tetra4cuda36_GLOBAL__N__f3b2ec31_4_k_cu_5190dfff27ray_tet_intersection_kernelEPKfS4_S4_PKlPhPfS8_mm_param_1];
	ld.param.u64 	%rd40, [_ZN3lfs5tetra4cuda36_GLOBAL__N__f3b2ec31_4_k_cu_5190dfff27ray_tet_intersection_kernelEPKfS4_S4_PKlPhPfS8_mm_param_0];
	cvta.to.global.u64 	%rd16, %rd44;
	cvta.to.global.u64 	%rd17, %rd46;
	cvta.to.global.u64 	%rd18, %rd43;
	cvta.to.global.u64 	%rd19, %rd42;
	cvta.to.global.u64 	%rd20, %rd40;
	cvta.to.global.u64 	%rd21, %rd41;
	mul.lo.s64 	%rd22, %rd1, 12;
	add.s64 	%rd23, %rd20, %rd22;
	ld.global.nc.f32 	%f1, [%rd23];
	ld.global.nc.f32 	%f2, [%rd23+4];
	ld.global.nc.f32 	%f3, [%rd23+8];
	add.s64 	%rd24, %rd21, %rd22;
	ld.global.nc.f32 	%f4, [%rd24];
	ld.global.nc.f32 	%f5, [%rd24+4];
	ld.global.nc.f32 	%f6, [%rd24+8];
	mov.u32 	%r10, %ctaid.y;
	mov.u32 	%r11, %ntid.y;
	mov.u32 	%r12, %tid.y;
	mad.lo.s32 	%r13, %r10, %r11, %r12;
	cvt.u64.u32 	%rd25, %r13;
	mul.wide.u32 	%rd26, %r13, 32;
	add.s64 	%rd27, %rd18, %rd26;
	ld.global.nc.u64 	%rd28, [%rd27];
	mad.lo.s64 	%rd29, %rd28, 12, %rd19;
	ld.global.nc.f32 	%f7, [%rd29];
	ld.global.nc.f32 	%f8, [%rd29+4];
	ld.global.nc.f32 	%f9, [%rd29+8];
	ld.global.nc.u64 	%rd30, [%rd27+8];
	mad.lo.s64 	%rd31, %rd30, 12, %rd19;
	ld.global.nc.f32 	%f10, [%rd31];
	ld.global.nc.f32 	%f11, [%rd31+4];
	ld.global.nc.f32 	%f12, [%rd31+8];
	ld.global.nc.u64 	%rd32, [%rd27+16];
	mad.lo.s64 	%rd33, %rd32, 12, %rd19;
	ld.global.nc.f32 	%f13, [%rd33];
	ld.global.nc.f32 	%f14, [%rd33+4];
	ld.global.nc.f32 	%f15, [%rd33+8];
	ld.global.nc.u64 	%rd34, [%rd27+24];
	mad.lo.s64 	%rd35, %rd34, 12, %rd19;
	ld.global.nc.f32 	%f16, [%rd35];
	ld.global.nc.f32 	%f17, [%rd35+4];
	ld.global.nc.f32 	%f18, [%rd35+8];
	mad.lo.s64 	%rd2, %rd14, %rd1, %rd25;
	add.s64 	%rd3, %rd16, %rd2;
	mov.b16 	%rs1, 0;
	st.global.u8 	[%rd3], %rs1;
	shl.b64 	%rd36, %rd2, 2;
	add.s64 	%rd4, %rd17, %rd36;
	mov.b32 	%r14, 1343554297;
	st.global.u32 	[%rd4], %r14;
	sub.f32 	%f19, %f10, %f7;
	sub.f32 	%f20, %f11, %f8;
	sub.f32 	%f21, %f12, %f9;
	sub.f32 	%f22, %f13, %f7;
	sub.f32 	%f23, %f14, %f8;
	sub.f32 	%f24, %f15, %f9;
	sub.f32 	%f25, %f16, %f7;
	sub.f32 	%f26, %f17, %f8;
	sub.f32 	%f27, %f18, %f9;
	mul.f32 	%f81, %f23, %f27;
	mul.f32 	%f82, %f24, %f26;
	sub.f32 	%f83, %f81, %f82;
	mul.f32 	%f84, %f19, %f83;
	mul.f32 	%f85, %f22, %f27;
	mul.f32 	%f86, %f24, %f25;
	sub.f32 	%f28, %f85, %f86;
	mul.f32 	%f87, %f20, %f28;
	sub.f32 	%f88, %f84, %f87;
	mul.f32 	%f89, %f22, %f26;
	mul.f32 	%f90, %f23, %f25;
	sub.f32 	%f91, %f89, %f90;
	fma.rn.f32 	%f92, %f21, %f91, %f88;
	div.rn.f32 	%f93, %f92, 0f40C00000;
	abs.f32 	%f29, %f93;
	sub.f32 	%f94, %f13, %f10;
	sub.f32 	%f95, %f14, %f11;
	sub.f32 	%f96, %f15, %f12;
	sub.f32 	%f97, %f16, %f10;
	sub.f32 	%f98, %f17, %f11;
	sub.f32 	%f99, %f18, %f12;
	mul.f32 	%f100, %f5, %f99;
	mul.f32 	%f101, %f6, %f98;
	sub.f32 	%f30, %f100, %f101;
	mul.f32 	%f102, %f6, %f97;
	mul.f32 	%f103, %f4, %f99;
	sub.f32 	%f31, %f102, %f103;
	mul.f32 	%f104, %f4, %f98;
	mul.f32 	%f105, %f5, %f97;
	sub.f32 	%f32, %f104, %f105;
	mul.f32 	%f106, %f95, %f31;
	fma.rn.f32 	%f107, %f94, %f30, %f106;
	fma.rn.f32 	%f33, %f96, %f32, %f107;
	abs.f32 	%f108, %f33;
	setp.lt.f32 	%p4, %f108, 0f322BCC77;
	@%p4 bra 	$L__BB7_6;
	rcp.rn.f32 	%f34, %f33;
	sub.f32 	%f109, %f1, %f10;
	sub.f32 	%f35, %f2, %f11;
	sub.f32 	%f110, %f3, %f12;
	mul.f32 	%f111, %f31, %f35;
	fma.rn.f32 	%f112, %f30, %f109, %f111;
	fma.rn.f32 	%f113, %f32, %f110, %f112;
	mul.f32 	%f36, %f34, %f113;
	setp.lt.f32 	%p5, %f36, 0f00000000;
	setp.gt.f32 	%p6, %f36, 0f3F800000;
	or.pred  	%p7, %p5, %p6;
	@%p7 bra 	$L__BB7_6;
	sub.f32 	%f114, %f15, %f12;
	mul.f32 	%f115, %f114, %f35;
	sub.f32 	%f116, %f14, %f11;
	sub.f32 	%f117, %f3, %f12;
	mul.f32 	%f118, %f116, %f117;
	sub.f32 	%f37, %f115, %f118;
	sub.f32 	%f119, %f13, %f10;
	mul.f32 	%f120, %f119, %f117;
	sub.f32 	%f121, %f1, %f10;
	mul.f32 	%f122, %f114, %f121;
	sub.f32 	%f38, %f120, %f122;
	mul.f32 	%f123, %f116, %f121;
	mul.f32 	%f124, %f119, %f35;
	sub.f32 	%f39, %f123, %f124;
	mul.f32 	%f125, %f5, %f38;
	fma.rn.f32 	%f126, %f4, %f37, %f125;
	fma.rn.f32 	%f127, %f6, %f39, %f126;
	mul.f32 	%f128, %f34, %f127;
	setp.lt.f32 	%p8, %f128, 0f00000000;
	add.f32 	%f129, %f36, %f128;
	setp.gt.f32 	%p9, %f129, 0f3F800000;
	or.pred  	%p10, %p8, %p9;
	@%p10 bra 	$L__BB7_6;
	setp.lt.f32 	%p11, %f29, 0f2EDBE6FF;
	sub.f32 	%f130, %f16, %f10;
	sub.f32 	%f131, %f17, %f11;
	mul.f32 	%f132, %f131, %f38;
	fma.rn.f32 	%f133, %f130, %f37, %f132;
	sub.f32 	%f134, %f18, %f12;
	fma.rn.f32 	%f135, %f134, %f39, %f133;
	mul.f32 	%f290, %f34, %f135;
	setp.leu.f32 	%p12, %f290, 0f322BCC77;
	or.pred  	%p13, %p12, %p11;
	@%p13 bra 	$L__BB7_6;
$L__BB7_5:
	ld.param.u64 	%rd45, [_ZN3lfs5tetra4cuda36_GLOBAL__N__f3b2ec31_4_k_cu_5190dfff27ray_tet_intersection_kernelEPKfS4_S4_PKlPhPfS8_mm_param_5];
	fma.rn.f32 	%f214, %f4, %f290, %f1;
	fma.rn.f32 	%f215, %f5, %f290, %f2;
	fma.rn.f32 	%f216, %f6, %f290, %f3;
	sub.f32 	%f217, %f10, %f214;
	sub.f32 	%f218, %f11, %f215;
	sub.f32 	%f219, %f12, %f216;
	sub.f32 	%f220, %f13, %f214;
	sub.f32 	%f221, %f14, %f215;
	sub.f32 	%f222, %f15, %f216;
	sub.f32 	%f223, %f16, %f214;
	sub.f32 	%f224, %f17, %f215;
	sub.f32 	%f225, %f18, %f216;
	mul.f32 	%f226, %f221, %f225;
	mul.f32 	%f227, %f222, %f224;
	sub.f32 	%f228, %f226, %f227;
	mul.f32 	%f229, %f217, %f228;
	mul.f32 	%f230, %f220, %f225;
	mul.f32 	%f231, %f222, %f223;
	sub.f32 	%f232, %f230, %f231;
	mul.f32 	%f233, %f218, %f232;
	sub.f32 	%f234, %f229, %f233;
	mul.f32 	%f235, %f220, %f224;
	mul.f32 	%f236, %f221, %f223;
	sub.f32 	%f237, %f235, %f236;
	fma.rn.f32 	%f238, %f219, %f237, %f234;
	div.rn.f32 	%f239, %f238, 0f40C00000;
	abs.f32 	%f240, %f239;
	div.rn.f32 	%f241, %f240, %f29;
	sub.f32 	%f242, %f214, %f7;
	sub.f32 	%f243, %f215, %f8;
	sub.f32 	%f244, %f216, %f9;
	mul.f32 	%f245, %f23, %f27;
	mul.f32 	%f246, %f24, %f26;
	sub.f32 	%f247, %f245, %f246;
	mul.f32 	%f248, %f242, %f247;
	mul.f32 	%f249, %f243, %f28;
	sub.f32 	%f250, %f248, %f249;
	mul.f32 	%f251, %f22, %f26;
	mul.f32 	%f252, %f23, %f25;
	sub.f32 	%f253, %f251, %f252;
	fma.rn.f32 	%f254, %f244, %f253, %f250;
	div.rn.f32 	%f255, %f254, 0f40C00000;
	abs.f32 	%f256, %f255;
	div.rn.f32 	%f257, %f256, %f29;
	mul.f32 	%f258, %f243, %f27;
	mul.f32 	%f259, %f244, %f26;
	sub.f32 	%f260, %f258, %f259;
	mul.f32 	%f261, %f19, %f260;
	mul.f32 	%f262, %f242, %f27;
	mul.f32 	%f263, %f244, %f25;
	sub.f32 	%f264, %f262, %f263;
	mul.f32 	%f265, %f20, %f264;
	sub.f32 	%f266, %f261, %f265;
	mul.f32 	%f267, %f242, %f26;
	mul.f32 	%f268, %f243, %f25;
	sub.f32 	%f269, %f267, %f268;
	fma.rn.f32 	%f270, %f21, %f269, %f266;
	div.rn.f32 	%f271, %f270, 0f40C00000;
	abs.f32 	%f272, %f271;
	div.rn.f32 	%f273, %f272, %f29;
	mul.f32 	%f274, %f23, %f244;
	mul.f32 	%f275, %f24, %f243;
	sub.f32 	%f276, %f274, %f275;
	mul.f32 	%f277, %f19, %f276;
	mul.f32 	%f278, %f22, %f244;
	mul.f32 	%f279, %f24, %f242;
	sub.f32 	%f280, %f278, %f279;
	mul.f32 	%f281, %f20, %f280;
	sub.f32 	%f282, %f277, %f281;
	mul.f32 	%f283, %f22, %f243;
	mul.f32 	%f284, %f23, %f242;
	sub.f32 	%f285, %f283, %f284;
	fma.rn.f32 	%f286, %f21, %f285, %f282;
	div.rn.f32 	%f287, %f286, 0f40C00000;
	abs.f32 	%f288, %f287;
	div.rn.f32 	%f289, %f288, %f29;
	mov.b16 	%rs2, 1;
	st.global.u8 	[%rd3], %rs2;
	st.global.f32 	[%rd4], %f290;
	shl.b64 	%rd37, %rd2, 4;
	cvta.to.global.u64 	%rd38, %rd45;
	add.s64 	%rd39, %rd38, %rd37;
	st.global.f32 	[%rd39], %f241;
	st.global.f32 	[%rd39+4], %f257;
	st.global.f32 	[%rd39+8], %f273;
	st.global.f32 	[%rd39+12], %f289;
	bra.uni 	$L__BB7_18;
$L__BB7_6:
	mul.f32 	%f136, %f5, %f24;
	mul.f32 	%f137, %f6, %f23;
	sub.f32 	%f42, %f136, %f137;
	mul.f32 	%f138, %f6, %f22;
	mul.f32 	%f139, %f4, %f24;
	sub.f32 	%f43, %f138, %f139;
	mul.f32 	%f140, %f4, %f23;
	mul.f32 	%f141, %f5, %f22;
	sub.f32 	%f44, %f140, %f141;
	mul.f32 	%f142, %f26, %f43;
	fma.rn.f32 	%f143, %f25, %f42, %f142;
	fma.rn.f32 	%f45, %f27, %f44, %f143;
	abs.f32 	%f144, %f45;
	setp.lt.f32 	%p14, %f144, 0f322BCC77;
	@%p14 bra 	$L__BB7_10;
	rcp.rn.f32 	%f46, %f45;
	sub.f32 	%f47, %f1, %f7;
	sub.f32 	%f48, %f2, %f8;
	sub.f32 	%f49, %f3, %f9;
	mul.f32 	%f145, %f43, %f48;
	fma.rn.f32 	%f146, %f42, %f47, %f145;
	fma.rn.f32 	%f147, %f44, %f49, %f146;
	mul.f32 	%f50, %f46, %f147;
	setp.lt.f32 	%p15, %f50, 0f00000000;
	setp.gt.f32 	%p16, %f50, 0f3F800000;
	or.pred  	%p17, %p15, %p16;
	@%p17 bra 	$L__BB7_10;
	mul.f32 	%f148, %f27, %f48;
	mul.f32 	%f149, %f26, %f49;
	sub.f32 	%f51, %f148, %f149;
	mul.f32 	%f150, %f25, %f49;
	mul.f32 	%f151, %f27, %f47;
	sub.f32 	%f52, %f150, %f151;
	mul.f32 	%f152, %f26, %f47;
	mul.f32 	%f153, %f25, %f48;
	sub.f32 	%f53, %f152, %f153;
	mul.f32 	%f154, %f5, %f52;
	fma.rn.f32 	%f155, %f4, %f51, %f154;
	fma.rn.f32 	%f156, %f6, %f53, %f155;
	mul.f32 	%f157, %f46, %f156;
	setp.lt.f32 	%p18, %f157, 0f00000000;
	add.f32 	%f158, %f50, %f157;
	setp.gt.f32 	%p19, %f158, 0f3F800000;
	or.pred  	%p20, %p18, %p19;
	@%p20 bra 	$L__BB7_10;
	setp.geu.f32 	%p21, %f29, 0f2EDBE6FF;
	mul.f32 	%f159, %f23, %f52;
	fma.rn.f32 	%f160, %f22, %f51, %f159;
	fma.rn.f32 	%f161, %f24, %f53, %f160;
	mul.f32 	%f290, %f46, %f161;
	setp.gt.f32 	%p22, %f290, 0f322BCC77;
	and.pred  	%p23, %p22, %p21;
	@%p23 bra 	$L__BB7_5;
$L__BB7_10:
	mul.f32 	%f162, %f5, %f27;
	mul.f32 	%f163, %f6, %f26;
	sub.f32 	%f55, %f162, %f163;
	mul.f32 	%f164, %f6, %f25;
	mul.f32 	%f165, %f4, %f27;
	sub.f32 	%f56, %f164, %f165;
	mul.f32 	%f166, %f4, %f26;
	mul.f32 	%f167, %f5, %f25;
	sub.f32 	%f57, %f166, %f167;
	mul.f32 	%f168, %f20, %f56;
	fma.rn.f32 	%f169, %f19, %f55, %f168;
	fma.rn.f32 	%f58, %f21, %f57, %f169;
	abs.f32 	%f170, %f58;
	setp.lt.f32 	%p24, %f170, 0f322BCC77;
	@%p24 bra 	$L__BB7_14;
	rcp.rn.f32 	%f59, %f58;
	sub.f32 	%f60, %f1, %f7;
	sub.f32 	%f61, %f2, %f8;
	sub.f32 	%f62, %f3, %f9;
	mul.f32 	%f171, %f56, %f61;
	fma.rn.f32 	%f172, %f55, %f60, %f171;
	fma.rn.f32 	%f173, %f57, %f62, %f172;
	mul.f32 	%f63, %f59, %f173;
	setp.lt.f32 	%p25, %f63, 0f00000000;
	setp.gt.f32 	%p26, %f63, 0f3F800000;
	or.pred  	%p27, %p25, %p26;
	@%p27 bra 	$L__BB7_14;
	mul.f32 	%f174, %f21, %f61;
	mul.f32 	%f175, %f20, %f62;
	sub.f32 	%f64, %f174, %f175;
	mul.f32 	%f176, %f19, %f62;
	mul.f32 	%f177, %f21, %f60;
	sub.f32 	%f65, %f176, %f177;
	mul.f32 	%f178, %f20, %f60;
	mul.f32 	%f179, %f19, %f61;
	sub.f32 	%f66, %f178, %f179;
	mul.f32 	%f180, %f5, %f65;
	fma.rn.f32 	%f181, %f4, %f64, %f180;
	fma.rn.f32 	%f182, %f6, %f66, %f181;
	mul.f32 	%f183, %f59, %f182;
	setp.lt.f32 	%p28, %f183, 0f00000000;
	add.f32 	%f184, %f63, %f183;
	setp.gt.f32 	%p29, %f184, 0f3F800000;
	or.pred  	%p30, %p28, %p29;
	@%p30 bra 	$L__BB7_14;
	setp.geu.f32 	%p31, %f29, 0f2EDBE6FF;
	mul.f32 	%f185, %f26, %f65;
	fma.rn.f32 	%f186, %f25, %f64, %f185;
	fma.rn.f32 	%f187, %f27, %f66, %f186;
	mul.f32 	%f290, %f59, %f187;
	setp.gt.f32 	%p32, %f290, 0f322BCC77;
	and.pred  	%p33, %p32, %p31;
	@%p33 bra 	$L__BB7_5;
$L__BB7_14:
	mul.f32 	%f188, %f5, %f21;
	mul.f32 	%f189, %f6, %f20;
	sub.f32 	%f68, %f188, %f189;
	mul.f32 	%f190, %f6, %f19;
	mul.f32 	%f191, %f4, %f21;
	sub.f32 	%f69, %f190, %f191;
	mul.f32 	%f192, %f4, %f20;
	mul.f32 	%f193, %f5, %f19;
	sub.f32 	%f70, %f192, %f193;
	mul.f32 	%f194, %f23, %f69;
	fma.rn.f32 	%f195, %f22, %f68, %f194;
	fma.rn.f32 	%f71, %f24, %f70, %f195;
	abs.f32 	%f196, %f71;
	setp.lt.f32 	%p34, %f196, 0f322BCC77;
	@%p34 bra 	$L__BB7_18;
	rcp.rn.f32 	%f72, %f71;
	sub.f32 	%f73, %f1, %f7;
	sub.f32 	%f74, %f2, %f8;
	sub.f32 	%f75, %f3, %f9;
	mul.f32 	%f197, %f69, %f74;
	fma.rn.f32 	%f198, %f68, %f73, %f197;
	fma.rn.f32 	%f199, %f70, %f75, %f198;
	mul.f32 	%f76, %f72, %f199;
	setp.lt.f32 	%p35, %f76, 0f00000000;
	setp.gt.f32 	%p36, %f76, 0f3F800000;
	or.pred  	%p37, %p35, %p36;
	@%p37 bra 	$L__BB7_18;
	mul.f32 	%f200, %f24, %f74;
	mul.f32 	%f201, %f23, %f75;
	sub.f32 	%f77, %f200, %f201;
	mul.f32 	%f202, %f22, %f75;
	mul.f32 	%f203, %f24, %f73;
	sub.f32 	%f78, %f202, %f203;
	mul.f32 	%f204, %f23, %f73;
	mul.f32 	%f205, %f22, %f74;
	sub.f32 	%f79, %f204, %f205;
	mul.f32 	%f206, %f5, %f78;
	fma.rn.f32 	%f207, %f4, %f77, %f206;
	fma.rn.f32 	%f208, %f6, %f79, %f207;
	mul.f32 	%f209, %f72, %f208;
	setp.lt.f32 	%p38, %f209, 0f00000000;
	add.f32 	%f210, %f76, %f209;
	setp.gt.f32 	%p39, %f210, 0f3F800000;
	or.pred  	%p40, %p38, %p39;
	@%p40 bra 	$L__BB7_18;
	setp.geu.f32 	%p41, %f29, 0f2EDBE6FF;
	mul.f32 	%f211, %f20, %f78;
	fma.rn.f32 	%f212, %f19, %f77, %f211;
	fma.rn.f32 	%f213, %f21, %f79, %f212;
	mul.f32 	%f290, %f72, %f213;
	setp.gt.f32 	%p42, %f290, 0f322BCC77;
	and.pred  	%p43, %p42, %p41;
	@%p43 bra 	$L__BB7_5;
$L__BB7_18:
	ret;

}
.entry _ZN3lfs5tetra4cuda36_GLOBAL__N__f3b2ec31_4_k_cu_5190dfff28collect_intersections_kernelEPKhPKfS6_PlPfS8_Pimmiff(
	.param .u64 .ptr .align 1 _ZN3lfs5tetra4cuda36_GLOBAL__N__f3b2ec31_4_k_cu_5190dfff28collect_intersections_kernelEPKhPKfS6_PlPfS8_Pimmiff_param_0,
	.param .u64 .ptr .align 1 _ZN3lfs5tetra4cuda36_GLOBAL__N__f3b2ec31_4_k_cu_5190dfff28collect_intersections_kernelEPKhPKfS6_PlPfS8_Pimmiff_param_1,
	.param .u64 .ptr .align 1 _ZN3lfs5tetra4cuda36_GLOBAL__N__f3b2ec31_4_k_cu_5190dfff28collect_intersections_kernelEPKhPKfS6_PlPfS8_Pimmiff_param_2,
	.param .u64 .ptr .align 1 _ZN3lfs5tetra4cuda36_GLOBAL__N__f3b2ec31_4_k_cu_5190dfff28collect_intersections_kernelEPKhPKfS6_PlPfS8_Pimmiff_param_3,
	.param .u64 .ptr .align 1 _ZN3lfs5tetra4cuda36_GLOBAL__N__f3b2ec31_4_k_cu_5190dfff28collect_intersections_kernelEPKhPKfS6_PlPfS8_Pimmiff_param_4,
	.param .u64 .ptr .align 1 _ZN3lfs5tetra4cuda36_GLOBAL__N__f3b2ec31_4_k_cu_5190dfff28collect_intersections_kernelEPKhPKfS6_PlPfS8_Pimmiff_param_5,
	.param .u64 .ptr .align 1 _ZN3lfs5tetra4cuda36_GLOBAL__N__f3b2ec31_4_k_cu_5190dfff28collect_intersections_kernelEPKhPKfS6_PlPfS8_Pimmiff_param_6,
	.param .u64 _ZN3lfs5tetra4cuda36_GLOBAL__N__f3b2ec31_4_k_cu_5190dfff28collect_intersections_kernelEPKhPKfS6_PlPfS8_Pimmiff_param_7,
	.param .u64 _ZN3lfs5tetra4cuda36_GLOBAL__N__f3b2ec31_4_k_cu_5190dfff28collect_intersections_kernelEPKhPKfS6_PlPfS8_Pimmiff_param_8,
	.param .u32 _ZN3lfs5tetra4cuda36_GLOBAL__N__f3b2ec31_4_k_cu_5190dfff28collect_intersections_kernelEPKhPKfS6_PlPfS8_Pimmiff_param_9,
	.param .f32 _ZN3lfs5tetra4cuda36_GLOBAL__N__f3b2ec31_4_k_cu_5190dfff28collect_intersections_kernelEPKhPKfS6_PlPfS8_Pimmiff_param_10,
	.param .f32 _ZN3lfs5tetra4cuda36_GLOBAL__N__f3b2ec31_4_k_cu_5190dfff28collect_intersections_kernelEPKhPKfS6_PlPfS8_Pimmiff_param_11
)
{
	.reg .pred 	%p<21>;
	.reg .b16 	%rs<3>;
	.reg .b32 	%r<40>;
	.reg .b32 	%f<9>;
	.reg .b64 	%rd<78>;

	ld.param.u64 	%rd22, [_ZN3lfs5tetra4cuda36_GLOBAL__N__f3b2ec31_4_k_cu_5190dfff28collect_intersections_kernelEPKhPKfS6_PlPfS8_Pimmiff_param_3];
	ld.param.u64 	%rd23, [_ZN3lfs5tetra4cuda36_GLOBAL__N__f3b2ec31_4_k_cu_5190dfff28collect_intersections_kernelEPKhPKfS6_PlPfS8_Pimmiff_param_4];
	ld.param.u64 	%rd24, [_ZN3lfs5tetra4cuda36_GLOBAL__N__f3b2ec31_4_k_cu_5190dfff28collect_intersections_kernelEPKhPKfS6_PlPfS8_Pimmiff_param_7];
	ld.param.u64 	%rd21, [_ZN3lfs5tetra4cuda36_GLOBAL__N__f3b2ec31_4_k_cu_5190dfff28collect_intersections_kernelEPKhPKfS6_PlPfS8_Pimmiff_param_8];
	ld.param.u32 	%r18, [_ZN3lfs5tetra4cuda36_GLOBAL__N__f3b2ec31_4_k_cu_5190dfff28collect_intersections_kernelEPKhPKfS6_PlPfS8_Pimmiff_param_9];
	ld.param.f32 	%f2, [_ZN3lfs5tetra4cuda36_GLOBAL__N__f3b2ec31_4_k_cu_5190dfff28collect_intersections_kernelEPKhPKfS6_PlPfS8_Pimmiff_param_10];
	cvta.to.global.u64 	%rd1, %rd23;
	cvta.to.global.u64 	%rd2, %rd22;
	mov.u32 	%r19, %ctaid.x;
	mov.u32 	%r20, %ntid.x;
	mov.u32 	%r21, %tid.x;
	mad.lo.s32 	%r22, %r19, %r20, %r21;
	cvt.u64.u32 	%rd3, %r22;
	setp.le.u64 	%p1, %rd24, %rd3;
	@%p1 bra 	$L__BB8_20;
	setp.eq.s64 	%p2, %rd21, 0;
	setp.lt.s32 	%p3, %r18, 1;
	mov.b32 	%r32, 0;
	or.pred  	%p4, %p2, %p3;
	@%p4 bra 	$L__BB8_7;
	ld.param.u64 	%rd75, [_ZN3lfs5tetra4cuda36_GLOBAL__N__f3b2ec31_4_k_cu_5190dfff28collect_intersections_kernelEPKhPKfS6_PlPfS8_Pimmiff_param_5];
	ld.param.u64 	%rd74, [_ZN3lfs5tetra4cuda36_GLOBAL__N__f3b2ec31_4_k_cu_5190dfff28collect_intersections_kernelEPKhPKfS6_PlPfS8_Pimmiff_param_2];
	ld.param.u64 	%rd73, [_ZN3lfs5tetra4cuda36_GLOBAL__N__f3b2ec31_4_k_cu_5190dfff28collect_intersections_kernelEPKhPKfS6_PlPfS8_Pimmiff_param_1];
	ld.param.u64 	%rd72, [_ZN3lfs5tetra4cuda36_GLOBAL__N__f3b2ec31_4_k_cu_5190dfff28collect_intersections_kernelEPKhPKfS6_PlPfS8_Pimmiff_param_0];
	mul.lo.s64 	%rd4, %rd21, %rd3;
	cvt.u64.u32 	%rd26, %r18;
	mul.lo.s64 	%rd5, %rd26, %rd3;
	cvta.to.global.u64 	%rd6, %rd72;
	cvta.to.global.u64 	%rd7, %rd73;
	cvta.to.global.u64 	%rd8, %rd74;
	cvta.to.global.u64 	%rd9, %rd75;
	mov.b32 	%r32, 0;
	mov.b64 	%rd77, 0;
$L__BB8_3:
	add.s64 	%rd14, %rd77, %rd4;
	add.s64 	%rd27, %rd6, %rd14;
	ld.global.nc.u8 	%rs1, [%rd27];
	cvt.u16.u8 	%rs2, %rs1;
	setp.eq.s16 	%p5, %rs2, 0;
	@%p5 bra 	$L__BB8_6;
	ld.param.f32 	%f8, [_ZN3lfs5tetra4cuda36_GLOBAL__N__f3b2ec31_4_k_cu_5190dfff28collect_intersections_kernelEPKhPKfS6_PlPfS8_Pimmiff_param_11];
	shl.b64 	%rd28, %rd14, 2;
	add.s64 	%rd29, %rd7, %rd28;
	ld.global.nc.f32 	%f1, [%rd29];
	setp.ltu.f32 	%p6, %f1, %f2;
	setp.gtu.f32 	%p7, %f1, %f8;
	or.pred  	%p8, %p6, %p7;
	@%p8 bra 	$L__BB8_6;
	cvt.s64.s32 	%rd30, %r32;
	add.s64 	%rd31, %rd5, %rd30;
	shl.b64 	%rd32, %rd31, 3;
	add.s64 	%rd33, %rd2, %rd32;
	st.global.u64 	[%rd33], %rd77;
	shl.b64 	%rd34, %rd31, 2;
	add.s64 	%rd35, %rd1, %rd34;
	st.global.f32 	[%rd35], %f1;
	shl.b64 	%rd36, %rd14, 4;
	add.s64 	%rd37, %rd8, %rd36;
	ld.global.nc.f32 	%f4, [%rd37];
	shl.b64 	%rd38, %rd31, 4;
	add.s64 	%rd39, %rd9, %rd38;
	st.global.f32 	[%rd39], %f4;
	ld.global.nc.f32 	%f5, [%rd37+4];
	st.global.f32 	[%rd39+4], %f5;
	ld.global.nc.f32 	%f6, [%rd37+8];
	st.global.f32 	[%rd39+8], %f6;
	ld.global.nc.f32 	%f7, [%rd37+12];
	st.global.f32 	[%rd39+12], %f7;
	add.s32 	%r32, %r32, 1;
$L__BB8_6:
	add.s64 	%rd77, %rd77, 1;
	setp.lt.u64 	%p9, %rd77, %rd21;
	setp.lt.s32 	%p10, %r32, %r18;
	and.pred  	%p11, %p9, %p10;
	@%p11 bra 	$L__BB8_3;
$L__BB8_7:
	setp.ge.s32 	%p12, %r32, %r18;
	@%p12 bra 	$L__BB8_19;
	cvt.s64.s32 	%rd40, %r18;
	mul.lo.s64 	%rd10, %rd40, %rd3;
	sub.s32 	%r2, %r18, %r32;
	and.b32  	%r3, %r2, 7;
	sub.s32 	%r25, %r32, %r18;
	setp.gt.u32 	%p13, %r25, -8;
	mov.u32 	%r37, %r32;
	@%p13 bra 	$L__BB8_11;
	and.b32  	%r26, %r2, -8;
	neg.s32 	%r35, %r26;
	add.s64 	%rd11, %rd2, 32;
	add.s64 	%rd12, %rd1, 16;
	mov.u32 	%r37, %r32;
$L__BB8_10:
	.pragma "nounroll";
	cvt.s64.s32 	%rd41, %r37;
	add.s64 	%rd42, %rd10, %rd41;
	shl.b64 	%rd43, %rd42, 3;
	add.s64 	%rd44, %rd11, %rd43;
	shl.b64 	%rd45, %rd42, 2;
	add.s64 	%rd46, %rd12, %rd45;
	mov.b64 	%rd47, -1;
	st.global.u64 	[%rd44+-32], %rd47;
	mov.b32 	%r27, 1343554297;
	st.global.u32 	[%rd46+-16], %r27;
	st.global.u64 	[%rd44+-24], %rd47;
	st.global.u32 	[%rd46+-12], %r27;
	st.global.u64 	[%rd44+-16], %rd47;
	st.global.u32 	[%rd46+-8], %r27;
	st.global.u64 	[%rd44+-8], %rd47;
	st.global.u32 	[%rd46+-4], %r27;
	st.global.u64 	[%rd44], %rd47;
	st.global.u32 	[%rd46], %r27;
	st.global.u64 	[%rd44+8], %rd47;
	st.global.u32 	[%rd46+4], %r27;
	st.global.u64 	[%rd44+16], %rd47;
	st.global.u32 	[%rd46+8], %r27;
	st.global.u64 	[%rd44+24], %rd47;
	st.global.u32 	[%rd46+12], %r27;
	add.s32 	%r37, %r37, 8;
	add.s32 	%r35, %r35, 8;
	setp.ne.s32 	%p14, %r35, 0;
	@%p14 bra 	$L__BB8_10;
$L__BB8_11:
	setp.eq.s32 	%p15, %r3, 0;
	@%p15 bra 	$L__BB8_19;
	and.b32  	%r13, %r2, 3;
	setp.lt.u32 	%p16, %r3, 4;
	@%p16 bra 	$L__BB8_14;
	cvt.s64.s32 	%rd48, %r37;
	add.s64 	%rd49, %rd10, %rd48;
	shl.b64 	%rd50, %rd49, 3;
	add.s64 	%rd51, %rd2, %rd50;
	mov.b64 	%rd52, -1;
	st.global.u64 	[%rd51], %rd52;
	shl.b64 	%rd53, %rd49, 2;
	add.s64 	%rd54, %rd1, %rd53;
	mov.b32 	%r28, 1343554297;
	st.global.u32 	[%rd54], %r28;
	st.global.u64 	[%rd51+8], %rd52;
	st.global.u32 	[%rd54+4], %r28;
	st.global.u64 	[%rd51+16], %rd52;
	st.global.u32 	[%rd54+8], %r28;
	st.global.u64 	[%rd51+24], %rd52;
	st.global.u32 	[%rd54+12], %r28;
	add.s32 	%r37, %r37, 4;
$L__BB8_14:
	setp.eq.s32 	%p17, %r13, 0;
	@%p17 bra 	$L__BB8_19;
	setp.eq.s32 	%p18, %r13, 1;
	@%p18 bra 	$L__BB8_17;
	cvt.s64.s32 	%rd55, %r37;
	add.s64 	%rd56, %rd10, %rd55;
	shl.b64 	%rd57, %rd56, 3;
	add.s64 	%rd58, %rd2, %rd57;
	mov.b64 	%rd59, -1;
	st.global.u64 	[%rd58], %rd59;
	shl.b64 	%rd60, %rd56, 2;
	add.s64 	%rd61, %rd1, %rd60;
	mov.b32 	%r29, 1343554297;
	st.global.u32 	[%rd61], %r29;
	st.global.u64 	[%rd58+8], %rd59;
	st.global.u32 	[%rd61+4], %r29;
	add.s32 	%r37, %r37, 2;
$L__BB8_17:
	and.b32  	%r30, %r2, 1;
	setp.eq.b32 	%p19, %r30, 1;
	not.pred 	%p20, %p19;
	@%p20 bra 	$L__BB8_19;
	cvt.s64.s32 	%rd62, %r37;
	add.s64 	%rd63, %rd10, %rd62;
	shl.b64 	%rd64, %rd63, 3;
	add.s64 	%rd65, %rd2, %rd64;
	mov.b64 	%rd66, -1;
	st.global.u64 	[%rd65], %rd66;
	shl.b64 	%rd67, %rd63, 2;
	add.s64 	%rd68, %rd1, %rd67;
	mov.b32 	%r31, 1343554297;
	st.global.u32 	[%rd68], %r31;
$L__BB8_19:
	ld.param.u64 	%rd76, [_ZN3lfs5tetra4cuda36_GLOBAL__N__f3b2ec31_4_k_cu_5190dfff28collect_intersections_kernelEPKhPKfS6_PlPfS8_Pimmiff_param_6];
	cvta.to.global.u64 	%rd69, %rd76;
	shl.b64 	%rd70, %rd3, 2;
	add.s64 	%rd71, %rd69, %rd70;
	st.global.u32 	[%rd71], %r32;
$L__BB8_20:
	ret;

}
.entry _ZN3lfs5tetra4cuda36_GLOBAL__N__f3b2ec31_4_k_cu_5190dfff33ray_tet_intersection_tiled_kernelEPKfS4_S4_PKlS4_PlPfS8_Piiimiff(
	.param .u64 .ptr .align 1 _ZN3lfs5tetra4cuda36_GLOBAL__N__f3b2ec31_4_k_cu_5190dfff33ray_tet_intersection_tiled_kernelEPKfS4_S4_PKlS4_PlPfS8_Piiimiff_param_0,
	.param .u64 .ptr .align 1 _ZN3lfs5tetra4cuda36_GLOBAL__N__f3b2ec31_4_k_cu_5190dfff33ray_tet_intersection_tiled_kernelEPKfS4_S4_PKlS4_PlPfS8_Piiimiff_param_1,
	.param .u64 .ptr .align 1 _ZN3lfs5tetra4cuda36_GLOBAL__N__f3b2ec31_4_k_cu_5190dfff33ray_tet_intersection_tiled_kernelEPKfS4_S4_PKlS4_PlPfS8_Piiimiff_param_2,
	.param .u64 .ptr .align 1 _ZN3lfs5tetra4cuda36_GLOBAL__N__f3b2ec31_4_k_cu_5190dfff33ray_tet_intersection_tiled_kernelEPKfS4_S4_PKlS4_PlPfS8_Piiimiff_param_3,
	.param .u64 .ptr .align 1 _ZN3lfs5tetra4cuda36_GLOBAL__N__f3b2ec31_4_k_cu_5190dfff33ray_tet_intersection_tiled_kernelEPKfS4_S4_PKlS4_PlPfS8_Piiimiff_param_4,
	.param .u64 .ptr .align 1 _ZN3lfs5tetra4cuda36_GLOBAL__N__f3b2ec31_4_k_cu_5190dfff33ray_tet_intersection_tiled_kernelEPKfS4_S4_PKlS4_PlPfS8_Piiimiff_param_5,
	.param .u64 .ptr .align 1 _ZN3lfs5tetra4cuda36_GLOBAL__N__f3b2ec31_4_k_cu_5190dfff33ray_tet_intersection_tiled_kernelEPKfS4_S4_PKlS4_PlPfS8_Piiimiff_param_6,
	.param .u64 .ptr .align 1 _ZN3lfs5tetra4cuda36_GLOBAL__N__f3b2ec31_4_k_cu_5190dfff33ray_tet_intersection_tiled_kernelEPKfS4_S4_PKlS4_PlPfS8_Piiimiff_param_7,
	.param .u64 .ptr .align 1 _ZN3lfs5tetra4cuda36_GLOBAL__N__f3b2ec31_4_k_cu_5190dfff33ray_tet_intersection_tiled_kernelEPKfS4_S4_PKlS4_PlPfS8_Piiimiff_param_8,
	.param .u32 _ZN3lfs5tetra4cuda36_GLOBAL__N__f3b2ec31_4_k_cu_5190dfff33ray_tet_intersection_tiled_kernelEPKfS4_S4_PKlS4_PlPfS8_Piiimiff_param_9,
	.param .u32 _ZN3lfs5tetra4cuda36_GLOBAL__N__f3b2ec31_4_k_cu_5190dfff33ray_tet_intersection_tiled_kernelEPKfS4_S4_PKlS4_PlPfS8_Piiimiff_param_10,
	.param .u64 _ZN3lfs5tetra4cuda36_GLOBAL__N__f3b2ec31_4_k_cu_5190dfff33ray_tet_intersection_tiled_kernelEPKfS4_S4_PKlS4_PlPfS8_Piiimiff_param_11,
	.param .u32 _ZN3lfs5tetra4cuda36_GLOBAL__N__f3b2ec31_4_k_cu_5190dfff33ray_tet_intersection_tiled_kernelEPKfS4_S4_PKlS4_PlPfS8_Piiimiff_param_12,
	.param .f32 _ZN3lfs5tetra4cuda36_GLOBAL__N__f3b2ec31_4_k_cu_5190dfff33ray_tet_intersection_tiled_kernelEPKfS4_S4_PKlS4_PlPfS8_Piiimiff_param_13,
	.param .f32 _ZN3lfs5tetra4cuda36_GLOBAL__N__f3b2ec31_4_k_cu_5190dfff33ray_tet_intersection_tiled_kernelEPKfS4_S4_PKlS4_PlPfS8_Piiimiff_param_14
)
{
	.local .align 16 .b8 	__local_depot9[1792];
	.reg .b64 	%SP;
	.reg .b64 	%SPL;
	.reg .pred 	%p<77>;
	.reg .b32 	%r<94>;
	.reg .b32 	%f<390>;
	.reg .b64 	%rd<173>;

	mov.u64 	%SPL, __local_depot9;
	ld.param.u64 	%rd38, [_ZN3lfs5tetra4cuda36_GLOBAL__N__f3b2ec31_4_k_cu_5190dfff33ray_tet_intersection_tiled_kernelEPKfS4_S4_PKlS4_PlPfS8_Piiimiff_param_0];
	ld.param.u64 	%rd39, [_ZN3lfs5tetra4cuda36_GLOBAL__N__f3b2ec31_4_k_cu_5190dfff33ray_tet_intersection_tiled_kernelEPKfS4_S4_PKlS4_PlPfS8_Piiimiff_param_1];
	ld.param.u64 	%rd45, [_ZN3lfs5tetra4cuda36_GLOBAL__N__f3b2ec31_4_k_cu_5190dfff33ray_tet_intersection_tiled_kernelEPKfS4_S4_PKlS4_PlPfS8_Piiimiff_param_5];
	ld.param.u64 	%rd46, [_ZN3lfs5tetra4cuda36_GLOBAL__N__f3b2ec31_4_k_cu_5190dfff33ray_tet_intersection_tiled_kernelEPKfS4_S4_PKlS4_PlPfS8_Piiimiff_param_6];
	ld.param.u64 	%rd47, [_ZN3lfs5tetra4cuda36_GLOBAL__N__f3b2ec31_4_k_cu_5190dfff33ray_tet_intersection_tiled_kernelEPKfS4_S4_PKlS4_PlPfS8_Piiimiff_param_7];
	ld.param.u32 	%r38, [_ZN3lfs5tetra4cuda36_GLOBAL__N__f3b2ec31_4_k_cu_5190dfff33ray_tet_intersection_tiled_kernelEPKfS4_S4_PKlS4_PlPfS8_Piiimiff_param_9];
	ld.param.u32 	%r40, [_ZN3lfs5tetra4cuda36_GLOBAL__N__f3b2ec31_4_k_cu_5190dfff33ray_tet_intersection_tiled_kernelEPKfS4_S4_PKlS4_PlPfS8_Piiimiff_param_10];
	ld.param.u32 	%r39, [_ZN3lfs5tetra4cuda36_GLOBAL__N__f3b2ec31_4_k_cu_5190dfff33ray_tet_intersection_tiled_kernelEPKfS4_S4_PKlS4_PlPfS8_Piiimiff_param_12];
	cvta.to.global.u64 	%rd1, %rd47;
	cvta.to.global.u64 	%rd2, %rd46;
	cvta.to.global.u64 	%rd3, %rd45;
	add.u64 	%rd4, %SPL, 0;
	add.u64 	%rd5, %SPL, 256;
	add.u64 	%rd6, %SPL, 768;
	mov.u32 	%r42, %ctaid.x;
	mov.u32 	%r43, %ntid.x;
	mov.u32 	%r44, %tid.x;
	mad.lo.s32 	%r1, %r42, %r43, %r44;
	mov.u32 	%r45, %ctaid.y;
	mov.u32 	%r46, %ntid.y;
	mov.u32 	%r47, %tid.y;
	mad.lo.s32 	%r48, %r45, %r46, %r47;
	setp.ge.s32 	%p1, %r1, %r38;
	setp.ge.s32 	%p2, %r48, %r40;
	or.pred  	%p3, %p1, %p2;
	@%p3 bra 	$L__BB9_65;
	ld.param.u64 	%rd165, [_ZN3lfs5tetra4cuda36_GLOBAL__N__f3b2ec31_4_k_cu_5190dfff33ray_tet_intersection_tiled_kernelEPKfS4_S4_PKlS4_PlPfS8_Piiimiff_param_11];
	cvta.to.global.u64 	%rd51, %rd38;
	cvta.to.global.u64 	%rd52, %rd39;
	mad.lo.s32 	%r50, %r38, %r48, %r1;
	cvt.s64.s32 	%rd7, %r50;
	mul.wide.s32 	%rd53, %r50, 12;
	add.s64 	%rd54, %rd51, %rd53;
	ld.global.nc.f32 	%f1, [%rd54];
	ld.global.nc.f32 	%f2, [%rd54+4];
	ld.global.nc.f32 	%f3, [%rd54+8];
	add.s64 	%rd55, %rd52, %rd53;
	ld.global.nc.f32 	%f4, [%rd55];
	ld.global.nc.f32 	%f5, [%rd55+4];
	ld.global.nc.f32 	%f6, [%rd55+8];
	setp.eq.s64 	%p4, %rd165, 0;
	mov.b32 	%r89, 0;
	@%p4 bra 	$L__BB9_51;
	cvt.rn.f32.s32 	%f7, %r1;
	cvt.rn.f32.u32 	%f8, %r48;
	add.s32 	%r3, %r39, -1;
	mul.wide.s32 	%rd57, %r3, 4;
	add.s64 	%rd8, %rd4, %rd57;
	add.s32 	%r4, %r39, -2;
	shl.b32 	%r52, %r4, 2;
	mul.wide.s32 	%rd58, %r52, 4;
	add.s64 	%rd9, %rd6, %rd58;
	add.s32 	%r5, %r39, -3;
	mov.b32 	%r89, 0;
	mov.b64 	%rd167, 0;
$L__BB9_3:
	ld.param.u64 	%rd163, [_ZN3lfs5tetra4cuda36_GLOBAL__N__f3b2ec31_4_k_cu_5190dfff33ray_tet_intersection_tiled_kernelEPKfS4_S4_PKlS4_PlPfS8_Piiimiff_param_4];
	shl.b64 	%rd59, %rd167, 4;
	cvta.to.global.u64 	%rd11, %rd163;
	add.s64 	%rd60, %rd11, %rd59;
	ld.global.nc.f32 	%f9, [%rd60];
	shl.b64 	%rd12, %rd167, 2;
	setp.lt.f32 	%p5, %f9, 0f00000000;
	@%p5 bra 	$L__BB9_50;
	shl.b64 	%rd61, %rd12, 2;
	add.s64 	%rd13, %rd11, %rd61;
	ld.global.nc.f32 	%f109, [%rd13+8];
	add.f32 	%f110, %f9, 0fBF800000;
	setp.gt.f32 	%p6, %f110, %f7;
	add.f32 	%f111, %f109, 0f3F800000;
	setp.lt.f32 	%p7, %f111, %f7;
	or.pred  	%p8, %p6, %p7;
	@%p8 bra 	$L__BB9_50;
	ld.global.nc.f32 	%f113, [%rd13+4];
	ld.global.nc.f32 	%f114, [%rd13+12];
	add.f32 	%f115, %f113, 0fBF800000;
	setp.gt.f32 	%p9, %f115, %f8;
	add.f32 	%f116, %f114, 0f3F800000;
	setp.lt.f32 	%p10, %f116, %f8;
	or.pred  	%p11, %p9, %p10;
	@%p11 bra 	$L__BB9_50;
	ld.param.u64 	%rd162, [_ZN3lfs5tetra4cuda36_GLOBAL__N__f3b2ec31_4_k_cu_5190dfff33ray_tet_intersection_tiled_kernelEPKfS4_S4_PKlS4_PlPfS8_Piiimiff_param_3];
	ld.param.u64 	%rd161, [_ZN3lfs5tetra4cuda36_GLOBAL__N__f3b2ec31_4_k_cu_5190dfff33ray_tet_intersection_tiled_kernelEPKfS4_S4_PKlS4_PlPfS8_Piiimiff_param_2];
	cvta.to.global.u64 	%rd62, %rd162;
	shl.b64 	%rd63, %rd167, 5;
	add.s64 	%rd64, %rd62, %rd63;
	ld.global.nc.u64 	%rd65, [%rd64];
	cvta.to.global.u64 	%rd66, %rd161;
	mad.lo.s64 	%rd67, %rd65, 12, %rd66;
	ld.global.nc.f32 	%f10, [%rd67];
	ld.global.nc.f32 	%f11, [%rd67+4];
	ld.global.nc.f32 	%f12, [%rd67+8];
	ld.global.nc.u64 	%rd68, [%rd64+8];
	mad.lo.s64 	%rd69, %rd68, 12, %rd66;
	ld.global.nc.f32 	%f13, [%rd69];
	ld.global.nc.f32 	%f14, [%rd69+4];
	ld.global.nc.f32 	%f15, [%rd69+8];
	ld.global.nc.u64 	%rd70, [%rd64+16];
	mad.lo.s64 	%rd71, %rd70, 12, %rd66;
	ld.global.nc.f32 	%f16, [%rd71];
	ld.global.nc.f32 	%f17, [%rd71+4];
	ld.global.nc.f32 	%f18, [%rd71+8];
	ld.global.nc.u64 	%rd72, [%rd64+24];
	mad.lo.s64 	%rd73, %rd72, 12, %rd66;
	ld.global.nc.f32 	%f19, [%rd73];
	ld.global.nc.f32 	%f20, [%rd73+4];
	ld.global.nc.f32 	%f21, [%rd73+8];
	sub.f32 	%f22, %f16, %f13;
	sub.f32 	%f23, %f17, %f14;
	sub.f32 	%f24, %f18, %f15;
	sub.f32 	%f25, %f19, %f13;
	sub.f32 	%f26, %f20, %f14;
	sub.f32 	%f27, %f21, %f15;
	mul.f32 	%f118, %f5, %f27;
	mul.f32 	%f119, %f6, %f26;
	sub.f32 	%f28, %f118, %f119;
	mul.f32 	%f120, %f6, %f25;
	mul.f32 	%f121, %f4, %f27;
	sub.f32 	%f29, %f120, %f121;
	mul.f32 	%f122, %f4, %f26;
	mul.f32 	%f123, %f5, %f25;
	sub.f32 	%f30, %f122, %f123;
	mul.f32 	%f124, %f23, %f29;
	fma.rn.f32 	%f125, %f22, %f28, %f124;
	fma.rn.f32 	%f31, %f24, %f30, %f125;
	abs.f32 	%f126, %f31;
	setp.lt.f32 	%p12, %f126, 0f322BCC77;
	@%p12 bra 	$L__BB9_38;
	rcp.rn.f32 	%f32, %f31;
	sub.f32 	%f33, %f1, %f13;
	sub.f32 	%f34, %f2, %f14;
	sub.f32 	%f35, %f3, %f15;
	mul.f32 	%f127, %f29, %f34;
	fma.rn.f32 	%f128, %f28, %f33, %f127;
	fma.rn.f32 	%f129, %f30, %f35, %f128;
	mul.f32 	%f36, %f32, %f129;
	setp.lt.f32 	%p13, %f36, 0f00000000;
	setp.gt.f32 	%p14, %f36, 0f3F800000;
	or.pred  	%p15, %p13, %p14;
	@%p15 bra 	$L__BB9_38;
	mul.f32 	%f130, %f24, %f34;
	mul.f32 	%f131, %f23, %f35;
	sub.f32 	%f37, %f130, %f131;
	mul.f32 	%f132, %f22, %f35;
	mul.f32 	%f133, %f24, %f33;
	sub.f32 	%f38, %f132, %f133;
	mul.f32 	%f134, %f23, %f33;
	mul.f32 	%f135, %f22, %f34;
	sub.f32 	%f39, %f134, %f135;
	mul.f32 	%f136, %f5, %f38;
	fma.rn.f32 	%f137, %f4, %f37, %f136;
	fma.rn.f32 	%f138, %f6, %f39, %f137;
	mul.f32 	%f139, %f32, %f138;
	setp.lt.f32 	%p16, %f139, 0f00000000;
	add.f32 	%f140, %f36, %f139;
	setp.gt.f32 	%p17, %f140, 0f3F800000;
	or.pred  	%p18, %p16, %p17;
	@%p18 bra 	$L__BB9_38;
	mul.f32 	%f141, %f26, %f38;
	fma.rn.f32 	%f142, %f25, %f37, %f141;
	fma.rn.f32 	%f143, %f27, %f39, %f142;
	mul.f32 	%f389, %f32, %f143;
	setp.leu.f32 	%p19, %f389, 0f322BCC77;
	@%p19 bra 	$L__BB9_38;
$L__BB9_10:
	ld.param.f32 	%f388, [_ZN3lfs5tetra4cuda36_GLOBAL__N__f3b2ec31_4_k_cu_5190dfff33ray_tet_intersection_tiled_kernelEPKfS4_S4_PKlS4_PlPfS8_Piiimiff_param_14];
	ld.param.f32 	%f387, [_ZN3lfs5tetra4cuda36_GLOBAL__N__f3b2ec31_4_k_cu_5190dfff33ray_tet_intersection_tiled_kernelEPKfS4_S4_PKlS4_PlPfS8_Piiimiff_param_13];
	setp.lt.f32 	%p44, %f389, %f387;
	setp.gt.f32 	%p45, %f389, %f388;
	or.pred  	%p46, %p44, %p45;
	@%p46 bra 	$L__BB9_50;
	sub.f32 	%f42, %f13, %f10;
	sub.f32 	%f43, %f14, %f11;
	sub.f32 	%f44, %f15, %f12;
	sub.f32 	%f45, %f16, %f10;
	sub.f32 	%f46, %f17, %f11;
	sub.f32 	%f47, %f18, %f12;
	sub.f32 	%f48, %f19, %f10;
	sub.f32 	%f49, %f20, %f11;
	sub.f32 	%f50, %f21, %f12;
	mul.f32 	%f222, %f46, %f50;
	mul.f32 	%f223, %f47, %f49;
	sub.f32 	%f51, %f222, %f223;
	mul.f32 	%f224, %f42, %f51;
	mul.f32 	%f225, %f45, %f50;
	mul.f32 	%f226, %f47, %f48;
	sub.f32 	%f52, %f225, %f226;
	mul.f32 	%f227, %f43, %f52;
	sub.f32 	%f228, %f224, %f227;
	mul.f32 	%f229, %f45, %f49;
	mul.f32 	%f230, %f46, %f48;
	sub.f32 	%f53, %f229, %f230;
	fma.rn.f32 	%f231, %f44, %f53, %f228;
	div.rn.f32 	%f232, %f231, 0f40C00000;
	abs.f32 	%f54, %f232;
	setp.lt.f32 	%p47, %f54, 0f2EDBE6FF;
	@%p47 bra 	$L__BB9_50;
	fma.rn.f32 	%f233, %f4, %f389, %f1;
	sub.f32 	%f234, %f13, %f233;
	fma.rn.f32 	%f235, %f5, %f389, %f2;
	sub.f32 	%f236, %f14, %f235;
	fma.rn.f32 	%f237, %f6, %f389, %f3;
	sub.f32 	%f238, %f15, %f237;
	sub.f32 	%f239, %f16, %f233;
	sub.f32 	%f240, %f17, %f235;
	sub.f32 	%f241, %f18, %f237;
	sub.f32 	%f242, %f19, %f233;
	sub.f32 	%f243, %f20, %f235;
	sub.f32 	%f244, %f21, %f237;
	mul.f32 	%f245, %f240, %f244;
	mul.f32 	%f246, %f241, %f243;
	sub.f32 	%f247, %f245, %f246;
	mul.f32 	%f248, %f234, %f247;
	mul.f32 	%f249, %f239, %f244;
	mul.f32 	%f250, %f241, %f242;
	sub.f32 	%f251, %f249, %f250;
	mul.f32 	%f252, %f236, %f251;
	sub.f32 	%f253, %f248, %f252;
	mul.f32 	%f254, %f239, %f243;
	mul.f32 	%f255, %f240, %f242;
	sub.f32 	%f256, %f254, %f255;
	fma.rn.f32 	%f257, %f238, %f256, %f253;
	div.rn.f32 	%f258, %f257, 0f40C00000;
	abs.f32 	%f259, %f258;
	div.rn.f32 	%f55, %f259, %f54;
	sub.f32 	%f260, %f233, %f10;
	sub.f32 	%f261, %f235, %f11;
	sub.f32 	%f262, %f237, %f12;
	mul.f32 	%f263, %f260, %f51;
	mul.f32 	%f264, %f261, %f52;
	sub.f32 	%f265, %f263, %f264;
	fma.rn.f32 	%f266, %f262, %f53, %f265;
	div.rn.f32 	%f267, %f266, 0f40C00000;
	abs.f32 	%f268, %f267;
	div.rn.f32 	%f56, %f268, %f54;
	mul.f32 	%f269, %f261, %f50;
	mul.f32 	%f270, %f262, %f49;
	sub.f32 	%f271, %f269, %f270;
	mul.f32 	%f272, %f42, %f271;
	mul.f32 	%f273, %f260, %f50;
	mul.f32 	%f274, %f262, %f48;
	sub.f32 	%f275, %f273, %f274;
	mul.f32 	%f276, %f43, %f275;
	sub.f32 	%f277, %f272, %f276;
	mul.f32 	%f278, %f260, %f49;
	mul.f32 	%f279, %f261, %f48;
	sub.f32 	%f280, %f278, %f279;
	fma.rn.f32 	%f281, %f44, %f280, %f277;
	div.rn.f32 	%f282, %f281, 0f40C00000;
	abs.f32 	%f283, %f282;
	div.rn.f32 	%f57, %f283, %f54;
	mul.f32 	%f284, %f46, %f262;
	mul.f32 	%f285, %f47, %f261;
	sub.f32 	%f286, %f284, %f285;
	mul.f32 	%f287, %f42, %f286;
	mul.f32 	%f288, %f45, %f262;
	mul.f32 	%f289, %f47, %f260;
	sub.f32 	%f290, %f288, %f289;
	mul.f32 	%f291, %f43, %f290;
	sub.f32 	%f292, %f287, %f291;
	mul.f32 	%f293, %f45, %f261;
	mul.f32 	%f294, %f46, %f260;
	sub.f32 	%f295, %f293, %f294;
	fma.rn.f32 	%f296, %f44, %f295, %f292;
	div.rn.f32 	%f297, %f296, 0f40C00000;
	abs.f32 	%f298, %f297;
	div.rn.f32 	%f58, %f298, %f54;
	setp.ge.s32 	%p48, %r89, %r39;
	@%p48 bra 	$L__BB9_25;
	setp.lt.s32 	%p59, %r89, 1;
	mov.u32 	%r80, %r89;
	@%p59 bra 	$L__BB9_17;
	mov.b32 	%r79, 0;
$L__BB9_15:
	mul.wide.u32 	%rd102, %r79, 4;
	add.s64 	%rd103, %rd4, %rd102;
	ld.local.f32 	%f336, [%rd103];
	setp.lt.f32 	%p60, %f389, %f336;
	mov.u32 	%r80, %r79;
	@%p60 bra 	$L__BB9_17;
	add.s32 	%r79, %r79, 1;
	setp.ne.s32 	%p61, %r79, %r89;
	mov.u32 	%r80, %r89;
	@%p61 bra 	$L__BB9_15;
$L__BB9_17:
	setp.le.s32 	%p62, %r89, %r80;
	@%p62 bra 	$L__BB9_24;
	sub.s32 	%r62, %r89, %r80;
	and.b32  	%r10, %r62, 3;
	setp.eq.s32 	%p63, %r10, 0;
	mov.u32 	%r81, %r89;
	@%p63 bra 	$L__BB9_22;
	add.s32 	%r81, %r89, -1;
	mul.wide.s32 	%rd104, %r89, 4;
	add.s64 	%rd14, %rd4, %rd104;
	ld.local.f32 	%f337, [%rd14+-4];
	st.local.f32 	[%rd14], %f337;
	mul.wide.s32 	%rd105, %r89, 8;
	add.s64 	%rd15, %rd5, %rd105;
	ld.local.u64 	%rd106, [%rd15+-8];
	st.local.u64 	[%rd15], %rd106;
	shl.b32 	%r63, %r81, 2;
	mul.wide.s32 	%rd107, %r63, 4;
	add.s64 	%rd16, %rd6, %rd107;
	ld.local.v4.f32 	{%f338, %f339, %f340, %f341}, [%rd16];
	st.local.v4.f32 	[%rd16+16], {%f338, %f339, %f340, %f341};
	setp.eq.s32 	%p64, %r10, 1;
	@%p64 bra 	$L__BB9_22;
	add.s32 	%r81, %r89, -2;
	ld.local.f32 	%f342, [%rd14+-8];
	st.local.f32 	[%rd14+-4], %f342;
	ld.local.u64 	%rd108, [%rd15+-16];
	st.local.u64 	[%rd15+-8], %rd108;
	ld.local.v4.f32 	{%f343, %f344, %f345, %f346}, [%rd16+-16];
	st.local.v4.f32 	[%rd16], {%f343, %f344, %f345, %f346};
	setp.eq.s32 	%p65, %r10, 2;
	@%p65 bra 	$L__BB9_22;
	add.s32 	%r81, %r89, -3;
	ld.local.f32 	%f347, [%rd14+-12];
	st.local.f32 	[%rd14+-8], %f347;
	ld.local.u64 	%rd109, [%rd15+-24];
	st.local.u64 	[%rd15+-16], %rd109;
	ld.local.v4.f32 	{%f348, %f349, %f350, %f351}, [%rd16+-32];
	st.local.v4.f32 	[%rd16+-16], {%f348, %f349, %f350, %f351};
$L__BB9_22:
	sub.s32 	%r64, %r80, %r89;
	setp.gt.u32 	%p66, %r64, -4;
	@%p66 bra 	$L__BB9_24;
$L__BB9_23:
	mul.wide.s32 	%rd110, %r81, 4;
	add.s64 	%rd111, %rd4, %rd110;
	ld.local.f32 	%f352, [%rd111+-4];
	st.local.f32 	[%rd111], %f352;
	mul.wide.s32 	%rd112, %r81, 8;
	add.s64 	%rd113, %rd5, %rd112;
	ld.local.u64 	%rd114, [%rd113+-8];
	st.local.u64 	[%rd113], %rd114;
	shl.b32 	%r65, %r81, 2;
	add.s32 	%r66, %r65, -4;
	mul.wide.s32 	%rd115, %r66, 4;
	add.s64 	%rd116, %rd6, %rd115;
	ld.local.v4.f32 	{%f353, %f354, %f355, %f356}, [%rd116];
	st.local.v4.f32 	[%rd116+16], {%f353, %f354, %f355, %f356};
	ld.local.f32 	%f357, [%rd111+-8];
	st.local.f32 	[%rd111+-4], %f357;
	ld.local.u64 	%rd117, [%rd113+-16];
	st.local.u64 	[%rd113+-8], %rd117;
	ld.local.v4.f32 	{%f358, %f359, %f360, %f361}, [%rd116+-16];
	st.local.v4.f32 	[%rd116], {%f358, %f359, %f360, %f361};
	ld.local.f32 	%f362, [%rd111+-12];
	st.local.f32 	[%rd111+-8], %f362;
	ld.local.u64 	%rd118, [%rd113+-24];
	st.local.u64 	[%rd113+-16], %rd118;
	ld.local.v4.f32 	{%f363, %f364, %f365, %f366}, [%rd116+-32];
	st.local.v4.f32 	[%rd116+-16], {%f363, %f364, %f365, %f366};
	add.s32 	%r81, %r81, -4;
	ld.local.f32 	%f367, [%rd111+-16];
	st.local.f32 	[%rd111+-12], %f367;
	ld.local.u64 	%rd119, [%rd113+-32];
	st.local.u64 	[%rd113+-24], %rd119;
	ld.local.v4.f32 	{%f368, %f369, %f370, %f371}, [%rd116+-48];
	st.local.v4.f32 	[%rd116+-32], {%f368, %f369, %f370, %f371};
	setp.gt.s32 	%p67, %r81, %r80;
	@%p67 bra 	$L__BB9_23;
$L__BB9_24:
	mul.wide.s32 	%rd120, %r80, 4;
	add.s64 	%rd121, %rd4, %rd120;
	st.local.f32 	[%rd121], %f389;
	mul.wide.s32 	%rd122, %r80, 8;
	add.s64 	%rd123, %rd5, %rd122;
	st.local.u64 	[%rd123], %rd167;
	shl.b32 	%r67, %r80, 2;
	mul.wide.s32 	%rd124, %r67, 4;
	add.s64 	%rd125, %rd6, %rd124;
	st.local.v4.f32 	[%rd125], {%f55, %f56, %f57, %f58};
	add.s32 	%r89, %r89, 1;
	bra.uni 	$L__BB9_50;
$L__BB9_25:
	ld.local.f32 	%f299, [%rd8];
	setp.geu.f32 	%p49, %f389, %f299;
	@%p49 bra 	$L__BB9_50;
	setp.lt.s32 	%p50, %r39, 2;
	mov.u32 	%r84, %r3;
	@%p50 bra 	$L__BB9_30;
	mov.b32 	%r83, 0;
$L__BB9_28:
	mul.wide.u32 	%rd74, %r83, 4;
	add.s64 	%rd75, %rd4, %rd74;
	ld.local.f32 	%f300, [%rd75];
	setp.lt.f32 	%p51, %f389, %f300;
	mov.u32 	%r84, %r83;
	@%p51 bra 	$L__BB9_30;
	add.s32 	%r83, %r83, 1;
	setp.ne.s32 	%p52, %r83, %r3;
	mov.u32 	%r84, %r3;
	@%p52 bra 	$L__BB9_28;
$L__BB9_30:
	setp.le.s32 	%p53, %r3, %r84;
	@%p53 bra 	$L__BB9_37;
	not.b32 	%r54, %r84;
	add.s32 	%r55, %r39, %r54;
	and.b32  	%r21, %r55, 3;
	setp.eq.s32 	%p54, %r21, 0;
	mov.u32 	%r85, %r3;
	mov.u32 	%r86, %r39;
	@%p54 bra 	$L__BB9_35;
	ld.local.f32 	%f301, [%rd8+-4];
	st.local.f32 	[%rd8], %f301;
	mul.wide.s32 	%rd76, %r4, 8;
	add.s64 	%rd17, %rd5, %rd76;
	ld.local.u64 	%rd77, [%rd17];
	st.local.u64 	[%rd17+8], %rd77;
	ld.local.v4.f32 	{%f302, %f303, %f304, %f305}, [%rd9];
	st.local.v4.f32 	[%rd9+16], {%f302, %f303, %f304, %f305};
	setp.eq.s32 	%p55, %r21, 1;
	mov.u32 	%r85, %r4;
	mov.u32 	%r86, %r3;
	@%p55 bra 	$L__BB9_35;
	ld.local.f32 	%f306, [%rd8+-8];
	st.local.f32 	[%rd8+-4], %f306;
	ld.local.u64 	%rd78, [%rd17+-8];
	st.local.u64 	[%rd17], %rd78;
	ld.local.v4.f32 	{%f307, %f308, %f309, %f310}, [%rd9+-16];
	st.local.v4.f32 	[%rd9], {%f307, %f308, %f309, %f310};
	setp.eq.s32 	%p56, %r21, 2;
	mov.u32 	%r85, %r5;
	mov.u32 	%r86, %r4;
	@%p56 bra 	$L__BB9_35;
	add.s32 	%r85, %r39, -4;
	ld.local.f32 	%f311, [%rd8+-12];
	st.local.f32 	[%rd8+-8], %f311;
	ld.local.u64 	%rd79, [%rd17+-16];
	st.local.u64 	[%rd17+-8], %rd79;
	ld.local.v4.f32 	{%f312, %f313, %f314, %f315}, [%rd9+-32];
	st.local.v4.f32 	[%rd9+-16], {%f312, %f313, %f314, %f315};
	mov.u32 	%r86, %r5;
$L__BB9_35:
	sub.s32 	%r56, %r4, %r84;
	setp.lt.u32 	%p57, %r56, 3;
	@%p57 bra 	$L__BB9_37;
$L__BB9_36:
	mul.wide.s32 	%rd80, %r86, 4;
	add.s64 	%rd81, %rd4, %rd80;
	ld.local.f32 	%f316, [%rd81+-8];
	mul.wide.s32 	%rd82, %r85, 4;
	add.s64 	%rd83, %rd4, %rd82;
	st.local.f32 	[%rd83], %f316;
	mul.wide.s32 	%rd84, %r86, 8;
	add.s64 	%rd85, %rd5, %rd84;
	ld.local.u64 	%rd86, [%rd85+-16];
	mul.wide.s32 	%rd87, %r85, 8;
	add.s64 	%rd88, %rd5, %rd87;
	st.local.u64 	[%rd88], %rd86;
	shl.b32 	%r57, %r85, 2;
	shl.b32 	%r58, %r86, 2;
	add.s32 	%r59, %r58, -8;
	mul.wide.s32 	%rd89, %r59, 4;
	add.s64 	%rd90, %rd6, %rd89;
	ld.local.v4.f32 	{%f317, %f318, %f319, %f320}, [%rd90];
	mul.wide.s32 	%rd91, %r57, 4;
	add.s64 	%rd92, %rd6, %rd91;
	st.local.v4.f32 	[%rd92], {%f317, %f318, %f319, %f320};
	ld.local.f32 	%f321, [%rd83+-8];
	st.local.f32 	[%rd83+-4], %f321;
	ld.local.u64 	%rd93, [%rd88+-16];
	st.local.u64 	[%rd88+-8], %rd93;
	ld.local.v4.f32 	{%f322, %f323, %f324, %f325}, [%rd92+-32];
	st.local.v4.f32 	[%rd92+-16], {%f322, %f323, %f324, %f325};
	add.s32 	%r86, %r85, -3;
	ld.local.f32 	%f326, [%rd83+-12];
	st.local.f32 	[%rd83+-8], %f326;
	ld.local.u64 	%rd94, [%rd88+-24];
	st.local.u64 	[%rd88+-16], %rd94;
	ld.local.v4.f32 	{%f327, %f328, %f329, %f330}, [%rd92+-48];
	st.local.v4.f32 	[%rd92+-32], {%f327, %f328, %f329, %f330};
	add.s32 	%r85, %r85, -4;
	ld.local.f32 	%f331, [%rd83+-16];
	st.local.f32 	[%rd83+-12], %f331;
	ld.local.u64 	%rd95, [%rd88+-32];
	st.local.u64 	[%rd88+-24], %rd95;
	ld.local.v4.f32 	{%f332, %f333, %f334, %f335}, [%rd92+-64];
	st.local.v4.f32 	[%rd92+-48], {%f332, %f333, %f334, %f335};
	setp.gt.s32 	%p58, %r85, %r84;
	@%p58 bra 	$L__BB9_36;
$L__BB9_37:
	mul.wide.s32 	%rd96, %r84, 4;
	add.s64 	%rd97, %rd4, %rd96;
	st.local.f32 	[%rd97], %f389;
	mul.wide.s32 	%rd98, %r84, 8;
	add.s64 	%rd99, %rd5, %rd98;
	st.local.u64 	[%rd99], %rd167;
	shl.b32 	%r60, %r84, 2;
	mul.wide.s32 	%rd100, %r60, 4;
	add.s64 	%rd101, %rd6, %rd100;
	st.local.v4.f32 	[%rd101], {%f55, %f56, %f57, %f58};
	bra.uni 	$L__BB9_50;
$L__BB9_38:
	sub.f32 	%f59, %f19, %f10;
	sub.f32 	%f60, %f20, %f11;
	sub.f32 	%f61, %f21, %f12;
	sub.f32 	%f62, %f16, %f10;
	sub.f32 	%f63, %f17, %f11;
	sub.f32 	%f64, %f18, %f12;
	mul.f32 	%f144, %f5, %f64;
	mul.f32 	%f145, %f6, %f63;
	sub.f32 	%f65, %f144, %f145;
	mul.f32 	%f146, %f6, %f62;
	mul.f32 	%f147, %f4, %f64;
	sub.f32 	%f66, %f146, %f147;
	mul.f32 	%f148, %f4, %f63;
	mul.f32 	%f149, %f5, %f62;
	sub.f32 	%f67, %f148, %f149;
	mul.f32 	%f150, %f60, %f66;
	fma.rn.f32 	%f151, %f59, %f65, %f150;
	fma.rn.f32 	%f68, %f61, %f67, %f151;
	abs.f32 	%f152, %f68;
	setp.lt.f32 	%p20, %f152, 0f322BCC77;
	@%p20 bra 	$L__BB9_42;
	rcp.rn.f32 	%f69, %f68;
	sub.f32 	%f70, %f1, %f10;
	sub.f32 	%f71, %f2, %f11;
	sub.f32 	%f72, %f3, %f12;
	mul.f32 	%f153, %f66, %f71;
	fma.rn.f32 	%f154, %f65, %f70, %f153;
	fma.rn.f32 	%f155, %f67, %f72, %f154;
	mul.f32 	%f73, %f69, %f155;
	setp.lt.f32 	%p21, %f73, 0f00000000;
	setp.gt.f32 	%p22, %f73, 0f3F800000;
	or.pred  	%p23, %p21, %p22;
	@%p23 bra 	$L__BB9_42;
	mul.f32 	%f156, %f61, %f71;
	mul.f32 	%f157, %f60, %f72;
	sub.f32 	%f74, %f156, %f157;
	mul.f32 	%f158, %f59, %f72;
	mul.f32 	%f159, %f61, %f70;
	sub.f32 	%f75, %f158, %f159;
	mul.f32 	%f160, %f60, %f70;
	mul.f32 	%f161, %f59, %f71;
	sub.f32 	%f76, %f160, %f161;
	mul.f32 	%f162, %f5, %f75;
	fma.rn.f32 	%f163, %f4, %f74, %f162;
	fma.rn.f32 	%f164, %f6, %f76, %f163;
	mul.f32 	%f165, %f69, %f164;
	setp.lt.f32 	%p24, %f165, 0f00000000;
	add.f32 	%f166, %f73, %f165;
	setp.gt.f32 	%p25, %f166, 0f3F800000;
	or.pred  	%p26, %p24, %p25;
	@%p26 bra 	$L__BB9_42;
	mul.f32 	%f167, %f63, %f75;
	fma.rn.f32 	%f168, %f62, %f74, %f167;
	fma.rn.f32 	%f169, %f64, %f76, %f168;
	mul.f32 	%f389, %f69, %f169;
	setp.gt.f32 	%p27, %f389, 0f322BCC77;
	@%p27 bra 	$L__BB9_10;
$L__BB9_42:
	sub.f32 	%f78, %f13, %f10;
	sub.f32 	%f79, %f14, %f11;
	sub.f32 	%f80, %f15, %f12;
	mul.f32 	%f170, %f5, %f61;
	mul.f32 	%f171, %f6, %f60;
	sub.f32 	%f81, %f170, %f171;
	mul.f32 	%f172, %f6, %f59;
	mul.f32 	%f173, %f4, %f61;
	sub.f32 	%f82, %f172, %f173;
	mul.f32 	%f174, %f4, %f60;
	mul.f32 	%f175, %f5, %f59;
	sub.f32 	%f83, %f174, %f175;
	mul.f32 	%f176, %f79, %f82;
	fma.rn.f32 	%f177, %f78, %f81, %f176;
	fma.rn.f32 	%f84, %f80, %f83, %f177;
	abs.f32 	%f178, %f84;
	setp.lt.f32 	%p28, %f178, 0f322BCC77;
	@%p28 bra 	$L__BB9_46;
	rcp.rn.f32 	%f85, %f84;
	sub.f32 	%f86, %f1, %f10;
	sub.f32 	%f87, %f2, %f11;
	sub.f32 	%f88, %f3, %f12;
	mul.f32 	%f179, %f82, %f87;
	fma.rn.f32 	%f180, %f81, %f86, %f179;
	fma.rn.f32 	%f181, %f83, %f88, %f180;
	mul.f32 	%f89, %f85, %f181;
	setp.lt.f32 	%p29, %f89, 0f00000000;
	setp.gt.f32 	%p30, %f89, 0f3F800000;
	or.pred  	%p31, %p29, %p30;
	@%p31 bra 	$L__BB9_46;
	mul.f32 	%f182, %f80, %f87;
	mul.f32 	%f183, %f79, %f88;
	sub.f32 	%f90, %f182, %f183;
	mul.f32 	%f184, %f78, %f88;
	mul.f32 	%f185, %f80, %f86;
	sub.f32 	%f91, %f184, %f185;
	mul.f32 	%f186, %f79, %f86;
	mul.f32 	%f187, %f78, %f87;
	sub.f32 	%f92, %f186, %f187;
	mul.f32 	%f188, %f5, %f91;
	fma.rn.f32 	%f189, %f4, %f90, %f188;
	fma.rn.f32 	%f190, %f6, %f92, %f189;
	mul.f32 	%f191, %f85, %f190;
	setp.lt.f32 	%p32, %f191, 0f00000000;
	add.f32 	%f192, %f89, %f191;
	setp.gt.f32 	%p33, %f192, 0f3F800000;
	or.pred  	%p34, %p32, %p33;
	@%p34 bra 	$L__BB9_46;
	mul.f32 	%f193, %f60, %f91;
	fma.rn.f32 	%f194, %f59, %f90, %f193;
	fma.rn.f32 	%f195, %f61, %f92, %f194;
	mul.f32 	%f389, %f85, %f195;
	setp.gt.f32 	%p35, %f389, 0f322BCC77;
	@%p35 bra 	$L__BB9_10;
$L__BB9_46:
	mul.f32 	%f196, %f5, %f80;
	mul.f32 	%f197, %f6, %f79;
	sub.f32 	%f94, %f196, %f197;
	mul.f32 	%f198, %f6, %f78;
	mul.f32 	%f199, %f4, %f80;
	sub.f32 	%f95, %f198, %f199;
	mul.f32 	%f200, %f4, %f79;
	mul.f32 	%f201, %f5, %f78;
	sub.f32 	%f96, %f200, %f201;
	mul.f32 	%f202, %f63, %f95;
	fma.rn.f32 	%f203, %f62, %f94, %f202;
	fma.rn.f32 	%f97, %f64, %f96, %f203;
	abs.f32 	%f204, %f97;
	setp.lt.f32 	%p36, %f204, 0f322BCC77;
	@%p36 bra 	$L__BB9_50;
	rcp.rn.f32 	%f98, %f97;
	sub.f32 	%f99, %f1, %f10;
	sub.f32 	%f100, %f2, %f11;
	sub.f32 	%f101, %f3, %f12;
	mul.f32 	%f205, %f95, %f100;
	fma.rn.f32 	%f206, %f94, %f99, %f205;
	fma.rn.f32 	%f207, %f96, %f101, %f206;
	mul.f32 	%f102, %f98, %f207;
	setp.lt.f32 	%p37, %f102, 0f00000000;
	setp.gt.f32 	%p38, %f102, 0f3F800000;
	or.pred  	%p39, %p37, %p38;
	@%p39 bra 	$L__BB9_50;
	mul.f32 	%f208, %f64, %f100;
	mul.f32 	%f209, %f63, %f101;
	sub.f32 	%f103, %f208, %f209;
	mul.f32 	%f210, %f62, %f101;
	mul.f32 	%f211, %f64, %f99;
	sub.f32 	%f104, %f210, %f211;
	mul.f32 	%f212, %f63, %f99;
	mul.f32 	%f213, %f62, %f100;
	sub.f32 	%f105, %f212, %f213;
	mul.f32 	%f214, %f5, %f104;
	fma.rn.f32 	%f215, %f4, %f103, %f214;
	fma.rn.f32 	%f216, %f6, %f105, %f215;
	mul.f32 	%f217, %f98, %f216;
	setp.lt.f32 	%p40, %f217, 0f00000000;
	add.f32 	%f218, %f102, %f217;
	setp.gt.f32 	%p41, %f218, 0f3F800000;
	or.pred  	%p42, %p40, %p41;
	@%p42 bra 	$L__BB9_50;
	mul.f32 	%f219, %f79, %f104;
	fma.rn.f32 	%f220, %f78, %f103, %f219;
	fma.rn.f32 	%f221, %f80, %f105, %f220;
	mul.f32 	%f389, %f98, %f221;
	setp.gt.f32 	%p43, %f389, 0f322BCC77;
	@%p43 bra 	$L__BB9_10;
$L__BB9_50:
	ld.param.u64 	%rd166, [_ZN3lfs5tetra4cuda36_GLOBAL__N__f3b2ec31_4_k_cu_5190dfff33ray_tet_intersection_tiled_kernelEPKfS4_S4_PKlS4_PlPfS8_Piiimiff_param_11];
	add.s64 	%rd167, %rd167, 1;
	setp.ne.s64 	%p68, %rd167, %rd166;
	@%p68 bra 	$L__BB9_3;
$L__BB9_51:
	ld.param.u64 	%rd164, [_ZN3lfs5tetra4cuda36_GLOBAL__N__f3b2ec31_4_k_cu_5190dfff33ray_tet_intersection_tiled_kernelEPKfS4_S4_PKlS4_PlPfS8_Piiimiff_param_8];
	cvta.to.global.u64 	%rd126, %rd164;
	shl.b64 	%rd127, %rd7, 2;
	add.s64 	%rd128, %rd126, %rd127;
	st.global.u32 	[%rd128], %r89;
	setp.lt.s32 	%p69, %r39, 1;
	@%p69 bra 	$L__BB9_65;
	cvt.u64.u32 	%rd129, %r39;
	mul.lo.s64 	%rd19, %rd129, %rd7;
	setp.eq.s32 	%p70, %r39, 1;
	mov.b32 	%r93, 0;
	@%p70 bra 	$L__BB9_61;
	and.b32  	%r93, %r39, 2147483646;
	add.s64 	%rd172, %rd4, 4;
	shl.b64 	%rd130, %rd19, 3;
	add.s64 	%rd131, %rd130, %rd3;
	add.s64 	%rd171, %rd131, 8;
	add.s64 	%rd170, %rd5, 8;
	shl.b64 	%rd132, %rd19, 2;
	add.s64 	%rd133, %rd132, %rd2;
	add.s64 	%rd169, %rd133, 4;
	shl.b64 	%rd134, %rd19, 4;
	add.s64 	%rd135, %rd134, %rd1;
	add.s64 	%rd168, %rd135, 16;
	mov.b32 	%r91, 0;
	mov.u32 	%r92, %r91;
$L__BB9_54:
	setp.ge.s32 	%p71, %r92, %r89;
	mul.wide.u32 	%rd136, %r91, 4;
	add.s64 	%rd30, %rd6, %rd136;
	@%p71 bra 	$L__BB9_56;
	ld.local.u64 	%rd138, [%rd170+-8];
	st.global.u64 	[%rd171+-8], %rd138;
	ld.local.f32 	%f372, [%rd172+-4];
	st.global.f32 	[%rd169+-4], %f372;
	ld.local.v4.f32 	{%f373, %f374, %f375, %f376}, [%rd30];
	st.global.f32 	[%rd168+-16], %f373;
	st.global.f32 	[%rd168+-12], %f374;
	st.global.f32 	[%rd168+-8], %f375;
	st.global.f32 	[%rd168+-4], %f376;
	bra.uni 	$L__BB9_57;
$L__BB9_56:
	mov.b64 	%rd137, -1;
	st.global.u64 	[%rd171+-8], %rd137;
	mov.b32 	%r70, 1343554297;
	st.global.u32 	[%rd169+-4], %r70;
	mov.b32 	%r71, 0;
	st.global.u32 	[%rd168+-16], %r71;
	st.global.u32 	[%rd168+-12], %r71;
	st.global.u32 	[%rd168+-8], %r71;
	st.global.u32 	[%rd168+-4], %r71;
$L__BB9_57:
	add.s32 	%r34, %r92, 1;
	setp.lt.s32 	%p72, %r34, %r89;
	@%p72 bra 	$L__BB9_59;
	mov.b64 	%rd139, -1;
	st.global.u64 	[%rd171], %rd139;
	mov.b32 	%r72, 1343554297;
	st.global.u32 	[%rd169], %r72;
	mov.b32 	%r73, 0;
	st.global.u32 	[%rd168], %r73;
	st.global.u32 	[%rd168+4], %r73;
	st.global.u32 	[%rd168+8], %r73;
	st.global.u32 	[%rd168+12], %r73;
	bra.uni 	$L__BB9_60;
$L__BB9_59:
	ld.local.u64 	%rd140, [%rd170];
	st.global.u64 	[%rd171], %rd140;
	ld.local.f32 	%f377, [%rd172];
	st.global.f32 	[%rd169], %f377;
	ld.local.v4.f32 	{%f378, %f379, %f380, %f381}, [%rd30+16];
	st.global.f32 	[%rd168], %f378;
	st.global.f32 	[%rd168+4], %f379;
	st.global.f32 	[%rd168+8], %f380;
	st.global.f32 	[%rd168+12], %f381;
$L__BB9_60:
	add.s32 	%r91, %r91, 8;
	add.s64 	%rd172, %rd172, 8;
	add.s64 	%rd171, %rd171, 16;
	add.s64 	%rd170, %rd170, 16;
	add.s64 	%rd169, %rd169, 8;
	add.s64 	%rd168, %rd168, 32;
	add.s32 	%r92, %r34, 1;
	setp.ne.s32 	%p73, %r92, %r93;
	@%p73 bra 	$L__BB9_54;
$L__BB9_61:
	and.b32  	%r74, %r39, 1;
	setp.eq.b32 	%p74, %r74, 1;
	not.pred 	%p75, %p74;
	@%p75 bra 	$L__BB9_65;
	cvt.u64.u32 	%rd36, %r93;
	add.s64 	%rd37, %rd19, %rd36;
	setp.lt.s32 	%p76, %r93, %r89;
	@%p76 bra 	$L__BB9_64;
	shl.b64 	%rd141, %rd37, 3;
	add.s64 	%rd142, %rd3, %rd141;
	mov.b64 	%rd143, -1;
	st.global.u64 	[%rd142], %rd143;
	shl.b64 	%rd144, %rd37, 2;
	add.s64 	%rd145, %rd2, %rd144;
	mov.b32 	%r75, 1343554297;
	st.global.u32 	[%rd145], %r75;
	shl.b64 	%rd146, %rd37, 4;
	add.s64 	%rd147, %rd1, %rd146;
	mov.b32 	%r76, 0;
	st.global.u32 	[%rd147], %r76;
	st.global.u32 	[%rd147+4], %r76;
	st.global.u32 	[%rd147+8], %r76;
	st.global.u32 	[%rd147+12], %r76;
	bra.uni 	$L__BB9_65;
$L__BB9_64:
	shl.b64 	%rd148, %rd36, 3;
	add.s64 	%rd149, %rd5, %rd148;
	ld.local.u64 	%rd150, [%rd149];
	shl.b64 	%rd151, %rd37, 3;
	add.s64 	%rd152, %rd3, %rd151;
	st.global.u64 	[%rd152], %rd150;
	shl.b64 	%rd153, %rd36, 2;
	add.s64 	%rd154, %rd4, %rd153;
	ld.local.f32 	%f382, [%rd154];
	shl.b64 	%rd155, %rd37, 2;
	add.s64 	%rd156, %rd2, %rd155;
	st.global.f32 	[%rd156], %f382;
	shl.b32 	%r77, %r93, 2;
	mul.wide.u32 	%rd157, %r77, 4;
	add.s64 	%rd158, %rd6, %rd157;
	ld.local.v4.f32 	{%f383, %f384, %f385, %f386}, [%rd158];
	shl.b64 	%rd159, %rd37, 4;
	add.s64 	%rd160, %rd1, %rd159;
	st.global.f32 	[%rd160], %f383;
	st.global.f32 	[%rd160+4], %f384;
	st.global.f32 	[%rd160+8], %f385;
	st.global.f32 	[%rd160+12], %f386;
$L__BB9_65:
	ret;

}
.entry _ZN3lfs5tetra4cuda36_GLOBAL__N__f3b2ec31_4_k_cu_5190dfff34compute_intersection_colors_kernelEPKfPKlS6_S4_S4_PKiS4_S4_S4_PfS9_iiib(
	.param .u64 .ptr .align 1 _ZN3lfs5tetra4cuda36_GLOBAL__N__f3b2ec31_4_k_cu_5190dfff34compute_intersection_colors_kernelEPKfPKlS6_S4_S4_PKiS4_S4_S4_PfS9_iiib_param_0,
	.param .u64 .ptr .align 1 _ZN3lfs5tetra4cuda36_GLOBAL__N__f3b2ec31_4_k_cu_5190dfff34compute_intersection_colors_kernelEPKfPKlS6_S4_S4_PKiS4_S4_S4_PfS9_iiib_param_1,
	.param .u64 .ptr .align 1 _ZN3lfs5tetra4cuda36_GLOBAL__N__f3b2ec31_4_k_cu_5190dfff34compute_intersection_colors_kernelEPKfPKlS6_S4_S4_PKiS4_S4_S4_PfS9_iiib_param_2,
	.param .u64 .ptr .align 1 _ZN3lfs5tetra4cuda36_GLOBAL__N__f3b2ec31_4_k_cu_5190dfff34compute_intersection_colors_kernelEPKfPKlS6_S4_S4_PKiS4_S4_S4_PfS9_iiib_param_3,
	.param .u64 .ptr .align 1 _ZN3lfs5tetra4cuda36_GLOBAL__N__f3b2ec31_4_k_cu_5190dfff34compute_intersection_colors_kernelEPKfPKlS6_S4_S4_PKiS4_S4_S4_PfS9_iiib_param_4,
	.param .u64 .ptr .align 1 _ZN3lfs5tetra4cuda36_GLOBAL__N__f3b2ec31_4_k_cu_5190dfff34compute_intersection_colors_kernelEPKfPKlS6_S4_S4_PKiS4_S4_S4_PfS9_iiib_param_5,
	.param .u64 .ptr .align 1 _ZN3lfs5tetra4cuda36_GLOBAL__N__f3b2ec31_4_k_cu_5190dfff34compute_intersection_colors_kernelEPKfPKlS6_S4_S4_PKiS4_S4_S4_PfS9_iiib_param_6,
	.param .u64 .ptr .align 1 _ZN3lfs5tetra4cuda36_GLOBAL__N__f3b2ec31_4_k_cu_5190dfff34compute_intersection_colors_kernelEPKfPKlS6_S4_S4_PKiS4_S4_S4_PfS9_iiib_param_7,
	.param .u64 .ptr .align 1 _ZN3lfs5tetra4cuda36_GLOBAL__N__f3b2ec31_4_k_cu_5190dfff34compute_intersection_colors_kernelEPKfPKlS6_S4_S4_PKiS4_S4_S4_PfS9_iiib_param_8,
	.param .u64 .ptr .align 1 _ZN3lfs5tetra4cuda36_GLOBAL__N__f3b2ec31_4_k_cu_5190dfff34compute_intersection_colors_kernelEPKfPKlS6_S4_S4_PKiS4_S4_S4_PfS9_iiib_param_9,
	.param .u64 .ptr .align 1 _ZN3lfs5tetra4cuda36_GLOBAL__N__f3b2ec31_4_k_cu_5190dfff34compute_intersection_colors_kernelEPKfPKlS6_S4_S4_PKiS4_S4_S4_PfS9_iiib_param_10,
	.param .u32 _ZN3lfs5tetra4cuda36_GLOBAL__N__f3b2ec31_4_k_cu_5190dfff34compute_intersection_colors_kernelEPKfPKlS6_S4_S4_PKiS4_S4_S4_PfS9_iiib_param_11,
	.param .u32 _ZN3lfs5tetra4cuda36_GLOBAL__N__f3b2ec31_4_k_cu_5190dfff34compute_intersection_colors_kernelEPKfPKlS6_S4_S4_PKiS4_S4_S4_PfS9_iiib_param_12,
	.param .u32 _ZN3lfs5tetra4cuda36_GLOBAL__N__f3b2ec31_4_k_cu_5190dfff34compute_intersection_colors_kernelEPKfPKlS6_S4_S4_PKiS4_S4_S4_PfS9_iiib_param_13,
	.param .u8 _ZN3lfs5tetra4cuda36_GLOBAL__N__f3b2ec31_4_k_cu_5190dfff34compute_intersection_colors_kernelEPKfPKlS6_S4_S4_PKiS4_S4_S4_PfS9_iiib_param_14
)
{
	.reg .pred 	%p<25>;
	.reg .b16 	%rs<3>;
	.reg .b32 	%r<61>;
	.reg .b32 	%f<203>;
	.reg .b64 	%rd<57>;

	ld.param.u64 	%rd15, [_ZN3lfs5tetra4cuda36_GLOBAL__N__f3b2ec31_4_k_cu_5190dfff34compute_intersection_colors_kernelEPKfPKlS6_S4_S4_PKiS4_S4_S4_PfS9_iiib_param_1];
	ld.param.u64 	%rd17, [_ZN3lfs5tetra4cuda36_GLOBAL__N__f3b2ec31_4_k_cu_5190dfff34compute_intersection_colors_kernelEPKfPKlS6_S4_S4_PKiS4_S4_S4_PfS9_iiib_param_3];
	ld.param.u64 	%rd18, [_ZN3lfs5tetra4cuda36_GLOBAL__N__f3b2ec31_4_k_cu_5190dfff34compute_intersection_colors_kernelEPKfPKlS6_S4_S4_PKiS4_S4_S4_PfS9_iiib_param_4];
	ld.param.u64 	%rd19, [_ZN3lfs5tetra4cuda36_GLOBAL__N__f3b2ec31_4_k_cu_5190dfff34compute_intersection_colors_kernelEPKfPKlS6_S4_S4_PKiS4_S4_S4_PfS9_iiib_param_5];
	ld.param.u64 	%rd20, [_ZN3lfs5tetra4cuda36_GLOBAL__N__f3b2ec31_4_k_cu_5190dfff34compute_intersection_colors_kernelEPKfPKlS6_S4_S4_PKiS4_S4_S4_PfS9_iiib_param_6];
	ld.param.u64 	%rd21, [_ZN3lfs5tetra4cuda36_GLOBAL__N__f3b2ec31_4_k_cu_5190dfff34compute_intersection_colors_kernelEPKfPKlS6_S4_S4_PKiS4_S4_S4_PfS9_iiib_param_7];
	ld.param.u64 	%rd22, [_ZN3lfs5tetra4cuda36_GLOBAL__N__f3b2ec31_4_k_cu_5190dfff34compute_intersection_colors_kernelEPKfPKlS6_S4_S4_PKiS4_S4_S4_PfS9_iiib_param_8];
	ld.param.u64 	%rd24, [_ZN3lfs5tetra4cuda36_GLOBAL__N__f3b2ec31_4_k_cu_5190dfff34compute_intersection_colors_kernelEPKfPKlS6_S4_S4_PKiS4_S4_S4_PfS9_iiib_param_9];
	ld.param.u64 	%rd23, [_ZN3lfs5tetra4cuda36_GLOBAL__N__f3b2ec31_4_k_cu_5190dfff34compute_intersection_colors_kernelEPKfPKlS6_S4_S4_PKiS4_S4_S4_PfS9_iiib_param_10];
	ld.param.u32 	%r19, [_ZN3lfs5tetra4cuda36_GLOBAL__N__f3b2ec31_4_k_cu_5190dfff34compute_intersection_colors_kernelEPKfPKlS6_S4_S4_PKiS4_S4_S4_PfS9_iiib_param_11];
	ld.param.u32 	%r21, [_ZN3lfs5tetra4cuda36_GLOBAL__N__f3b2ec31_4_k_cu_5190dfff34compute_intersection_colors_kernelEPKfPKlS6_S4_S4_PKiS4_S4_S4_PfS9_iiib_param_12];
	ld.param.u32 	%r20, [_ZN3lfs5tetra4cuda36_GLOBAL__N__f3b2ec31_4_k_cu_5190dfff34compute_intersection_colors_kernelEPKfPKlS6_S4_S4_PKiS4_S4_S4_PfS9_iiib_param_13];
	cvta.to.global.u64 	%rd1, %rd24;
	mov.u32 	%r23, %ctaid.x;
	mov.u32 	%r24, %ntid.x;
	mov.u32 	%r25, %tid.x;
	mad.lo.s32 	%r1, %r23, %r24, %r25;
	mov.u32 	%r26, %ctaid.y;
	mov.u32 	%r27, %ntid.y;
	mov.u32 	%r28, %tid.y;
	mad.lo.s32 	%r29, %r26, %r27, %r28;
	setp.ge.s32 	%p1, %r1, %r19;
	setp.ge.s32 	%p2, %r29, %r21;
	or.pred  	%p3, %p1, %p2;
	@%p3 bra 	$L__BB10_21;
	cvta.to.global.u64 	%rd25, %rd19;
	mad.lo.s32 	%r3, %r19, %r29, %r1;
	mul.wide.s32 	%rd26, %r3, 4;
	add.s64 	%rd27, %rd25, %rd26;
	ld.global.nc.u32 	%r4, [%rd27];
	setp.lt.s32 	%p4, %r20, 1;
	@%p4 bra 	$L__BB10_21;
	mul.lo.s32 	%r57, %r3, %r20;
	neg.s32 	%r60, %r20;
	shl.b32 	%r58, %r57, 2;
	cvta.to.global.u64 	%rd28, %rd18;
	add.s64 	%rd2, %rd28, 4;
	mul.lo.s32 	%r56, %r57, 3;
	cvta.to.global.u64 	%rd3, %rd23;
	cvta.to.global.u64 	%rd4, %rd17;
	cvta.to.global.u64 	%rd5, %rd21;
	cvta.to.global.u64 	%rd6, %rd20;
	cvta.to.global.u64 	%rd7, %rd22;
	cvta.to.global.u64 	%rd8, %rd15;
	mov.b32 	%r59, 1;
$L__BB10_3:
	ld.param.u64 	%rd56, [_ZN3lfs5tetra4cuda36_GLOBAL__N__f3b2ec31_4_k_cu_5190dfff34compute_intersection_colors_kernelEPKfPKlS6_S4_S4_PKiS4_S4_S4_PfS9_iiib_param_2];
	add.s32 	%r31, %r59, -1;
	mul.wide.s32 	%rd9, %r57, 4;
	add.s64 	%rd10, %rd3, %rd9;
	mul.wide.s32 	%rd29, %r57, 8;
	cvta.to.global.u64 	%rd30, %rd56;
	add.s64 	%rd11, %rd30, %rd29;
	setp.ge.s32 	%p5, %r31, %r4;
	@%p5 bra 	$L__BB10_19;
	ld.global.nc.u64 	%rd12, [%rd11];
	setp.gt.s64 	%p6, %rd12, -1;
	@%p6 bra 	$L__BB10_6;
	mul.wide.s32 	%rd53, %r56, 4;
	add.s64 	%rd54, %rd1, %rd53;
	mov.b32 	%r55, 0;
	st.global.u32 	[%rd54], %r55;
	st.global.u32 	[%rd54+4], %r55;
	st.global.u32 	[%rd54+8], %r55;
	st.global.u32 	[%rd10], %r55;
	bra.uni 	$L__BB10_20;
$L__BB10_6:
	ld.param.s8 	%rs2, [_ZN3lfs5tetra4cuda36_GLOBAL__N__f3b2ec31_4_k_cu_5190dfff34compute_intersection_colors_kernelEPKfPKlS6_S4_S4_PKiS4_S4_S4_PfS9_iiib_param_14];
	ld.param.u64 	%rd55, [_ZN3lfs5tetra4cuda36_GLOBAL__N__f3b2ec31_4_k_cu_5190dfff34compute_intersection_colors_kernelEPKfPKlS6_S4_S4_PKiS4_S4_S4_PfS9_iiib_param_0];
	setp.ne.s16 	%p7, %rs2, 0;
	shl.b64 	%rd33, %rd12, 5;
	add.s64 	%rd34, %rd8, %rd33;
	ld.global.nc.u64 	%rd35, [%rd34];
	cvta.to.global.u64 	%rd36, %rd55;
	mad.lo.s64 	%rd37, %rd35, 12, %rd36;
	ld.global.nc.f32 	%f27, [%rd37];
	ld.global.nc.f32 	%f28, [%rd37+4];
	ld.global.nc.f32 	%f29, [%rd37+8];
	ld.global.nc.u64 	%rd38, [%rd34+8];
	mad.lo.s64 	%rd39, %rd38, 12, %rd36;
	ld.global.nc.f32 	%f30, [%rd39];
	ld.global.nc.f32 	%f31, [%rd39+4];
	ld.global.nc.f32 	%f32, [%rd39+8];
	ld.global.nc.u64 	%rd40, [%rd34+16];
	mad.lo.s64 	%rd41, %rd40, 12, %rd36;
	ld.global.nc.f32 	%f33, [%rd41];
	ld.global.nc.f32 	%f34, [%rd41+4];
	ld.global.nc.f32 	%f35, [%rd41+8];
	ld.global.nc.u64 	%rd42, [%rd34+24];
	mad.lo.s64 	%rd43, %rd42, 12, %rd36;
	ld.global.nc.f32 	%f36, [%rd43];
	ld.global.nc.f32 	%f37, [%rd43+4];
	ld.global.nc.f32 	%f38, [%rd43+8];
	mul.wide.s32 	%rd44, %r58, 4;
	add.s64 	%rd45, %rd4, %rd44;
	ld.global.nc.f32 	%f39, [%rd45];
	ld.global.nc.f32 	%f40, [%rd45+4];
	ld.global.nc.f32 	%f41, [%rd45+8];
	ld.global.nc.f32 	%f42, [%rd45+12];
	mul.f32 	%f43, %f40, %f30;
	fma.rn.f32 	%f44, %f39, %f27, %f43;
	fma.rn.f32 	%f45, %f41, %f33, %f44;
	fma.rn.f32 	%f1, %f42, %f36, %f45;
	mul.f32 	%f46, %f40, %f31;
	fma.rn.f32 	%f47, %f39, %f28, %f46;
	fma.rn.f32 	%f48, %f41, %f34, %f47;
	fma.rn.f32 	%f2, %f42, %f37, %f48;
	mul.f32 	%f49, %f40, %f32;
	fma.rn.f32 	%f50, %f39, %f29, %f49;
	fma.rn.f32 	%f51, %f41, %f35, %f50;
	fma.rn.f32 	%f3, %f42, %f38, %f51;
	mul.lo.s64 	%rd13, %rd12, 12;
	add.s64 	%rd46, %rd5, %rd13;
	ld.global.nc.f32 	%f199, [%rd46];
	ld.global.nc.f32 	%f200, [%rd46+4];
	ld.global.nc.f32 	%f201, [%rd46+8];
	shl.b64 	%rd47, %rd12, 2;
	add.s64 	%rd48, %rd6, %rd47;
	ld.global.nc.f32 	%f52, [%rd48];
	min.f32 	%f7, %f52, 0f41200000;
	@%p7 bra 	$L__BB10_16;
	add.s64 	%rd49, %rd7, %rd13;
	ld.global.nc.f32 	%f53, [%rd49];
	ld.global.nc.f32 	%f54, [%rd49+4];
	ld.global.nc.f32 	%f55, [%rd49+8];
	mul.f32 	%f56, %f2, %f54;
	fma.rn.f32 	%f57, %f1, %f53, %f56;
	fma.rn.f32 	%f58, %f3, %f55, %f57;
	min.f32 	%f59, %f58, 0f41A00000;
	max.f32 	%f60, %f59, 0fC1A00000;
	add.f32 	%f199, %f199, %f60;
	add.f32 	%f200, %f200, %f60;
	add.f32 	%f201, %f201, %f60;
	mul.f32 	%f11, %f199, 0f41200000;
	setp.gt.f32 	%p8, %f11, 0f41A00000;
	@%p8 bra 	$L__BB10_10;
	setp.lt.f32 	%p9, %f11, 0fC1A00000;
	mov.f32 	%f199, 0f00000000;
	@%p9 bra 	$L__BB10_10;
	fma.rn.f32 	%f62, %f11, 0f3BBB989D, 0f3F000000;
	cvt.sat.f32.f32 	%f63, %f62;
	mov.f32 	%f64, 0f4B400001;
	mov.f32 	%f65, 0f437C0000;
	fma.rm.f32 	%f66, %f63, %f65, %f64;
	add.f32 	%f67, %f66, 0fCB40007F;
	neg.f32 	%f68, %f67;
	fma.rn.f32 	%f69, %f11, 0f3FB8AA3B, %f68;
	fma.rn.f32 	%f70, %f11, 0f32A57060, %f69;
	mov.b32 	%r33, %f66;
	shl.b32 	%r34, %r33, 23;
	mov.b32 	%f71, %r34;
	ex2.approx.ftz.f32 	%f72, %f70;
	fma.rn.f32 	%f73, %f72, %f71, 0f3F800000;
	setp.lt.f32 	%p10, %f73, 0f00800000;
	mul.f32 	%f74, %f73, 0f4B000000;
	selp.f32 	%f75, %f74, %f73, %p10;
	selp.f32 	%f76, 0fC1B80000, 0f00000000, %p10;
	mov.b32 	%r35, %f75;
	add.s32 	%r36, %r35, -1059760811;
	and.b32  	%r37, %r36, -8388608;
	sub.s32 	%r38, %r35, %r37;
	mov.b32 	%f77, %r38;
	cvt.rn.f32.s32 	%f78, %r37;
	fma.rn.f32 	%f79, %f78, 0f34000000, %f76;
	add.f32 	%f80, %f77, 0fBF800000;
	fma.rn.f32 	%f81, %f80, 0fBE055027, 0f3E1039F6;
	fma.rn.f32 	%f82, %f81, %f80, 0fBDF8CDCC;
	fma.rn.f32 	%f83, %f82, %f80, 0f3E0F2955;
	fma.rn.f32 	%f84, %f83, %f80, 0fBE2AD8B9;
	fma.rn.f32 	%f85, %f84, %f80, 0f3E4CED0B;
	fma.rn.f32 	%f86, %f85, %f80, 0fBE7FFF22;
	fma.rn.f32 	%f87, %f86, %f80, 0f3EAAAA78;
	fma.rn.f32 	%f88, %f87, %f80, 0fBF000000;
	mul.f32 	%f89, %f80, %f88;
	fma.rn.f32 	%f90, %f89, %f80, %f80;
	fma.rn.f32 	%f91, %f79, 0f3F317218, %f90;
	setp.gt.u32 	%p11, %r35, 2139095039;
	fma.rn.f32 	%f92, %f75, 0f7F800000, 0f7F800000;
	selp.f32 	%f93, %f92, %f91, %p11;
	setp.eq.f32 	%p12, %f75, 0f00000000;
	div.rn.f32 	%f94, %f93, 0f41200000;
	selp.f32 	%f199, 0fFF800000, %f94, %p12;
$L__BB10_10:
	mul.f32 	%f14, %f200, 0f41200000;
	setp.gt.f32 	%p13, %f14, 0f41A00000;
	@%p13 bra 	$L__BB10_13;
	setp.lt.f32 	%p14, %f14, 0fC1A00000;
	mov.f32 	%f200, 0f00000000;
	@%p14 bra 	$L__BB10_13;
	fma.rn.f32 	%f96, %f14, 0f3BBB989D, 0f3F000000;
	cvt.sat.f32.f32 	%f97, %f96;
	mov.f32 	%f98, 0f4B400001;
	mov.f32 	%f99, 0f437C0000;
	fma.rm.f32 	%f100, %f97, %f99, %f98;
	add.f32 	%f101, %f100, 0fCB40007F;
	neg.f32 	%f102, %f101;
	fma.rn.f32 	%f103, %f14, 0f3FB8AA3B, %f102;
	fma.rn.f32 	%f104, %f14, 0f32A57060, %f103;
	mov.b32 	%r39, %f100;
	shl.b32 	%r40, %r39, 23;
	mov.b32 	%f105, %r40;
	ex2.approx.ftz.f32 	%f106, %f104;
	fma.rn.f32 	%f107, %f106, %f105, 0f3F800000;
	setp.lt.f32 	%p15, %f107, 0f00800000;
	mul.f32 	%f108, %f107, 0f4B000000;
	selp.f32 	%f109, %f108, %f107, %p15;
	selp.f32 	%f110, 0fC1B80000, 0f00000000, %p15;
	mov.b32 	%r41, %f109;
	add.s32 	%r42, %r41, -1059760811;
	and.b32  	%r43, %r42, -8388608;
	sub.s32 	%r44, %r41, %r43;
	mov.b32 	%f111, %r44;
	cvt.rn.f32.s32 	%f112, %r43;
	fma.rn.f32 	%f113, %f112, 0f34000000, %f110;
	add.f32 	%f114, %f111, 0fBF800000;
	fma.rn.f32 	%f115, %f114, 0fBE055027, 0f3E1039F6;
	fma.rn.f32 	%f116, %f115, %f114, 0fBDF8CDCC;
	fma.rn.f32 	%f117, %f116, %f114, 0f3E0F2955;
	fma.rn.f32 	%f118, %f117, %f114, 0fBE2AD8B9;
	fma.rn.f32 	%f119, %f118, %f114, 0f3E4CED0B;
	fma.rn.f32 	%f120, %f119, %f114, 0fBE7FFF22;
	fma.rn.f32 	%f121, %f120, %f114, 0f3EAAAA78;
	fma.rn.f32 	%f122, %f121, %f114, 0fBF000000;
	mul.f32 	%f123, %f114, %f122;
	fma.rn.f32 	%f124, %f123, %f114, %f114;
	fma.rn.f32 	%f125, %f113, 0f3F317218, %f124;
	setp.gt.u32 	%p16, %r41, 2139095039;
	fma.rn.f32 	%f126, %f109, 0f7F800000, 0f7F800000;
	selp.f32 	%f127, %f126, %f125, %p16;
	setp.eq.f32 	%p17, %f109, 0f00000000;
	div.rn.f32 	%f128, %f127, 0f41200000;
	selp.f32 	%f200, 0fFF800000, %f128, %p17;
$L__BB10_13:
	mul.f32 	%f17, %f201, 0f41200000;
	setp.gt.f32 	%p18, %f17, 0f41A00000;
	@%p18 bra 	$L__BB10_16;
	setp.lt.f32 	%p19, %f17, 0fC1A00000;
	mov.f32 	%f201, 0f00000000;
	@%p19 bra 	$L__BB10_16;
	fma.rn.f32 	%f130, %f17, 0f3BBB989D, 0f3F000000;
	cvt.sat.f32.f32 	%f131, %f130;
	mov.f32 	%f132, 0f4B400001;
	mov.f32 	%f133, 0f437C0000;
	fma.rm.f32 	%f134, %f131, %f133, %f132;
	add.f32 	%f135, %f134, 0fCB40007F;
	neg.f32 	%f136, %f135;
	fma.rn.f32 	%f137, %f17, 0f3FB8AA3B, %f136;
	fma.rn.f32 	%f138, %f17, 0f32A57060, %f137;
	mov.b32 	%r45, %f134;
	shl.b32 	%r46, %r45, 23;
	mov.b32 	%f139, %r46;
	ex2.approx.ftz.f32 	%f140, %f138;
	fma.rn.f32 	%f141, %f140, %f139, 0f3F800000;
	setp.lt.f32 	%p20, %f141, 0f00800000;
	mul.f32 	%f142, %f141, 0f4B000000;
	selp.f32 	%f143, %f142, %f141, %p20;
	selp.f32 	%f144, 0fC1B80000, 0f00000000, %p20;
	mov.b32 	%r47, %f143;
	add.s32 	%r48, %r47, -1059760811;
	and.b32  	%r49, %r48, -8388608;
	sub.s32 	%r50, %r47, %r49;
	mov.b32 	%f145, %r50;
	cvt.rn.f32.s32 	%f146, %r49;
	fma.rn.f32 	%f147, %f146, 0f34000000, %f144;
	add.f32 	%f148, %f145, 0fBF800000;
	fma.rn.f32 	%f149, %f148, 0fBE055027, 0f3E1039F6;
	fma.rn.f32 	%f150, %f149, %f148, 0fBDF8CDCC;
	fma.rn.f32 	%f151, %f150, %f148, 0f3E0F2955;
	fma.rn.f32 	%f152, %f151, %f148, 0fBE2AD8B9;
	fma.rn.f32 	%f153, %f152, %f148, 0f3E4CED0B;
	fma.rn.f32 	%f154, %f153, %f148, 0fBE7FFF22;
	fma.rn.f32 	%f155, %f154, %f148, 0f3EAAAA78;
	fma.rn.f32 	%f156, %f155, %f148, 0fBF000000;
	mul.f32 	%f157, %f148, %f156;
	fma.rn.f32 	%f158, %f157, %f148, %f148;
	fma.rn.f32 	%f159, %f147, 0f3F317218, %f158;
	setp.gt.u32 	%p21, %r47, 2139095039;
	fma.rn.f32 	%f160, %f143, 0f7F800000, 0f7F800000;
	selp.f32 	%f161, %f160, %f159, %p21;
	setp.eq.f32 	%p22, %f143, 0f00000000;
	div.rn.f32 	%f162, %f161, 0f41200000;
	selp.f32 	%f201, 0fFF800000, %f162, %p22;
$L__BB10_16:
	max.f32 	%f164, %f199, 0f00000000;
	min.f32 	%f22, %f164, 0f3F800000;
	max.f32 	%f165, %f200, 0f00000000;
	min.f32 	%f23, %f165, 0f3F800000;
	max.f32 	%f24, %f201, 0f00000000;
	setp.ge.s32 	%p23, %r59, %r4;
	mov.f32 	%f202, 0f3DCCCCCD;
	@%p23 bra 	$L__BB10_18;
	add.s64 	%rd50, %rd2, %rd9;
	ld.global.nc.f32 	%f166, [%rd50];
	ld.global.nc.f32 	%f167, [%rd50+-4];
	sub.f32 	%f168, %f166, %f167;
	max.f32 	%f202, %f168, 0f3A83126F;
$L__BB10_18:
	max.f32 	%f169, %f7, 0fC1200000;
	fma.rn.f32 	%f170, %f169, 0f3BBB989D, 0f3F000000;
	cvt.sat.f32.f32 	%f171, %f170;
	mov.f32 	%f172, 0f4B400001;
	mov.f32 	%f173, 0f437C0000;
	fma.rm.f32 	%f174, %f171, %f173, %f172;
	add.f32 	%f175, %f174, 0fCB40007F;
	neg.f32 	%f176, %f175;
	fma.rn.f32 	%f177, %f169, 0f3FB8AA3B, %f176;
	fma.rn.f32 	%f178, %f169, 0f32A57060, %f177;
	mov.b32 	%r51, %f174;
	shl.b32 	%r52, %r51, 23;
	mov.b32 	%f179, %r52;
	ex2.approx.ftz.f32 	%f180, %f178;
	neg.f32 	%f181, %f179;
	mul.f32 	%f182, %f180, %f181;
	mul.f32 	%f183, %f202, %f182;
	fma.rn.f32 	%f184, %f183, 0f3BBB989D, 0f3F000000;
	cvt.sat.f32.f32 	%f185, %f184;
	fma.rm.f32 	%f186, %f185, %f173, %f172;
	add.f32 	%f187, %f186, 0fCB40007F;
	neg.f32 	%f188, %f187;
	fma.rn.f32 	%f189, %f183, 0f3FB8AA3B, %f188;
	fma.rn.f32 	%f190, %f183, 0f32A57060, %f189;
	mov.b32 	%r53, %f186;
	shl.b32 	%r54, %r53, 23;
	mov.b32 	%f191, %r54;
	ex2.approx.ftz.f32 	%f192, %f190;
	mul.f32 	%f193, %f192, %f191;
	mov.f32 	%f194, 0f3F800000;
	sub.f32 	%f195, %f194, %f193;
	mul.wide.s32 	%rd51, %r56, 4;
	add.s64 	%rd52, %rd1, %rd51;
	st.global.f32 	[%rd52], %f22;
	st.global.f32 	[%rd52+4], %f23;
	min.f32 	%f196, %f24, 0f3F800000;
	st.global.f32 	[%rd52+8], %f196;
	st.global.f32 	[%rd10], %f195;
	bra.uni 	$L__BB10_20;
$L__BB10_19:
	mul.wide.s32 	%rd31, %r56, 4;
	add.s64 	%rd32, %rd1, %rd31;
	mov.b32 	%r32, 0;
	st.global.u32 	[%rd32], %r32;
	st.global.u32 	[%rd32+4], %r32;
	st.global.u32 	[%rd32+8], %r32;
	st.global.u32 	[%rd10], %r32;
$L__BB10_20:
	add.s32 	%r60, %r60, 1;
	setp.ne.s32 	%p24, %r60, 0;
	add.s32 	%r59, %r59, 1;
	add.s32 	%r58, %r58, 4;
	add.s32 	%r57, %r57, 1;
	add.s32 	%r56, %r56, 3;
	@%p24 bra 	$L__BB10_3;
$L__BB10_21:
	ret;

}
.entry _ZN3lfs5tetra4cuda36_GLOBAL__N__f3b2ec31_4_k_cu_5190dfff27compute_depth_buffer_kernelEPKfPKiPfiii(
	.param .u64 .ptr .align 1 _ZN3lfs5tetra4cuda36_GLOBAL__N__f3b2ec31_4_k_cu_5190dfff27compute_depth_buffer_kernelEPKfPKiPfiii_param_0,
	.param .u64 .ptr .align 1 _ZN3lfs5tetra4cuda36_GLOBAL__N__f3b2ec31_4_k_cu_5190dfff27compute_depth_buffer_kernelEPKfPKiPfiii_param_1,
	.param .u64 .ptr .align 1 _ZN3lfs5tetra4cuda36_GLOBAL__N__f3b2ec31_4_k_cu_5190dfff27compute_depth_buffer_kernelEPKfPKiPfiii_param_2,
	.param .u32 _ZN3lfs5tetra4cuda36_GLOBAL__N__f3b2ec31_4_k_cu_5190dfff27compute_depth_buffer_kernelEPKfPKiPfiii_param_3,
	.param .u32 _ZN3lfs5tetra4cuda36_GLOBAL__N__f3b2ec31_4_k_cu_5190dfff27compute_depth_buffer_kernelEPKfPKiPfiii_param_4,
	.param .u32 _ZN3lfs5tetra4cuda36_GLOBAL__N__f3b2ec31_4_k_cu_5190dfff27compute_depth_buffer_kernelEPKfPKiPfiii_param_5
)
{
	.reg .pred 	%p<5>;
	.reg .b32 	%r<18>;
	.reg .b32 	%f<2>;
	.reg .b64 	%rd<15>;

	ld.param.u64 	%rd2, [_ZN3lfs5tetra4cuda36_GLOBAL__N__f3b2ec31_4_k_cu_5190dfff27compute_depth_buffer_kernelEPKfPKiPfiii_param_0];
	ld.param.u64 	%rd3, [_ZN3lfs5tetra4cuda36_GLOBAL__N__f3b2ec31_4_k_cu_5190dfff27compute_depth_buffer_kernelEPKfPKiPfiii_param_1];
	ld.param.u64 	%rd4, [_ZN3lfs5tetra4cuda36_GLOBAL__N__f3b2ec31_4_k_cu_5190dfff27compute_depth_buffer_kernelEPKfPKiPfiii_param_2];
	ld.param.u32 	%r4, [_ZN3lfs5tetra4cuda36_GLOBAL__N__f3b2ec31_4_k_cu_5190dfff27compute_depth_buffer_kernelEPKfPKiPfiii_param_3];
	ld.param.u32 	%r6, [_ZN3lfs5tetra4cuda36_GLOBAL__N__f3b2ec31_4_k_cu_5190dfff27compute_depth_buffer_kernelEPKfPKiPfiii_param_4];
	ld.param.u32 	%r5, [_ZN3lfs5tetra4cuda36_GLOBAL__N__f3b2ec31_4_k_cu_5190dfff27compute_depth_buffer_kernelEPKfPKiPfiii_param_5];
	cvta.to.global.u64 	%rd1, %rd4;
	mov.u32 	%r8, %ctaid.x;
	mov.u32 	%r9, %ntid.x;
	mov.u32 	%r10, %tid.x;
	mad.lo.s32 	%r1, %r8, %r9, %r10;
	mov.u32 	%r11, %ctaid.y;
	mov.u32 	%r12, %ntid.y;
	mov.u32 	%r13, %tid.y;
	mad.lo.s32 	%r14, %r11, %r12, %r13;
	setp.ge.s32 	%p1, %r1, %r4;
	setp.ge.s32 	%p2, %r14, %r6;
	or.pred  	%p3, %p1, %p2;
	@%p3 bra 	$L__BB11_4;
	cvta.to.global.u64 	%rd5, %rd3;
	mad.lo.s32 	%r3, %r4, %r14, %r1;
	mul.wide.s32 	%rd6, %r3, 4;
	add.s64 	%rd7, %rd5, %rd6;
	ld.global.nc.u32 	%r15, [%rd7];
	setp.lt.s32 	%p4, %r15, 1;
	@%p4 bra 	$L__BB11_3;
	mul.lo.s32 	%r17, %r3, %r5;
	cvta.to.global.u64 	%rd10, %rd2;
	mul.wide.s32 	%rd11, %r17, 4;
	add.s64 	%rd12, %rd10, %rd11;
	ld.global.nc.f32 	%f1, [%rd12];
	add.s64 	%rd14, %rd1, %rd6;
	st.global.f32 	[%rd14], %f1;
	bra.uni 	$L__BB11_4;
$L__BB11_3:
	add.s64 	%rd9, %rd1, %rd6;
	mov.b32 	%r16, 0;
	st.global.u32 	[%rd9], %r16;
$L__BB11_4:
	ret;

}
.entry _ZN3lfs5tetra4cuda36_GLOBAL__N__f3b2ec31_4_k_cu_5190dfff43compute_intersection_colors_backward_kernelEPKfPKlS6_S4_S4_PKiS4_S4_S4_S4_S4_PfS9_S9_iiill(
	.param .u64 .ptr .align 1 _ZN3lfs5tetra4cuda36_GLOBAL__N__f3b2ec31_4_k_cu_5190dfff43compute_intersection_colors_backward_kernelEPKfPKlS6_S4_S4_PKiS4_S4_S4_S4_S4_PfS9_S9_iiill_param_0,
	.param .u64 .ptr .align 1 _ZN3lfs5tetra4cuda36_GLOBAL__N__f3b2ec31_4_k_cu_5190dfff43compute_intersection_colors_backward_kernelEPKfPKlS6_S4_S4_PKiS4_S4_S4_S4_S4_PfS9_S9_iiill_param_1,
	.param .u64 .ptr .align 1 _ZN3lfs5tetra4cuda36_GLOBAL__N__f3b2ec31_4_k_cu_5190dfff43compute_intersection_colors_backward_kernelEPKfPKlS6_S4_S4_PKiS4_S4_S4_S4_S4_PfS9_S9_iiill_param_2,
	.param .u64 .ptr .align 1 _ZN3lfs5tetra4cuda36_GLOBAL__N__f3b2ec31_4_k_cu_5190dfff43compute_intersection_colors_backward_kernelEPKfPKlS6_S4_S4_PKiS4_S4_S4_S4_S4_PfS9_S9_iiill_param_3,
	.param .u64 .ptr .align 1 _ZN3lfs5tetra4cuda36_GLOBAL__N__f3b2ec31_4_k_cu_5190dfff43compute_intersection_colors_backward_kernelEPKfPKlS6_S4_S4_PKiS4_S4_S4_S4_S4_PfS9_S9_iiill_param_4,
	.param .u64 .ptr .align 1 _ZN3lfs5tetra4cuda36_GLOBAL__N__f3b2ec31_4_k_cu_5190dfff43compute_intersection_colors_backward_kernelEPKfPKlS6_S4_S4_PKiS4_S4_S4_S4_S4_PfS9_S9_iiill_param_5,
	.param .u64 .ptr .align 1 _ZN3lfs5tetra4cuda36_GLOBAL__N__f3b2ec31_4_k_cu_5190dfff43compute_intersection_colors_backward_kernelEPKfPKlS6_S4_S4_PKiS4_S4_S4_S4_S4_PfS9_S9_iiill_param_6,
	.param .u64 .ptr .align 1 _ZN3lfs5tetra4cuda36_GLOBAL__N__f3b2ec31_4_k_cu_5190dfff43compute_intersection_colors_backward_kernelEPKfPKlS6_S4_S4_PKiS4_S4_S4_S4_S4_PfS9_S9_iiill_param_7,
	.param .u64 .ptr .align 1 _ZN3lfs5tetra4cuda36_GLOBAL__N__f3b2ec31_4_k_cu_5190dfff43compute_intersection_colors_backward_kernelEPKfPKlS6_S4_S4_PKiS4_S4_S4_S4_S4_PfS9_S9_iiill_param_8,
	.param .u64 .ptr .align 1 _ZN3lfs5tetra4cuda36_GLOBAL__N__f3b2ec31_4_k_cu_5190dfff43compute_intersection_colors_backward_kernelEPKfPKlS6_S4_S4_PKiS4_S4_S4_S4_S4_PfS9_S9_iiill_param_9,
	.param .u64 .ptr .align 1 _ZN3lfs5tetra4cuda36_GLOBAL__N__f3b2ec31_4_k_cu_5190dfff43compute_intersection_colors_backward_kernelEPKfPKlS6_S4_S4_PKiS4_S4_S4_S4_S4_PfS9_S9_iiill_param_10,
	.param .u64 .ptr .align 1 _ZN3lfs5tetra4cuda36_GLOBAL__N__f3b2ec31_4_k_cu_5190dfff43compute_intersection_colors_backward_kernelEPKfPKlS6_S4_S4_PKiS4_S4_S4_S4_S4_PfS9_S9_iiill_param_11,
	.param .u64 .ptr .align 1 _ZN3lfs5tetra4cuda36_GLOBAL__N__f3b2ec31_4_k_cu_5190dfff43compute_intersection_colors_backward_kernelEPKfPKlS6_S4_S4_PKiS4_S4_S4_S4_S4_PfS9_S9_iiill_param_12,
	.param .u64 .ptr .align 1 _ZN3lfs5tetra4cuda36_GLOBAL__N__f3b2ec31_4_k_cu_5190dfff43compute_intersection_colors_backward_kernelEPKfPKlS6_S4_S4_PKiS4_S4_S4_S4_S4_PfS9_S9_iiill_param_13,
	.param .u32 _ZN3lfs5tetra4cuda36_GLOBAL__N__f3b2ec31_4_k_cu_5190dfff43compute_intersection_colors_backward_kernelEPKfPKlS6_S4_S4_PKiS4_S4_S4_S4_S4_PfS9_S9_iiill_param_14,
	.param .u32 _ZN3lfs5tetra4cuda36_GLOBAL__N__f3b2ec31_4_k_cu_5190dfff43compute_intersection_colors_backward_kernelEPKfPKlS6_S4_S4_PKiS4_S4_S4_S4_S4_PfS9_S9_iiill_param_15,
	.param .u32 _ZN3lfs5tetra4cuda36_GLOBAL__N__f3b2ec31_4_k_cu_5190dfff43compute_intersection_colors_backward_kernelEPKfPKlS6_S4_S4_PKiS4_S4_S4_S4_S4_PfS9_S9_iiill_param_16,
	.param .u64 _ZN3lfs5tetra4cuda36_GLOBAL__N__f3b2ec31_4_k_cu_5190dfff43compute_intersection_colors_backward_kernelEPKfPKlS6_S4_S4_PKiS4_S4_S4_S4_S4_PfS9_S9_iiill_param_17,
	.param .u64 _ZN3lfs5tetra4cuda36_GLOBAL__N__f3b2ec31_4_k_cu_5190dfff43compute_intersection_colors_backward_kernelEPKfPKlS6_S4_S4_PKiS4_S4_S4_S4_S4_PfS9_S9_iiill_param_18
)
{
	.reg .pred 	%p<29>;
	.reg .b32 	%r<47>;
	.reg .b32 	%f<157>;
	.reg .b64 	%rd<79>;

	ld.param.u64 	%rd36, [_ZN3lfs5tetra4cuda36_GLOBAL__N__f3b2ec31_4_k_cu_5190dfff43compute_intersection_colors_backward_kernelEPKfPKlS6_S4_S4_PKiS4_S4_S4_S4_S4_PfS9_S9_iiill_param_0];
	ld.param.u64 	%rd25, [_ZN3lfs5tetra4cuda36_GLOBAL__N__f3b2ec31_4_k_cu_5190dfff43compute_intersection_colors_backward_kernelEPKfPKlS6_S4_S4_PKiS4_S4_S4_S4_S4_PfS9_S9_iiill_param_5];
	ld.param.u32 	%r19, [_ZN3lfs5tetra4cuda36_GLOBAL__N__f3b2ec31_4_k_cu_5190dfff43compute_intersection_colors_backward_kernelEPKfPKlS6_S4_S4_PKiS4_S4_S4_S4_S4_PfS9_S9_iiill_param_14];
	ld.param.u32 	%r21, [_ZN3lfs5tetra4cuda36_GLOBAL__N__f3b2ec31_4_k_cu_5190dfff43compute_intersection_colors_backward_kernelEPKfPKlS6_S4_S4_PKiS4_S4_S4_S4_S4_PfS9_S9_iiill_param_15];
	ld.param.u32 	%r20, [_ZN3lfs5tetra4cuda36_GLOBAL__N__f3b2ec31_4_k_cu_5190dfff43compute_intersection_colors_backward_kernelEPKfPKlS6_S4_S4_PKiS4_S4_S4_S4_S4_PfS9_S9_iiill_param_16];
	ld.param.u64 	%rd35, [_ZN3lfs5tetra4cuda36_GLOBAL__N__f3b2ec31_4_k_cu_5190dfff43compute_intersection_colors_backward_kernelEPKfPKlS6_S4_S4_PKiS4_S4_S4_S4_S4_PfS9_S9_iiill_param_18];
	cvta.to.global.u64 	%rd1, %rd36;
	mov.u32 	%r23, %ctaid.x;
	mov.u32 	%r24, %ntid.x;
	mov.u32 	%r25, %tid.x;
	mad.lo.s32 	%r1, %r23, %r24, %r25;
	mov.u32 	%r26, %ctaid.y;
	mov.u32 	%r27, %ntid.y;
	mov.u32 	%r28, %tid.y;
	mad.lo.s32 	%r29, %r26, %r27, %r28;
	setp.ge.s32 	%p1, %r1, %r19;
	setp.ge.s32 	%p2, %r29, %r21;
	or.pred  	%p3, %p1, %p2;
	@%p3 bra 	$L__BB12_22;
	cvta.to.global.u64 	%rd37, %rd25;
	mad.lo.s32 	%r3, %r19, %r29, %r1;
	mul.wide.s32 	%rd38, %r3, 4;
	add.s64 	%rd39, %rd37, %rd38;
	ld.global.nc.u32 	%r4, [%rd39];
	setp.lt.s32 	%p4, %r20, 1;
	@%p4 bra 	$L__BB12_22;
	ld.param.u64 	%rd74, [_ZN3lfs5tetra4cuda36_GLOBAL__N__f3b2ec31_4_k_cu_5190dfff43compute_intersection_colors_backward_kernelEPKfPKlS6_S4_S4_PKiS4_S4_S4_S4_S4_PfS9_S9_iiill_param_10];
	ld.param.u64 	%rd73, [_ZN3lfs5tetra4cuda36_GLOBAL__N__f3b2ec31_4_k_cu_5190dfff43compute_intersection_colors_backward_kernelEPKfPKlS6_S4_S4_PKiS4_S4_S4_S4_S4_PfS9_S9_iiill_param_9];
	ld.param.u64 	%rd72, [_ZN3lfs5tetra4cuda36_GLOBAL__N__f3b2ec31_4_k_cu_5190dfff43compute_intersection_colors_backward_kernelEPKfPKlS6_S4_S4_PKiS4_S4_S4_S4_S4_PfS9_S9_iiill_param_8];
	ld.param.u64 	%rd71, [_ZN3lfs5tetra4cuda36_GLOBAL__N__f3b2ec31_4_k_cu_5190dfff43compute_intersection_colors_backward_kernelEPKfPKlS6_S4_S4_PKiS4_S4_S4_S4_S4_PfS9_S9_iiill_param_7];
	ld.param.u64 	%rd70, [_ZN3lfs5tetra4cuda36_GLOBAL__N__f3b2ec31_4_k_cu_5190dfff43compute_intersection_colors_backward_kernelEPKfPKlS6_S4_S4_PKiS4_S4_S4_S4_S4_PfS9_S9_iiill_param_6];
	ld.param.u64 	%rd69, [_ZN3lfs5tetra4cuda36_GLOBAL__N__f3b2ec31_4_k_cu_5190dfff43compute_intersection_colors_backward_kernelEPKfPKlS6_S4_S4_PKiS4_S4_S4_S4_S4_PfS9_S9_iiill_param_4];
	ld.param.u64 	%rd68, [_ZN3lfs5tetra4cuda36_GLOBAL__N__f3b2ec31_4_k_cu_5190dfff43compute_intersection_colors_backward_kernelEPKfPKlS6_S4_S4_PKiS4_S4_S4_S4_S4_PfS9_S9_iiill_param_3];
	ld.param.u64 	%rd67, [_ZN3lfs5tetra4cuda36_GLOBAL__N__f3b2ec31_4_k_cu_5190dfff43compute_intersection_colors_backward_kernelEPKfPKlS6_S4_S4_PKiS4_S4_S4_S4_S4_PfS9_S9_iiill_param_2];
	mul.lo.s32 	%r43, %r3, %r20;
	neg.s32 	%r46, %r20;
	shl.b32 	%r44, %r43, 2;
	cvta.to.global.u64 	%rd40, %rd69;
	add.s64 	%rd2, %rd40, 4;
	mul.lo.s32 	%r42, %r43, 3;
	cvta.to.global.u64 	%rd3, %rd67;
	cvta.to.global.u64 	%rd4, %rd68;
	cvta.to.global.u64 	%rd5, %rd71;
	cvta.to.global.u64 	%rd6, %rd72;
	cvta.to.global.u64 	%rd7, %rd70;
	cvta.to.global.u64 	%rd8, %rd73;
	cvta.to.global.u64 	%rd9, %rd74;
	mov.b32 	%r45, 1;
$L__BB12_3:
	add.s32 	%r31, %r45, -1;
	cvt.s64.s32 	%rd10, %r43;
	setp.ge.s32 	%p5, %r31, %r4;
	@%p5 bra 	$L__BB12_21;
	ld.param.u64 	%rd78, [_ZN3lfs5tetra4cuda36_GLOBAL__N__f3b2ec31_4_k_cu_5190dfff43compute_intersection_colors_backward_kernelEPKfPKlS6_S4_S4_PKiS4_S4_S4_S4_S4_PfS9_S9_iiill_param_17];
	shl.b64 	%rd41, %rd10, 3;
	add.s64 	%rd42, %rd3, %rd41;
	ld.global.nc.u64 	%rd11, [%rd42];
	setp.lt.s64 	%p6, %rd11, 0;
	setp.ge.s64 	%p7, %rd11, %rd78;
	or.pred  	%p8, %p6, %p7;
	@%p8 bra 	$L__BB12_21;
	ld.param.u64 	%rd66, [_ZN3lfs5tetra4cuda36_GLOBAL__N__f3b2ec31_4_k_cu_5190dfff43compute_intersection_colors_backward_kernelEPKfPKlS6_S4_S4_PKiS4_S4_S4_S4_S4_PfS9_S9_iiill_param_1];
	shl.b64 	%rd43, %rd11, 5;
	cvta.to.global.u64 	%rd44, %rd66;
	add.s64 	%rd12, %rd44, %rd43;
	ld.global.nc.u64 	%rd13, [%rd12];
	setp.lt.s64 	%p9, %rd13, 0;
	setp.ge.s64 	%p10, %rd13, %rd35;
	or.pred  	%p11, %p9, %p10;
	@%p11 bra 	$L__BB12_21;
	mad.lo.s64 	%rd14, %rd13, 12, %rd1;
	ld.global.nc.f32 	%f1, [%rd14];
	ld.global.nc.u64 	%rd15, [%rd12+8];
	setp.lt.s64 	%p12, %rd15, 0;
	setp.ge.s64 	%p13, %rd15, %rd35;
	or.pred  	%p14, %p12, %p13;
	@%p14 bra 	$L__BB12_21;
	ld.global.nc.f32 	%f2, [%rd14+4];
	ld.global.nc.f32 	%f3, [%rd14+8];
	mad.lo.s64 	%rd16, %rd15, 12, %rd1;
	ld.global.nc.f32 	%f4, [%rd16];
	ld.global.nc.u64 	%rd17, [%rd12+16];
	setp.lt.s64 	%p15, %rd17, 0;
	setp.ge.s64 	%p16, %rd17, %rd35;
	or.pred  	%p17, %p15, %p16;
	@%p17 bra 	$L__BB12_21;
	ld.global.nc.f32 	%f5, [%rd16+4];
	ld.global.nc.f32 	%f6, [%rd16+8];
	mul.lo.s64 	%rd18, %rd17, 12;
	ld.global.nc.u64 	%rd19, [%rd12+24];
	setp.lt.s64 	%p18, %rd19, 0;
	setp.ge.s64 	%p19, %rd19, %rd35;
	or.pred  	%p20, %p18, %p19;
	@%p20 bra 	$L__BB12_21;
	add.s64 	%rd45, %rd1, %rd18;
	ld.global.nc.f32 	%f25, [%rd45+8];
	ld.global.nc.f32 	%f26, [%rd45+4];
	ld.global.nc.f32 	%f27, [%rd45];
	mad.lo.s64 	%rd46, %rd19, 12, %rd1;
	ld.global.nc.f32 	%f28, [%rd46];
	ld.global.nc.f32 	%f29, [%rd46+4];
	ld.global.nc.f32 	%f30, [%rd46+8];
	mul.wide.s32 	%rd47, %r44, 4;
	add.s64 	%rd48, %rd4, %rd47;
	ld.global.nc.f32 	%f31, [%rd48];
	ld.global.nc.f32 	%f32, [%rd48+4];
	ld.global.nc.f32 	%f33, [%rd48+8];
	ld.global.nc.f32 	%f34, [%rd48+12];
	mul.f32 	%f35, %f32, %f4;
	fma.rn.f32 	%f36, %f31, %f1, %f35;
	fma.rn.f32 	%f37, %f33, %f27, %f36;
	fma.rn.f32 	%f7, %f34, %f28, %f37;
	mul.f32 	%f38, %f32, %f5;
	fma.rn.f32 	%f39, %f31, %f2, %f38;
	fma.rn.f32 	%f40, %f33, %f26, %f39;
	fma.rn.f32 	%f8, %f34, %f29, %f40;
	mul.f32 	%f41, %f32, %f6;
	fma.rn.f32 	%f42, %f31, %f3, %f41;
	fma.rn.f32 	%f43, %f33, %f25, %f42;
	fma.rn.f32 	%f9, %f34, %f30, %f43;
	setp.ge.s32 	%p21, %r45, %r4;
	mov.f32 	%f153, 0f3DCCCCCD;
	@%p21 bra 	$L__BB12_11;
	mul.wide.s32 	%rd49, %r43, 4;
	add.s64 	%rd50, %rd2, %rd49;
	ld.global.nc.f32 	%f44, [%rd50];
	ld.global.nc.f32 	%f45, [%rd50+-4];
	sub.f32 	%f46, %f44, %f45;
	max.f32 	%f153, %f46, 0f3A83126F;
$L__BB12_11:
	mul.lo.s64 	%rd20, %rd11, 12;
	add.s64 	%rd51, %rd5, %rd20;
	ld.global.nc.f32 	%f48, [%rd51];
	ld.global.nc.f32 	%f49, [%rd51+4];
	ld.global.nc.f32 	%f50, [%rd51+8];
	add.s64 	%rd52, %rd6, %rd20;
	ld.global.nc.f32 	%f51, [%rd52];
	ld.global.nc.f32 	%f52, [%rd52+4];
	ld.global.nc.f32 	%f53, [%rd52+8];
	shl.b64 	%rd53, %rd11, 2;
	add.s64 	%rd54, %rd7, %rd53;
	ld.global.nc.f32 	%f54, [%rd54];
	min.f32 	%f55, %f54, 0f41200000;
	max.f32 	%f12, %f55, 0fC1200000;
	mul.f32 	%f56, %f8, %f52;
	fma.rn.f32 	%f57, %f7, %f51, %f56;
	fma.rn.f32 	%f58, %f9, %f53, %f57;
	min.f32 	%f59, %f58, 0f41A00000;
	max.f32 	%f60, %f59, 0fC1A00000;
	add.f32 	%f61, %f48, %f60;
	add.f32 	%f13, %f49, %f60;
	add.f32 	%f14, %f50, %f60;
	mul.f32 	%f15, %f61, 0f41200000;
	setp.gt.f32 	%p22, %f15, 0f41A00000;
	mov.f32 	%f154, 0f3F800000;
	@%p22 bra 	$L__BB12_14;
	setp.lt.f32 	%p23, %f15, 0fC1A00000;
	mov.f32 	%f154, 0f00000000;
	@%p23 bra 	$L__BB12_14;
	fma.rn.f32 	%f63, %f15, 0f3BBB989D, 0f3F000000;
	cvt.sat.f32.f32 	%f64, %f63;
	mov.f32 	%f65, 0f4B400001;
	mov.f32 	%f66, 0f437C0000;
	fma.rm.f32 	%f67, %f64, %f66, %f65;
	add.f32 	%f68, %f67, 0fCB40007F;
	neg.f32 	%f69, %f68;
	fma.rn.f32 	%f70, %f15, 0f3FB8AA3B, %f69;
	fma.rn.f32 	%f71, %f15, 0f32A57060, %f70;
	mov.b32 	%r32, %f67;
	shl.b32 	%r33, %r32, 23;
	mov.b32 	%f72, %r33;
	ex2.approx.ftz.f32 	%f73, %f71;
	mul.f32 	%f74, %f73, %f72;
	add.f32 	%f75, %f74, 0f3F800000;
	div.rn.f32 	%f154, %f74, %f75;
$L__BB12_14:
	mul.f32 	%f18, %f13, 0f41200000;
	setp.gt.f32 	%p24, %f18, 0f41A00000;
	mov.f32 	%f155, 0f3F800000;
	@%p24 bra 	$L__BB12_17;
	setp.lt.f32 	%p25, %f18, 0fC1A00000;
	mov.f32 	%f155, 0f00000000;
	@%p25 bra 	$L__BB12_17;
	fma.rn.f32 	%f78, %f18, 0f3BBB989D, 0f3F000000;
	cvt.sat.f32.f32 	%f79, %f78;
	mov.f32 	%f80, 0f4B400001;
	mov.f32 	%f81, 0f437C0000;
	fma.rm.f32 	%f82, %f79, %f81, %f80;
	add.f32 	%f83, %f82, 0fCB40007F;
	neg.f32 	%f84, %f83;
	fma.rn.f32 	%f85, %f18, 0f3FB8AA3B, %f84;
	fma.rn.f32 	%f86, %f18, 0f32A57060, %f85;
	mov.b32 	%r34, %f82;
	shl.b32 	%r35, %r34, 23;
	mov.b32 	%f87, %r35;
	ex2.approx.ftz.f32 	%f88, %f86;
	mul.f32 	%f89, %f88, %f87;
	add.f32 	%f90, %f89, 0f3F800000;
	div.rn.f32 	%f155, %f89, %f90;
$L__BB12_17:
	mul.f32 	%f21, %f14, 0f41200000;
	setp.gt.f32 	%p26, %f21, 0f41A00000;
	mov.f32 	%f156, 0f3F800000;
	@%p26 bra 	$L__BB12_20;
	setp.lt.f32 	%p27, %f21, 0fC1A00000;
	mov.f32 	%f156, 0f00000000;
	@%p27 bra 	$L__BB12_20;
	fma.rn.f32 	%f93, %f21, 0f3BBB989D, 0f3F000000;
	cvt.sat.f32.f32 	%f94, %f93;
	mov.f32 	%f95, 0f4B400001;
	mov.f32 	%f96, 0f437C0000;
	fma.rm.f32 	%f97, %f94, %f96, %f95;
	add.f32 	%f98, %f97, 0fCB40007F;
	neg.f32 	%f99, %f98;
	fma.rn.f32 	%f100, %f21, 0f3FB8AA3B, %f99;
	fma.rn.f32 	%f101, %f21, 0f32A57060, %f100;
	mov.b32 	%r36, %f97;
	shl.b32 	%r37, %r36, 23;
	mov.b32 	%f102, %r37;
	ex2.approx.ftz.f32 	%f103, %f101;
	mul.f32 	%f104, %f103, %f102;
	add.f32 	%f105, %f104, 0f3F800000;
	div.rn.f32 	%f156, %f104, %f105;
$L__BB12_20:
	ld.param.u64 	%rd77, [_ZN3lfs5tetra4cuda36_GLOBAL__N__f3b2ec31_4_k_cu_5190dfff43compute_intersection_colors_backward_kernelEPKfPKlS6_S4_S4_PKiS4_S4_S4_S4_S4_PfS9_S9_iiill_param_13];
	ld.param.u64 	%rd76, [_ZN3lfs5tetra4cuda36_GLOBAL__N__f3b2ec31_4_k_cu_5190dfff43compute_intersection_colors_backward_kernelEPKfPKlS6_S4_S4_PKiS4_S4_S4_S4_S4_PfS9_S9_iiill_param_12];
	ld.param.u64 	%rd75, [_ZN3lfs5tetra4cuda36_GLOBAL__N__f3b2ec31_4_k_cu_5190dfff43compute_intersection_colors_backward_kernelEPKfPKlS6_S4_S4_PKiS4_S4_S4_S4_S4_PfS9_S9_iiill_param_11];
	fma.rn.f32 	%f106, %f12, 0f3BBB989D, 0f3F000000;
	cvt.sat.f32.f32 	%f107, %f106;
	mov.f32 	%f108, 0f4B400001;
	mov.f32 	%f109, 0f437C0000;
	fma.rm.f32 	%f110, %f107, %f109, %f108;
	add.f32 	%f111, %f110, 0fCB40007F;
	neg.f32 	%f112, %f111;
	fma.rn.f32 	%f113, %f12, 0f3FB8AA3B, %f112;
	fma.rn.f32 	%f114, %f12, 0f32A57060, %f113;
	mov.b32 	%r38, %f110;
	shl.b32 	%r39, %r38, 23;
	mov.b32 	%f115, %r39;
	ex2.approx.ftz.f32 	%f116, %f114;
	mul.f32 	%f117, %f116, %f115;
	neg.f32 	%f118, %f117;
	mul.f32 	%f119, %f153, %f118;
	fma.rn.f32 	%f120, %f119, 0f3BBB989D, 0f3F000000;
	cvt.sat.f32.f32 	%f121, %f120;
	fma.rm.f32 	%f122, %f121, %f109, %f108;
	add.f32 	%f123, %f122, 0fCB40007F;
	neg.f32 	%f124, %f123;
	fma.rn.f32 	%f125, %f119, 0f3FB8AA3B, %f124;
	fma.rn.f32 	%f126, %f119, 0f32A57060, %f125;
	mov.b32 	%r40, %f122;
	shl.b32 	%r41, %r40, 23;
	mov.b32 	%f127, %r41;
	ex2.approx.ftz.f32 	%f128, %f126;
	mul.wide.s32 	%rd55, %r42, 4;
	add.s64 	%rd56, %rd8, %rd55;
	ld.global.nc.f32 	%f129, [%rd56];
	ld.global.nc.f32 	%f130, [%rd56+4];
	ld.global.nc.f32 	%f131, [%rd56+8];
	mul.wide.s32 	%rd57, %r43, 4;
	add.s64 	%rd58, %rd9, %rd57;
	ld.global.nc.f32 	%f132, [%rd58];
	cvta.to.global.u64 	%rd59, %rd76;
	add.s64 	%rd60, %rd59, %rd20;
	mul.f32 	%f133, %f154, %f129;
	atom.global.add.f32 	%f134, [%rd60], %f133;
	mul.f32 	%f135, %f155, %f130;
	atom.global.add.f32 	%f136, [%rd60+4], %f135;
	mul.f32 	%f137, %f156, %f131;
	atom.global.add.f32 	%f138, [%rd60+8], %f137;
	add.f32 	%f139, %f133, %f135;
	add.f32 	%f140, %f139, %f137;
	cvta.to.global.u64 	%rd61, %rd77;
	add.s64 	%rd62, %rd61, %rd20;
	mul.f32 	%f141, %f7, %f140;
	atom.global.add.f32 	%f142, [%rd62], %f141;
	mul.f32 	%f143, %f8, %f140;
	atom.global.add.f32 	%f144, [%rd62+4], %f143;
	mul.f32 	%f145, %f9, %f140;
	atom.global.add.f32 	%f146, [%rd62+8], %f145;
	mul.f32 	%f147, %f153, %f117;
	fma.rn.f32 	%f148, %f128, %f127, 0fBF800000;
	add.f32 	%f149, %f148, 0f3F800000;
	mul.f32 	%f150, %f147, %f149;
	cvta.to.global.u64 	%rd63, %rd75;
	shl.b64 	%rd64, %rd11, 2;
	add.s64 	%rd65, %rd63, %rd64;
	mul.f32 	%f151, %f132, %f150;
	atom.global.add.f32 	%f152, [%rd65], %f151;
$L__BB12_21:
	add.s32 	%r46, %r46, 1;
	setp.ne.s32 	%p28, %r46, 0;
	add.s32 	%r45, %r45, 1;
	add.s32 	%r44, %r44, 4;
	add.s32 	%r43, %r43, 1;
	add.s32 	%r42, %r42, 3;
	@%p28 bra 	$L__BB12_3;
$L__BB12_22:
	ret;

}


// ===== COMPILED SASS (sm_100) =====

	.target	sm_100

	.elftype	@"ET_EXEC"


//--------------------- .note.nv.tkinfo           --------------------------
	.section	.note.nv.tkinfo,"",@"SHT_NOTE"
	.sectionflags	@"SHF_NOTE_NV_TKINFO"
	.tkinfo
        /*0018*/ 	.word	0x00000002
        /*0030*/ 	.string	""
        /*0030*/ 	.string	"ptxas"
        /*0030*/ 	.string	"Cuda compilation tools, release 13.0, V13.0.88"
        /*0030*/ 	.string	"Build cuda_13.0.r13.0/compiler.36424714_0"
        /*0030*/ 	.string	"-arch sm_100 -m 64 "



//--------------------- .note.nv.cuinfo           --------------------------
	.section	.note.nv.cuinfo,"",@"SHT_NOTE"
	.sectionflags	@"SHF_NOTE_NV_CUINFO"
        /*0018*/ 	.short	0x0002
        /*001a*/ 	.short	0x0064
        /*001c*/ 	.short	0x0082
	.zero		2


//--------------------- .nv.info                  --------------------------
	.section	.nv.info,"",@"SHT_CUDA_INFO"
	.align	4


	//----- nvinfo : EIATTR_REGCOUNT
	.align		4
        /*0000*/ 	.byte	0x04, 0x2f
        /*0002*/ 	.short	(.L_1 - .L_0)
	.align		4
.L_0:
        /*0004*/ 	.word	index@(_ZN3lfs5tetra4cuda28compute_tet_centroids_kernelEPKfPKlPfm)
        /*0008*/ 	.word	0x0000001a


	//----- nvinfo : EIATTR_FRAME_SIZE
	.align		4
.L_1:
        /*000c*/ 	.byte	0x04, 0x11
        /*000e*/ 	.short	(.L_3 - .L_2)
	.align		4
.L_2:
        /*0010*/ 	.word	index@(_ZN3lfs5tetra4cuda28compute_tet_centroids_kernelEPKfPKlPfm)
        /*0014*/ 	.word	0x00000000


	//----- nvinfo : EIATTR_REGCOUNT
	.align		4
.L_3:
        /*0018*/ 	.byte	0x04, 0x2f
        /*001a*/ 	.short	(.L_5 - .L_4)
	.align		4
.L_4:
        /*001c*/ 	.word	index@(_ZN3lfs5tetra4cuda26count_tiles_per_tet_kernelEPKfPimiiiii)
        /*0020*/ 	.word	0x00000015


	//----- nvinfo : EIATTR_FRAME_SIZE
	.align		4
.L_5:
        /*0024*/ 	.byte	0x04, 0x11
        /*0026*/ 	.short	(.L_7 - .L_6)
	.align		4
.L_6:
        /*0028*/ 	.word	index@($__internal_9_$__cuda_sm3x_div_rn_noftz_f32_slowpath)
        /*002c*/ 	.word	0x00000000


	//----- nvinfo : EIATTR_FRAME_SIZE
	.align		4
.L_7:
        /*0030*/ 	.byte	0x04, 0x11
        /*0032*/ 	.short	(.L_9 - .L_8)
	.align		4
.L_8:
        /*0034*/ 	.word	index@(_ZN3lfs5tetra4cuda26count_tiles_per_tet_kernelEPKfPimiiiii)
        /*0038*/ 	.word	0x00000000


	//----- nvinfo : EIATTR_REGCOUNT
	.align		4
.L_9:
        /*003c*/ 	.byte	0x04, 0x2f
        /*003e*/ 	.short	(.L_11 - .L_10)
	.align		4
.L_10:
        /*0040*/ 	.word	index@(_ZN3lfs5tetra4cuda30generate_tet_tile_pairs_kernelEPKfS3_PKlPlPimiii)
        /*0044*/ 	.word	0x0000001e


	//----- nvinfo : EIATTR_FRAME_SIZE
	.align		4
.L_11:
        /*0048*/ 	.byte	0x04, 0x11
        /*004a*/ 	.short	(.L_13 - .L_12)
	.align		4
.L_12:
        /*004c*/ 	.word	index@($__internal_8_$__cuda_sm3x_div_rn_noftz_f32_slowpath)
        /*0050*/ 	.word	0x00000000


	//----- nvinfo : EIATTR_FRAME_SIZE
	.align		4
.L_13:
        /*0054*/ 	.byte	0x04, 0x11
        /*0056*/ 	.short	(.L_15 - .L_14)
	.align		4
.L_14:
        /*0058*/ 	.word	index@(_ZN3lfs5tetra4cuda30generate_tet_tile_pairs_kernelEPKfS3_PKlPlPimiii)
        /*005c*/ 	.word	0x00000000


	//----- nvinfo : EIATTR_REGCOUNT
	.align		4
.L_15:
        /*0060*/ 	.byte	0x04, 0x2f
        /*0062*/ 	.short	(.L_17 - .L_16)
	.align		4
.L_16:
        /*0064*/ 	.word	index@(_ZN3lfs5tetra4cuda26compute_tile_ranges_kernelEPKlPili)
        /*0068*/ 	.word	0x00000013


	//----- nvinfo : EIATTR_FRAME_SIZE
	.align		4
.L_17:
        /*006c*/ 	.byte	0x04, 0x11
        /*006e*/ 	.short	(.L_19 - .L_18)
	.align		4
.L_18:
        /*0070*/ 	.word	index@(_ZN3lfs5tetra4cuda26compute_tile_ranges_kernelEPKlPili)
        /*0074*/ 	.word	0x00000000


	//----- nvinfo : EIATTR_REGCOUNT
	.align		4
.L_19:
        /*0078*/ 	.byte	0x04, 0x2f
        /*007a*/ 	.short	(.L_21 - .L_20)
	.align		4
.L_20:
        /*007c*/ 	.word	index@(_ZN3lfs5tetra4cuda38ray_tet_intersection_with_tiles_kernelEPKfS3_S3_PKlPKiS7_PlPfS9_Piiiiiiff)
        /*0080*/ 	.word	0x00000038


	//----- nvinfo : EIATTR_FRAME_SIZE
	.align		4
.L_21:
        /*0084*/ 	.byte	0x04, 0x11
        /*0086*/ 	.short	(.L_23 - .L_22)
	.align		4
.L_22:
        /*0088*/ 	.word	index@($__internal_7_$__cuda_sm3x_div_rn_noftz_f32_slowpath)
        /*008c*/ 	.word	0x00000700


	//----- nvinfo : EIATTR_FRAME_SIZE
	.align		4
.L_23:
        /*0090*/ 	.byte	0x04, 0x11
        /*0092*/ 	.short	(.L_25 - .L_24)
	.align		4
.L_24:
        /*0094*/ 	.word	index@($__internal_6_$__cuda_sm20_rcp_rn_f32_slowpath)
        /*0098*/ 	.word	0x00000700


	//----- nvinfo : EIATTR_FRAME_SIZE
	.align		4
.L_25:
        /*009c*/ 	.byte	0x04, 0x11
        /*009e*/ 	.short	(.L_27 - .L_26)
	.align		4
.L_26:
        /*00a0*/ 	.word	index@(_ZN3lfs5tetra4cuda38ray_tet_intersection_with_tiles_kernelEPKfS3_S3_PKlPKiS7_PlPfS9_Piiiiiiff)
        /*00a4*/ 	.word	0x00000700


	//----- nvinfo : EIATTR_REGCOUNT
	.align		4
.L_27:
        /*00a8*/ 	.byte	0x04, 0x2f
        /*00aa*/ 	.short	(.L_29 - .L_28)
	.align		4
.L_28:
        /*00ac*/ 	.word	index@(_ZN3lfs5tetra4cuda25compute_tet_depths_kernelEPKfPKlS3_S3_Pfm)
        /*00b0*/ 	.word	0x0000001e


	//----- nvinfo : EIATTR_FRAME_SIZE
	.align		4
.L_29:
        /*00b4*/ 	.byte	0x04, 0x11
        /*00b6*/ 	.short	(.L_31 - .L_30)
	.align		4
.L_30:
        /*00b8*/ 	.word	index@(_ZN3lfs5tetra4cuda25compute_tet_depths_kernelEPKfPKlS3_S3_Pfm)
        /*00bc*/ 	.word	0x00000000


	//----- nvinfo : EIATTR_REGCOUNT
	.align		4
.L_31:
        /*00c0*/ 	.byte	0x04, 0x2f
        /*00c2*/ 	.short	(.L_33 - .L_32)
	.align		4
.L_32:
        /*00c4*/ 	.word	index@(_ZN3lfs5tetra4cuda17sgd_update_kernelEPfPKffm)
        /*00c8*/ 	.word	0x0000000a


	//----- nvinfo : EIATTR_FRAME_SIZE
	.align		4
.L_33:
        /*00cc*/ 	.byte	0x04, 0x11
        /*00ce*/ 	.short	(.L_35 - .L_34)
	.align		4
.L_34:
        /*00d0*/ 	.word	index@(_ZN3lfs5tetra4cuda17sgd_update_kernelEPfPKffm)
        /*00d4*/ 	.word	0x00000000


	//----- nvinfo : EIATTR_REGCOUNT
	.align		4
.L_35:
        /*00d8*/ 	.byte	0x04, 0x2f
        /*00da*/ 	.short	(.L_37 - .L_36)
	.align		4
.L_36:
        /*00dc*/ 	.word	index@(_ZN3lfs5tetra4cuda36_GLOBAL__N__f3b2ec31_4_k_cu_5190dfff27ray_tet_intersection_kernelEPKfS4_S4_PKlPhPfS8_mm)
        /*00e0*/ 	.word	0x00000037


	//----- nvinfo : EIATTR_FRAME_SIZE
	.align		4
.L_37:
        /*00e4*/ 	.byte	0x04, 0x11
        /*00e6*/ 	.short	(.L_39 - .L_38)
	.align		4
.L_38:
        /*00e8*/ 	.word	index@($__internal_5_$__cuda_sm3x_div_rn_noftz_f32_slowpath)
        /*00ec*/ 	.word	0x00000000


	//----- nvinfo : EIATTR_FRAME_SIZE
	.align		4
.L_39:
        /*00f0*/ 	.byte	0x04, 0x11
        /*00f2*/ 	.short	(.L_41 - .L_40)
	.align		4
.L_40:
        /*00f4*/ 	.word	index@($__internal_4_$__cuda_sm20_rcp_rn_f32_slowpath)
        /*00f8*/ 	.word	0x00000000


	//----- nvinfo : EIATTR_FRAME_SIZE
	.align		4
.L_41:
        /*00fc*/ 	.byte	0x04, 0x11
        /*00fe*/ 	.short	(.L_43 - .L_42)
	.align		4
.L_42:
        /*0100*/ 	.word	index@(_ZN3lfs5tetra4cuda36_GLOBAL__N__f3b2ec31_4_k_cu_5190dfff27ray_tet_intersection_kernelEPKfS4_S4_PKlPhPfS8_mm)
        /*0104*/ 	.word	0x00000000


	//----- nvinfo : EIATTR_REGCOUNT
	.align		4
.L_43:
        /*0108*/ 	.byte	0x04, 0x2f
        /*010a*/ 	.short	(.L_45 - .L_44)
	.align		4
.L_44:
        /*010c*/ 	.word	index@(_ZN3lfs5tetra4cuda36_GLOBAL__N__f3b2ec31_4_k_cu_5190dfff28collect_intersections_kernelEPKhPKfS6_PlPfS8_Pimmiff)
        /*0110*/ 	.word	0x00000020


	//----- nvinfo : EIATTR_FRAME_SIZE
	.align		4
.L_45:
        /*0114*/ 	.byte	0x04, 0x11
        /*0116*/ 	.short	(.L_47 - .L_46)
	.align		4
.L_46:
        /*0118*/ 	.word	index@(_ZN3lfs5tetra4cuda36_GLOBAL__N__f3b2ec31_4_k_cu_5190dfff28collect_intersections_kernelEPKhPKfS6_PlPfS8_Pimmiff)
        /*011c*/ 	.word	0x00000000


	//----- nvinfo : EIATTR_REGCOUNT
	.align		4
.L_47:
        /*0120*/ 	.byte	0x04, 0x2f
        /*0122*/ 	.short	(.L_49 - .L_48)
	.align		4
.L_48:
        /*0124*/ 	.word	index@(_ZN3lfs5tetra4cuda36_GLOBAL__N__f3b2ec31_4_k_cu_5190dfff33ray_tet_intersection_tiled_kernelEPKfS4_S4_PKlS4_PlPfS8_Piiimiff)
        /*0128*/ 	.word	0x00000034


	//----- nvinfo : EIATTR_FRAME_SIZE
	.align		4
.L_49:
        /*012c*/ 	.byte	0x04, 0x11
        /*012e*/ 	.short	(.L_51 - .L_50)
	.align		4
.L_50:
        /*0130*/ 	.word	index@($__internal_3_$__cuda_sm3x_div_rn_noftz_f32_slowpath)
        /*0134*/ 	.word	0x00000700


	//----- nvinfo : EIATTR_FRAME_SIZE
	.align		4
.L_51:
        /*0138*/ 	.byte	0x04, 0x11
        /*013a*/ 	.short	(.L_53 - .L_52)
	.align		4
.L_52:
        /*013c*/ 	.word	index@($__internal_2_$__cuda_sm20_rcp_rn_f32_slowpath)
        /*0140*/ 	.word	0x00000700


	//----- nvinfo : EIATTR_FRAME_SIZE
	.align		4
.L_53:
        /*0144*/ 	.byte	0x04, 0x11
        /*0146*/ 	.short	(.L_55 - .L_54)
	.align		4
.L_54:
        /*0148*/ 	.word	index@(_ZN3lfs5tetra4cuda36_GLOBAL__N__f3b2ec31_4_k_cu_5190dfff33ray_tet_intersection_tiled_kernelEPKfS4_S4_PKlS4_PlPfS8_Piiimiff)
        /*014c*/ 	.word	0x00000700


	//----- nvinfo : EIATTR_REGCOUNT
	.align		4
.L_55:
        /*0150*/ 	.byte	0x04, 0x2f
        /*0152*/ 	.short	(.L_57 - .L_56)
	.align		4
.L_56:
        /*0154*/ 	.word	index@(_ZN3lfs5tetra4cuda36_GLOBAL__N__f3b2ec31_4_k_cu_5190dfff34compute_intersection_colors_kernelEPKfPKlS6_S4_S4_PKiS4_S4_S4_PfS9_iiib)
        /*0158*/ 	.word	0x00000020


	//----- nvinfo : EIATTR_FRAME_SIZE
	.align		4
.L_57:
        /*015c*/ 	.byte	0x04, 0x11
        /*015e*/ 	.short	(.L_59 - .L_58)
	.align		4
.L_58:
        /*0160*/ 	.word	index@($__internal_1_$__cuda_sm3x_div_rn_noftz_f32_slowpath)
        /*0164*/ 	.word	0x00000000


	//----- nvinfo : EIATTR_FRAME_SIZE
	.align		4
.L_59:
        /*0168*/ 	.byte	0x04, 0x11
        /*016a*/ 	.short	(.L_61 - .L_60)
	.align		4
.L_60:
        /*016c*/ 	.word	index@(_ZN3lfs5tetra4cuda36_GLOBAL__N__f3b2ec31_4_k_cu_5190dfff34compute_intersection_colors_kernelEPKfPKlS6_S4_S4_PKiS4_S4_S4_PfS9_iiib)
        /*0170*/ 	.word	0x00000000


	//----- nvinfo : EIATTR_REGCOUNT
	.align		4
.L_61:
        /*0174*/ 	.byte	0x04, 0x2f
        /*0176*/ 	.short	(.L_63 - .L_62)
	.align		4
.L_62:
        /*0178*/ 	.word	index@(_ZN3lfs5tetra4cuda36_GLOBAL__N__f3b2ec31_4_k_cu_5190dfff27compute_depth_buffer_kernelEPKfPKiPfiii)
        /*017c*/ 	.word	0x0000000a


	//----- nvinfo : EIATTR_FRAME_SIZE
	.align		4
.L_63:
        /*0180*/ 	.byte	0x04, 0x11
        /*0182*/ 	.short	(.L_65 - .L_64)
	.align		4
.L_64:
        /*0184*/ 	.word	index@(_ZN3lfs5tetra4cuda36_GLOBAL__N__f3b2ec31_4_k_cu_5190dfff27compute_depth_buffer_kernelEPKfPKiPfiii)
        /*0188*/ 	.word	0x00000000


	//----- nvinfo : EIATTR_REGCOUNT
	.align		4
.L_65:
        /*018c*/ 	.byte	0x04, 0x2f
        /*018e*/ 	.short	(.L_67 - .L_66)
	.align		4
.L_66:
        /*0190*/ 	.word	index@(_ZN3lfs5tetra4cuda36_GLOBAL__N__f3b2ec31_4_k_cu_5190dfff43compute_intersection_colors_backward_kernelEPKfPKlS6_S4_S4_PKiS4_S4_S4_S4_S4_PfS9_S9_iiill)
        /*0194*/ 	.word	0x00000020


	//----- nvinfo : EIATTR_FRAME_SIZE
	.align		4
.L_67:
        /*0198*/ 	.byte	0x04, 0x11
        /*019a*/ 	.short	(.L_69 - .L_68)
	.align		4
.L_68:
        /*019c*/ 	.word	index@($__internal_0_$__cuda_sm3x_div_rn_noftz_f32_slowpath)
        /*01a0*/ 	.word	0x00000000


	//----- nvinfo : EIATTR_FRAME_SIZE
	.align		4
.L_69:
        /*01a4*/ 	.byte	0x04, 0x11
        /*01a6*/ 	.short	(.L_71 - .L_70)
	.align		4
.L_70:
        /*01a8*/ 	.word	index@(_ZN3lfs5tetra4cuda36_GLOBAL__N__f3b2ec31_4_k_cu_5190dfff43compute_intersection_colors_backward_kernelEPKfPKlS6_S4_S4_PKiS4_S4_S4_S4_S4_PfS9_S9_iiill)
        /*01ac*/ 	.word	0x00000000


	//----- nvinfo : EIATTR_MIN_STACK_SIZE
	.align		4
.L_71:
        /*01b0*/ 	.byte	0x04, 0x12
        /*01b2*/ 	.short	(.L_73 - .L_72)
	.align		4
.L_72:
        /*01b4*/ 	.word	index@(_ZN3lfs5tetra4cuda36_GLOBAL__N__f3b2ec31_4_k_cu_5190dfff43compute_intersection_colors_backward_kernelEPKfPKlS6_S4_S4_PKiS4_S4_S4_S4_S4_PfS9_S9_iiill)
        /*01b8*/ 	.word	0x00000000


	//----- nvinfo : EIATTR_MIN_STACK_SIZE
	.align		4
.L_73:
        /*01bc*/ 	.byte	0x04, 0x12
        /*01be*/ 	.short	(.L_75 - .L_74)
	.align		4
.L_74:
        /*01c0*/ 	.word	index@(_ZN3lfs5tetra4cuda36_GLOBAL__N__f3b2ec31_4_k_cu_5190dfff27compute_depth_buffer_kernelEPKfPKiPfiii)
        /*01c4*/ 	.word	0x00000000


	//----- nvinfo : EIATTR_MIN_STACK_SIZE
	.align		4
.L_75:
        /*01c8*/ 	.byte	0x04, 0x12
        /*01ca*/ 	.short	(.L_77 - .L_76)
	.align		4
.L_76:
        /*01cc*/ 	.word	index@(_ZN3lfs5tetra4cuda36_GLOBAL__N__f3b2ec31_4_k_cu_5190dfff34compute_intersection_colors_kernelEPKfPKlS6_S4_S4_PKiS4_S4_S4_PfS9_iiib)
        /*01d0*/ 	.word	0x00000000


	//----- nvinfo : EIATTR_MIN_STACK_SIZE
	.align		4
.L_77:
        /*01d4*/ 	.byte	0x04, 0x12
        /*01d6*/ 	.short	(.L_79 - .L_78)
	.align		4
.L_78:
        /*01d8*/ 	.word	index@(_ZN3lfs5tetra4cuda36_GLOBAL__N__f3b2ec31_4_k_cu_5190dfff33ray_tet_intersection_tiled_kernelEPKfS4_S4_PKlS4_PlPfS8_Piiimiff)
        /*01dc*/ 	.word	0x00000700


	//----- nvinfo : EIATTR_MIN_STACK_SIZE
	.align		4
.L_79:
        /*01e0*/ 	.byte	0x04, 0x12
        /*01e2*/ 	.short	(.L_81 - .L_80)
	.align		4
.L_80:
        /*01e4*/ 	.word	index@(_ZN3lfs5tetra4cuda36_GLOBAL__N__f3b2ec31_4_k_cu_5190dfff28collect_intersections_kernelEPKhPKfS6_PlPfS8_Pimmiff)
        /*01e8*/ 	.word	0x00000000


	//----- nvinfo : EIATTR_MIN_STACK_SIZE
	.align		4
.L_81:
        /*01ec*/ 	.byte	0x04, 0x12
        /*01ee*/ 	.short	(.L_83 - .L_82)
	.align		4
.L_82:
        /*01f0*/ 	.word	index@(_ZN3lfs5tetra4cuda36_GLOBAL__N__f3b2ec31_4_k_cu_5190dfff27ray_tet_intersection_kernelEPKfS4_S4_PKlPhPfS8_mm)
        /*01f4*/ 	.word	0x00000000


	//----- nvinfo : EIATTR_MIN_STACK_SIZE
	.align		4
.L_83:
        /*01f8*/ 	.byte	0x04, 0x12
        /*01fa*/ 	.short	(.L_85 - .L_84)
	.align		4
.L_84:
        /*01fc*/ 	.word	index@(_ZN3lfs5tetra4cuda17sgd_update_kernelEPfPKffm)
        /*0200*/ 	.word	0x00000000


	//----- nvinfo : EIATTR_MIN_STACK_SIZE
	.align		4
.L_85:
        /*0204*/ 	.byte	0x04, 0x12
        /*0206*/ 	.short	(.L_87 - .L_86)
	.align		4
.L_86:
        /*0208*/ 	.word	index@(_ZN3lfs5tetra4cuda25compute_tet_depths_kernelEPKfPKlS3_S3_Pfm)
        /*020c*/ 	.word	0x00000000


	//----- nvinfo : EIATTR_MIN_STACK_SIZE
	.align		4
.L_87:
        /*0210*/ 	.byte	0x04, 0x12
        /*0212*/ 	.short	(.L_89 - .L_88)
	.align		4
.L_88:
        /*0214*/ 	.word	index@(_ZN3lfs5tetra4cuda38ray_tet_intersection_with_tiles_kernelEPKfS3_S3_PKlPKiS7_PlPfS9_Piiiiiiff)
        /*0218*/ 	.word	0x00000700


	//----- nvinfo : EIATTR_MIN_STACK_SIZE
	.align		4
.L_89:
        /*021c*/ 	.byte	0x04, 0x12
        /*021e*/ 	.short	(.L_91 - .L_90)
	.align		4
.L_90:
        /*0220*/ 	.word	index@(_ZN3lfs5tetra4cuda26compute_tile_ranges_kernelEPKlPili)
        /*0224*/ 	.word	0x00000000


	//----- nvinfo : EIATTR_MIN_STACK_SIZE
	.align		4
.L_91:
        /*0228*/ 	.byte	0x04, 0x12
        /*022a*/ 	.short	(.L_93 - .L_92)
	.align		4
.L_92:
        /*022c*/ 	.word	index@(_ZN3lfs5tetra4cuda30generate_tet_tile_pairs_kernelEPKfS3_PKlPlPimiii)
        /*0230*/ 	.word	0x00000000


	//----- nvinfo : EIATTR_MIN_STACK_SIZE
	.align		4
.L_93:
        /*0234*/ 	.byte	0x04, 0x12
        /*0236*/ 	.short	(.L_95 - .L_94)
	.align		4
.L_94:
        /*0238*/ 	.word	index@(_ZN3lfs5tetra4cuda26count_tiles_per_tet_kernelEPKfPimiiiii)
        /*023c*/ 	.word	0x00000000


	//----- nvinfo : EIATTR_MIN_STACK_SIZE
	.align		4
.L_95:
        /*0240*/ 	.byte	0x04, 0x12
        /*0242*/ 	.short	(.L_97 - .L_96)
	.align		4
.L_96:
        /*0244*/ 	.word	index@(_ZN3lfs5tetra4cuda28compute_tet_centroids_kernelEPKfPKlPfm)
        /*0248*/ 	.word	0x00000000
.L_97:


//--------------------- .nv.compat                --------------------------
	.section	.nv.compat,"",@"SHT_CUDA_COMPAT_INFO"
	.align	4
        /*0000*/ 	.byte	0x02, 0x09, 0x00, 0x00, 0x02, 0x02, 0x01, 0x00, 0x02, 0x05, 0x05, 0x00, 0x03, 0x07, 0x01, 0x01
        /*0010*/ 	.byte	0x02, 0x03, 0x00, 0x00, 0x02, 0x06, 0x01, 0x00, 0x04, 0x0b, 0x08, 0x00, 0x01, 0x00, 0x00, 0x00
        /*0020*/ 	.byte	0x00, 0x00, 0x00, 0x00


//--------------------- .nv.info._ZN3lfs5tetra4cuda36_GLOBAL__N__f3b2ec31_4_k_cu_5190dfff43compute_intersection_colors_backward_kernelEPKfPKlS6_S4_S4_PKiS4_S4_S4_S4_S4_PfS9_S9_iiill --------------------------
	.section	.nv.info._ZN3lfs5tetra4cuda36_GLOBAL__N__f3b2ec31_4_k_cu_5190dfff43compute_intersection_colors_backward_kernelEPKfPKlS6_S4_S4_PKiS4_S4_S4_S4_S4_PfS9_S9_iiill,"",@"SHT_CUDA_INFO"
	.sectionflags	@""
	.align	4


	//----- nvinfo : EIATTR_CUDA_API_VERSION
	.align		4
        /*0000*/ 	.byte	0x04, 0x37
        /*0002*/ 	.short	(.L_99 - .L_98)
.L_98:
        /*0004*/ 	.word	0x00000082


	//----- nvinfo : EIATTR_KPARAM_INFO
	.align		4
.L_99:
        /*0008*/ 	.byte	0x04, 0x17
        /*000a*/ 	.short	(.L_101 - .L_100)
.L_100:
        /*000c*/ 	.word	0x00000000
        /*0010*/ 	.short	0x0012
        /*0012*/ 	.short	0x0088
        /*0014*/ 	.byte	0x00, 0xf0, 0x21, 0x00


	//----- nvinfo : EIATTR_KPARAM_INFO
	.align		4
.L_101:
        /*0018*/ 	.byte	0x04, 0x17
        /*001a*/ 	.short	(.L_103 - .L_102)
.L_102:
        /*001c*/ 	.word	0x00000000
        /*0020*/ 	.short	0x0011
        /*0022*/ 	.short	0x0080
        /*0024*/ 	.byte	0x00, 0xf0, 0x21, 0x00


	//----- nvinfo : EIATTR_KPARAM_INFO
	.align		4
.L_103:
        /*0028*/ 	.byte	0x04, 0x17
        /*002a*/ 	.short	(.L_105 - .L_104)
.L_104:
        /*002c*/ 	.word	0x00000000
        /*0030*/ 	.short	0x0010
        /*0032*/ 	.short	0x0078
        /*0034*/ 	.byte	0x00, 0xf0, 0x11, 0x00


	//----- nvinfo : EIATTR_KPARAM_INFO
	.align		4
.L_105:
        /*0038*/ 	.byte	0x04, 0x17
        /*003a*/ 	.short	(.L_107 - .L_106)
.L_106:
        /*003c*/ 	.word	0x00000000
        /*0040*/ 	.short	0x000f
        /*0042*/ 	.short	0x0074
        /*0044*/ 	.byte	0x00, 0xf0, 0x11, 0x00


	//----- nvinfo : EIATTR_KPARAM_INFO
	.align		4
.L_107:
        /*0048*/ 	.byte	0x04, 0x17
        /*004a*/ 	.short	(.L_109 - .L_108)
.L_108:
        /*004c*/ 	.word	0x00000000
        /*0050*/ 	.short	0x000e
        /*0052*/ 	.short	0x0070
        /*0054*/ 	.byte	0x00, 0xf0, 0x11, 0x00


	//----- nvinfo : EIATTR_KPARAM_INFO
	.align		4
.L_109:
        /*0058*/ 	.byte	0x04, 0x17
        /*005a*/ 	.short	(.L_111 - .L_110)
.L_110:
        /*005c*/ 	.word	0x00000000
        /*0060*/ 	.short	0x000d
        /*0062*/ 	.short	0x0068
        /*0064*/ 	.byte	0x00, 0xf5, 0x21, 0x00


	//----- nvinfo : EIATTR_KPARAM_INFO
	.align		4
.L_111:
        /*0068*/ 	.byte	0x04, 0x17
        /*006a*/ 	.short	(.L_113 - .L_112)
.L_112:
        /*006c*/ 	.word	0x00000000
        /*0070*/ 	.short	0x000c
        /*0072*/ 	.short	0x0060
        /*0074*/ 	.byte	0x00, 0xf5, 0x21, 0x00


	//----- nvinfo : EIATTR_KPARAM_INFO
	.align		4
.L_113:
        /*0078*/ 	.byte	0x04, 0x17
        /*007a*/ 	.short	(.L_115 - .L_114)
.L_114:
        /*007c*/ 	.word	0x00000000
        /*0080*/ 	.short	0x000b
        /*0082*/ 	.short	0x0058
        /*0084*/ 	.byte	0x00, 0xf5, 0x21, 0x00


	//----- nvinfo : EIATTR_KPARAM_INFO
	.align		4
.L_115:
        /*0088*/ 	.byte	0x04, 0x17
        /*008a*/ 	.short	(.L_117 - .L_116)
.L_116:
        /*008c*/ 	.word	0x00000000
        /*0090*/ 	.short	0x000a
        /*0092*/ 	.short	0x0050
        /*0094*/ 	.byte	0x00, 0xf5, 0x21, 0x00


	//----- nvinfo : EIATTR_KPARAM_INFO
	.align		4
.L_117:
        /*0098*/ 	.byte	0x04, 0x17
        /*009a*/ 	.short	(.L_119 - .L_118)
.L_118:
        /*009c*/ 	.word	0x00000000
        /*00a0*/ 	.short	0x0009
        /*00a2*/ 	.short	0x0048
        /*00a4*/ 	.byte	0x00, 0xf5, 0x21, 0x00


	//----- nvinfo : EIATTR_KPARAM_INFO
	.align		4
.L_119:
        /*00a8*/ 	.byte	0x04, 0x17
        /*00aa*/ 	.short	(.L_121 - .L_120)
.L_120:
        /*00ac*/ 	.word	0x00000000
        /*00b0*/ 	.short	0x0008
        /*00b2*/ 	.short	0x0040
        /*00b4*/ 	.byte	0x00, 0xf5, 0x21, 0x00


	//----- nvinfo : EIATTR_KPARAM_INFO
	.align		4
.L_121:
        /*00b8*/ 	.byte	0x04, 0x17
        /*00ba*/ 	.short	(.L_123 - .L_122)
.L_122:
        /*00bc*/ 	.word	0x00000000
        /*00c0*/ 	.short	0x0007
        /*00c2*/ 	.short	0x0038
        /*00c4*/ 	.byte	0x00, 0xf5, 0x21, 0x00


	//----- nvinfo : EIATTR_KPARAM_INFO
	.align		4
.L_123:
        /*00c8*/ 	.byte	0x04, 0x17
        /*00ca*/ 	.short	(.L_125 - .L_124)
.L_124:
        /*00cc*/ 	.word	0x00000000
        /*00d0*/ 	.short	0x0006
        /*00d2*/ 	.short	0x0030
        /*00d4*/ 	.byte	0x00, 0xf5, 0x21, 0x00


	//----- nvinfo : EIATTR_KPARAM_INFO
	.align		4
.L_125:
        /*00d8*/ 	.byte	0x04, 0x17
        /*00da*/ 	.short	(.L_127 - .L_126)
.L_126:
        /*00dc*/ 	.word	0x00000000
        /*00e0*/ 	.short	0x0005
        /*00e2*/ 	.short	0x0028
        /*00e4*/ 	.byte	0x00, 0xf5, 0x21, 0x00


	//----- nvinfo : EIATTR_KPARAM_INFO
	.align		4
.L_127:
        /*00e8*/ 	.byte	0x04, 0x17
        /*00ea*/ 	.short	(.L_129 - .L_128)
.L_128:
        /*00ec*/ 	.word	0x00000000
        /*00f0*/ 	.short	0x0004
        /*00f2*/ 	.short	0x0020
        /*00f4*/ 	.byte	0x00, 0xf5, 0x21, 0x00


	//----- nvinfo : EIATTR_KPARAM_INFO
	.align		4
.L_129:
        /*00f8*/ 	.byte	0x04, 0x17
        /*00fa*/ 	.short	(.L_131 - .L_130)
.L_130:
        /*00fc*/ 	.word	0x00000000
        /*0100*/ 	.short	0x0003
        /*0102*/ 	.short	0x0018
        /*0104*/ 	.byte	0x00, 0xf5, 0x21, 0x00


	//----- nvinfo : EIATTR_KPARAM_INFO
	.align		4
.L_131:
        /*0108*/ 	.byte	0x04, 0x17
        /*010a*/ 	.short	(.L_133 - .L_132)
.L_132:
        /*010c*/ 	.word	0x00000000
        /*0110*/ 	.short	0x0002
        /*0112*/ 	.short	0x0010
        /*0114*/ 	.byte	0x00, 0xf5, 0x21, 0x00


	//----- nvinfo : EIATTR_KPARAM_INFO
	.align		4
.L_133:
        /*0118*/ 	.byte	0x04, 0x17
        /*011a*/ 	.short	(.L_135 - .L_134)
.L_134:
        /*011c*/ 	.word	0x00000000
        /*0120*/ 	.short	0x0001
        /*0122*/ 	.short	0x0008
        /*0124*/ 	.byte	0x00, 0xf5, 0x21, 0x00


	//----- nvinfo : EIATTR_KPARAM_INFO
	.align		4
.L_135:
        /*0128*/ 	.byte	0x04, 0x17
        /*012a*/ 	.short	(.L_137 - .L_136)
.L_136:
        /*012c*/ 	.word	0x00000000
        /*0130*/ 	.short	0x0000
        /*0132*/ 	.short	0x0000
        /*0134*/ 	.byte	0x00, 0xf5, 0x21, 0x00


	//----- nvinfo : EIATTR_SPARSE_MMA_MASK
	.align		4
.L_137:
        /*0138*/ 	.byte	0x03, 0x50
        /*013a*/ 	.short	0x0000


	//----- nvinfo : EIATTR_MAXREG_COUNT
	.align		4
        /*013c*/ 	.byte	0x03, 0x1b
        /*013e*/ 	.short	0x00ff


	//----- nvinfo : EIATTR_MERCURY_ISA_VERSION
	.align		4
        /*0140*/ 	.byte	0x03, 0x5f
        /*0142*/ 	.short	0x0101


	//----- nvinfo : EIATTR_VRC_CTA_INIT_COUNT
	.align		4
        /*0144*/ 	.byte	0x02, 0x4a
	.zero		1
	.zero		1


	//----- nvinfo : EIATTR_EXIT_INSTR_OFFSETS
	.align		4
        /*0148*/ 	.byte	0x04, 0x1c
        /*014a*/ 	.short	(.L_139 - .L_138)


	//   ....[0]....
.L_138:
        /*014c*/ 	.word	0x000000c0


	//   ....[1]....
        /*0150*/ 	.word	0x00000100


	//   ....[2]....
        /*0154*/ 	.word	0x00001370


	//----- nvinfo : EIATTR_CRS_STACK_SIZE
	.align		4
.L_139:
        /*0158*/ 	.byte	0x04, 0x1e
        /*015a*/ 	.short	(.L_141 - .L_140)
.L_140:
        /*015c*/ 	.word	0x00000000


	//----- nvinfo : EIATTR_CBANK_PARAM_SIZE
	.align		4
.L_141:
        /*0160*/ 	.byte	0x03, 0x19
        /*0162*/ 	.short	0x0090


	//----- nvinfo : EIATTR_PARAM_CBANK
	.align		4
        /*0164*/ 	.byte	0x04, 0x0a
        /*0166*/ 	.short	(.L_143 - .L_142)
	.align		4
.L_142:
        /*0168*/ 	.word	index@(.nv.constant0._ZN3lfs5tetra4cuda36_GLOBAL__N__f3b2ec31_4_k_cu_5190dfff43compute_intersection_colors_backward_kernelEPKfPKlS6_S4_S4_PKiS4_S4_S4_S4_S4_PfS9_S9_iiill)
        /*016c*/ 	.short	0x0380
        /*016e*/ 	.short	0x0090


	//----- nvinfo : EIATTR_SW_WAR
	.align		4
.L_143:
        /*0170*/ 	.byte	0x04, 0x36
        /*0172*/ 	.short	(.L_145 - .L_144)
.L_144:
        /*0174*/ 	.word	0x00000008
.L_145:


//--------------------- .nv.info._ZN3lfs5tetra4cuda36_GLOBAL__N__f3b2ec31_4_k_cu_5190dfff27compute_depth_buffer_kernelEPKfPKiPfiii --------------------------
	.section	.nv.info._ZN3lfs5tetra4cuda36_GLOBAL__N__f3b2ec31_4_k_cu_5190dfff27compute_depth_buffer_kernelEPKfPKiPfiii,"",@"SHT_CUDA_INFO"
	.sectionflags	@""
	.align	4


	//----- nvinfo : EIATTR_CUDA_API_VERSION
	.align		4
        /*0000*/ 	.byte	0x04, 0x37
        /*0002*/ 	.short	(.L_147 - .L_146)
.L_146:
        /*0004*/ 	.word	0x00000082


	//----- nvinfo : EIATTR_KPARAM_INFO
	.align		4
.L_147:
        /*0008*/ 	.byte	0x04, 0x17
        /*000a*/ 	.short	(.L_149 - .L_148)
.L_148:
        /*000c*/ 	.word	0x00000000
        /*0010*/ 	.short	0x0005
        /*0012*/ 	.short	0x0020
        /*0014*/ 	.byte	0x00, 0xf0, 0x11, 0x00


	//----- nvinfo : EIATTR_KPARAM_INFO
	.align		4
.L_149:
        /*0018*/ 	.byte	0x04, 0x17
        /*001a*/ 	.short	(.L_151 - .L_150)
.L_150:
        /*001c*/ 	.word	0x00000000
        /*0020*/ 	.short	0x0004
        /*0022*/ 	.short	0x001c
        /*0024*/ 	.byte	0x00, 0xf0, 0x11, 0x00


	//----- nvinfo : EIATTR_KPARAM_INFO
	.align		4
.L_151:
        /*0028*/ 	.byte	0x04, 0x17
        /*002a*/ 	.short	(.L_153 - .L_152)
.L_152:
        /*002c*/ 	.word	0x00000000
        /*0030*/ 	.short	0x0003
        /*0032*/ 	.short	0x0018
        /*0034*/ 	.byte	0x00, 0xf0, 0x11, 0x00


	//----- nvinfo : EIATTR_KPARAM_INFO
	.align		4
.L_153:
        /*0038*/ 	.byte	0x04, 0x17
        /*003a*/ 	.short	(.L_155 - .L_154)
.L_154:
        /*003c*/ 	.word	0x00000000
        /*0040*/ 	.short	0x0002
        /*0042*/ 	.short	0x0010
        /*0044*/ 	.byte	0x00, 0xf5, 0x21, 0x00


	//----- nvinfo : EIATTR_KPARAM_INFO
	.align		4
.L_155:
        /*0048*/ 	.byte	0x04, 0x17
        /*004a*/ 	.short	(.L_157 - .L_156)
.L_156:
        /*004c*/ 	.word	0x00000000
        /*0050*/ 	.short	0x0001
        /*0052*/ 	.short	0x0008
        /*0054*/ 	.byte	0x00, 0xf5, 0x21, 0x00


	//----- nvinfo : EIATTR_KPARAM_INFO
	.align		4
.L_157:
        /*0058*/ 	.byte	0x04, 0x17
        /*005a*/ 	.short	(.L_159 - .L_158)
.L_158:
        /*005c*/ 	.word	0x00000000
        /*0060*/ 	.short	0x0000
        /*0062*/ 	.short	0x0000
        /*0064*/ 	.byte	0x00, 0xf5, 0x21, 0x00


	//----- nvinfo : EIATTR_SPARSE_MMA_MASK
	.align		4
.L_159:
        /*0068*/ 	.byte	0x03, 0x50
        /*006a*/ 	.short	0x0000


	//----- nvinfo : EIATTR_MAXREG_COUNT
	.align		4
        /*006c*/ 	.byte	0x03, 0x1b
        /*006e*/ 	.short	0x00ff


	//----- nvinfo : EIATTR_MERCURY_ISA_VERSION
	.align		4
        /*0070*/ 	.byte	0x03, 0x5f
        /*0072*/ 	.short	0x0101


	//----- nvinfo : EIATTR_VRC_CTA_INIT_COUNT
	.align		4
        /*0074*/ 	.byte	0x02, 0x4a
	.zero		1
	.zero		1


	//----- nvinfo : EIATTR_EXIT_INSTR_OFFSETS
	.align		4
        /*0078*/ 	.byte	0x04, 0x1c
        /*007a*/ 	.short	(.L_161 - .L_160)


	//   ....[0]....
.L_160:
        /*007c*/ 	.word	0x000000c0


	//   ....[1]....
        /*0080*/ 	.word	0x000001c0


	//   ....[2]....
        /*0084*/ 	.word	0x00000200


	//----- nvinfo : EIATTR_CRS_STACK_SIZE
	.align		4
.L_161:
        /*0088*/ 	.byte	0x04, 0x1e
        /*008a*/ 	.short	(.L_163 - .L_162)
.L_162:
        /*008c*/ 	.word	0x00000000


	//----- nvinfo : EIATTR_CBANK_PARAM_SIZE
	.align		4
.L_163:
        /*0090*/ 	.byte	0x03, 0x19
        /*0092*/ 	.short	0x0024


	//----- nvinfo : EIATTR_PARAM_CBANK
	.align		4
        /*0094*/ 	.byte	0x04, 0x0a
        /*0096*/ 	.short	(.L_165 - .L_164)
	.align		4
.L_164:
        /*0098*/ 	.word	index@(.nv.constant0._ZN3lfs5tetra4cuda36_GLOBAL__N__f3b2ec31_4_k_cu_5190dfff27compute_depth_buffer_kernelEPKfPKiPfiii)
        /*009c*/ 	.short	0x0380
        /*009e*/ 	.short	0x0024


	//----- nvinfo : EIATTR_SW_WAR
	.align		4
.L_165:
        /*00a0*/ 	.byte	0x04, 0x36
        /*00a2*/ 	.short	(.L_167 - .L_166)
.L_166:
        /*00a4*/ 	.word	0x00000008
.L_167:


//--------------------- .nv.info._ZN3lfs5tetra4cuda36_GLOBAL__N__f3b2ec31_4_k_cu_5190dfff34compute_intersection_colors_kernelEPKfPKlS6_S4_S4_PKiS4_S4_S4_PfS9_iiib --------------------------
	.section	.nv.info._ZN3lfs5tetra4cuda36_GLOBAL__N__f3b2ec31_4_k_cu_5190dfff34compute_intersection_colors_kernelEPKfPKlS6_S4_S4_PKiS4_S4_S4_PfS9_iiib,"",@"SHT_CUDA_INFO"
	.sectionflags	@""
	.align	4


	//----- nvinfo : EIATTR_CUDA_API_VERSION
	.align		4
        /*0000*/ 	.byte	0x04, 0x37
        /*0002*/ 	.short	(.L_169 - .L_168)
.L_168:
        /*0004*/ 	.word	0x00000082


	//----- nvinfo : EIATTR_KPARAM_INFO
	.align		4
.L_169:
        /*0008*/ 	.byte	0x04, 0x17
        /*000a*/ 	.short	(.L_171 - .L_170)
.L_170:
        /*000c*/ 	.word	0x00000000
        /*0010*/ 	.short	0x000e
        /*0012*/ 	.short	0x0064
        /*0014*/ 	.byte	0x00, 0xf0, 0x05, 0x00


	//----- nvinfo : EIATTR_KPARAM_INFO
	.align		4
.L_171:
        /*0018*/ 	.byte	0x04, 0x17
        /*001a*/ 	.short	(.L_173 - .L_172)
.L_172:
        /*001c*/ 	.word	0x00000000
        /*0020*/ 	.short	0x000d
        /*0022*/ 	.short	0x0060
        /*0024*/ 	.byte	0x00, 0xf0, 0x11, 0x00


	//----- nvinfo : EIATTR_KPARAM_INFO
	.align		4
.L_173:
        /*0028*/ 	.byte	0x04, 0x17
        /*002a*/ 	.short	(.L_175 - .L_174)
.L_174:
        /*002c*/ 	.word	0x00000000
        /*0030*/ 	.short	0x000c
        /*0032*/ 	.short	0x005c
        /*0034*/ 	.byte	0x00, 0xf0, 0x11, 0x00


	//----- nvinfo : EIATTR_KPARAM_INFO
	.align		4
.L_175:
        /*0038*/ 	.byte	0x04, 0x17
        /*003a*/ 	.short	(.L_177 - .L_176)
.L_176:
        /*003c*/ 	.word	0x00000000
        /*0040*/ 	.short	0x000b
        /*0042*/ 	.short	0x0058
        /*0044*/ 	.byte	0x00, 0xf0, 0x11, 0x00


	//----- nvinfo : EIATTR_KPARAM_INFO
	.align		4
.L_177:
        /*0048*/ 	.byte	0x04, 0x17
        /*004a*/ 	.short	(.L_179 - .L_178)
.L_178:
        /*004c*/ 	.word	0x00000000
        /*0050*/ 	.short	0x000a
        /*0052*/ 	.short	0x0050
        /*0054*/ 	.byte	0x00, 0xf5, 0x21, 0x00


	//----- nvinfo : EIATTR_KPARAM_INFO
	.align		4
.L_179:
        /*0058*/ 	.byte	0x04, 0x17
        /*005a*/ 	.short	(.L_181 - .L_180)
.L_180:
        /*005c*/ 	.word	0x00000000
        /*0060*/ 	.short	0x0009
        /*0062*/ 	.short	0x0048
        /*0064*/ 	.byte	0x00, 0xf5, 0x21, 0x00


	//----- nvinfo : EIATTR_KPARAM_INFO
	.align		4
.L_181:
        /*0068*/ 	.byte	0x04, 0x17
        /*006a*/ 	.short	(.L_183 - .L_182)
.L_182:
        /*006c*/ 	.word	0x00000000
        /*0070*/ 	.short	0x0008
        /*0072*/ 	.short	0x0040
        /*0074*/ 	.byte	0x00, 0xf5, 0x21, 0x00


	//----- nvinfo : EIATTR_KPARAM_INFO
	.align		4
.L_183:
        /*0078*/ 	.byte	0x04, 0x17
        /*007a*/ 	.short	(.L_185 - .L_184)
.L_184:
        /*007c*/ 	.word	0x00000000
        /*0080*/ 	.short	0x0007
        /*0082*/ 	.short	0x0038
        /*0084*/ 	.byte	0x00, 0xf5, 0x21, 0x00


	//----- nvinfo : EIATTR_KPARAM_INFO
	.align		4
.L_185:
        /*0088*/ 	.byte	0x04, 0x17
        /*008a*/ 	.short	(.L_187 - .L_186)
.L_186:
        /*008c*/ 	.word	0x00000000
        /*0090*/ 	.short	0x0006
        /*0092*/ 	.short	0x0030
        /*0094*/ 	.byte	0x00, 0xf5, 0x21, 0x00


	//----- nvinfo : EIATTR_KPARAM_INFO
	.align		4
.L_187:
        /*0098*/ 	.byte	0x04, 0x17
        /*009a*/ 	.short	(.L_189 - .L_188)
.L_188:
        /*009c*/ 	.word	0x00000000
        /*00a0*/ 	.short	0x0005
        /*00a2*/ 	.short	0x0028
        /*00a4*/ 	.byte	0x00, 0xf5, 0x21, 0x00


	//----- nvinfo : EIATTR_KPARAM_INFO
	.align		4
.L_189:
        /*00a8*/ 	.byte	0x04, 0x17
        /*00aa*/ 	.short	(.L_191 - .L_190)
.L_190:
        /*00ac*/ 	.word	0x00000000
        /*00b0*/ 	.short	0x0004
        /*00b2*/ 	.short	0x0020
        /*00b4*/ 	.byte	0x00, 0xf5, 0x21, 0x00


	//----- nvinfo : EIATTR_KPARAM_INFO
	.align		4
.L_191:
        /*00b8*/ 	.byte	0x04, 0x17
        /*00ba*/ 	.short	(.L_193 - .L_192)
.L_192:
        /*00bc*/ 	.word	0x00000000
        /*00c0*/ 	.short	0x0003
        /*00c2*/ 	.short	0x0018
        /*00c4*/ 	.byte	0x00, 0xf5, 0x21, 0x00


	//----- nvinfo : EIATTR_KPARAM_INFO
	.align		4
.L_193:
        /*00c8*/ 	.byte	0x04, 0x17
        /*00ca*/ 	.short	(.L_195 - .L_194)
.L_194:
        /*00cc*/ 	.word	0x00000000
        /*00d0*/ 	.short	0x0002
        /*00d2*/ 	.short	0x0010
        /*00d4*/ 	.byte	0x00, 0xf5, 0x21, 0x00


	//----- nvinfo : EIATTR_KPARAM_INFO
	.align		4
.L_195:
        /*00d8*/ 	.byte	0x04, 0x17
        /*00da*/ 	.short	(.L_197 - .L_196)
.L_196:
        /*00dc*/ 	.word	0x00000000
        /*00e0*/ 	.short	0x0001
        /*00e2*/ 	.short	0x0008
        /*00e4*/ 	.byte	0x00, 0xf5, 0x21, 0x00


	//----- nvinfo : EIATTR_KPARAM_INFO
	.align		4
.L_197:
        /*00e8*/ 	.byte	0x04, 0x17
        /*00ea*/ 	.short	(.L_199 - .L_198)
.L_198:
        /*00ec*/ 	.word	0x00000000
        /*00f0*/ 	.short	0x0000
        /*00f2*/ 	.short	0x0000
        /*00f4*/ 	.byte	0x00, 0xf5, 0x21, 0x00


	//----- nvinfo : EIATTR_SPARSE_MMA_MASK
	.align		4
.L_199:
        /*00f8*/ 	.byte	0x03, 0x50
        /*00fa*/ 	.short	0x0000


	//----- nvinfo : EIATTR_MAXREG_COUNT
	.align		4
        /*00fc*/ 	.byte	0x03, 0x1b
        /*00fe*/ 	.short	0x00ff


	//----- nvinfo : EIATTR_MERCURY_ISA_VERSION
	.align		4
        /*0100*/ 	.byte	0x03, 0x5f
        /*0102*/ 	.short	0x0101


	//----- nvinfo : EIATTR_VRC_CTA_INIT_COUNT
	.align		4
        /*0104*/ 	.byte	0x02, 0x4a
	.zero		1
	.zero		1


	//----- nvinfo : EIATTR_EXIT_INSTR_OFFSETS
	.align		4
        /*0108*/ 	.byte	0x04, 0x1c
        /*010a*/ 	.short	(.L_201 - .L_200)


	//   ....[0]....
.L_200:
        /*010c*/ 	.word	0x000000c0


	//   ....[1]....
        /*0110*/ 	.word	0x00000100


	//   ....[2]....
        /*0114*/ 	.word	0x000015f0


	//----- nvinfo : EIATTR_CRS_STACK_SIZE
	.align		4
.L_201:
        /*0118*/ 	.byte	0x04, 0x1e
        /*011a*/ 	.short	(.L_203 - .L_202)
.L_202:
        /*011c*/ 	.word	0x00000000


	//----- nvinfo : EIATTR_CBANK_PARAM_SIZE
	.align		4
.L_203:
        /*0120*/ 	.byte	0x03, 0x19
        /*0122*/ 	.short	0x0065


	//----- nvinfo : EIATTR_PARAM_CBANK
	.align		4
        /*0124*/ 	.byte	0x04, 0x0a
        /*0126*/ 	.short	(.L_205 - .L_204)
	.align		4
.L_204:
        /*0128*/ 	.word	index@(.nv.constant0._ZN3lfs5tetra4cuda36_GLOBAL__N__f3b2ec31_4_k_cu_5190dfff34compute_intersection_colors_kernelEPKfPKlS6_S4_S4_PKiS4_S4_S4_PfS9_iiib)
        /*012c*/ 	.short	0x0380
        /*012e*/ 	.short	0x0065


	//----- nvinfo : EIATTR_SW_WAR
	.align		4
.L_205:
        /*0130*/ 	.byte	0x04, 0x36
        /*0132*/ 	.short	(.L_207 - .L_206)
.L_206:
        /*0134*/ 	.word	0x00000008
.L_207:


//--------------------- .nv.info._ZN3lfs5tetra4cuda36_GLOBAL__N__f3b2ec31_4_k_cu_5190dfff33ray_tet_intersection_tiled_kernelEPKfS4_S4_PKlS4_PlPfS8_Piiimiff --------------------------
	.section	.nv.info._ZN3lfs5tetra4cuda36_GLOBAL__N__f3b2ec31_4_k_cu_5190dfff33ray_tet_intersection_tiled_kernelEPKfS4_S4_PKlS4_PlPfS8_Piiimiff,"",@"SHT_CUDA_INFO"
	.sectionflags	@""
	.align	4


	//----- nvinfo : EIATTR_CUDA_API_VERSION
	.align		4
        /*0000*/ 	.byte	0x04, 0x37
        /*0002*/ 	.short	(.L_209 - .L_208)
.L_208:
        /*0004*/ 	.word	0x00000082


	//----- nvinfo : EIATTR_KPARAM_INFO
	.align		4
.L_209:
        /*0008*/ 	.byte	0x04, 0x17
        /*000a*/ 	.short	(.L_211 - .L_210)
.L_210:
        /*000c*/ 	.word	0x00000000
        /*0010*/ 	.short	0x000e
        /*0012*/ 	.short	0x0060
        /*0014*/ 	.byte	0x00, 0xf0, 0x11, 0x00


	//----- nvinfo : EIATTR_KPARAM_INFO
	.align		4
.L_211:
        /*0018*/ 	.byte	0x04, 0x17
        /*001a*/ 	.short	(.L_213 - .L_212)
.L_212:
        /*001c*/ 	.word	0x00000000
        /*0020*/ 	.short	0x000d
        /*0022*/ 	.short	0x005c
        /*0024*/ 	.byte	0x00, 0xf0, 0x11, 0x00


	//----- nvinfo : EIATTR_KPARAM_INFO
	.align		4
.L_213:
        /*0028*/ 	.byte	0x04, 0x17
        /*002a*/ 	.short	(.L_215 - .L_214)
.L_214:
        /*002c*/ 	.word	0x00000000
        /*0030*/ 	.short	0x000c
        /*0032*/ 	.short	0x0058
        /*0034*/ 	.byte	0x00, 0xf0, 0x11, 0x00


	//----- nvinfo : EIATTR_KPARAM_INFO
	.align		4
.L_215:
        /*0038*/ 	.byte	0x04, 0x17
        /*003a*/ 	.short	(.L_217 - .L_216)
.L_216:
        /*003c*/ 	.word	0x00000000
        /*0040*/ 	.short	0x000b
        /*0042*/ 	.short	0x0050
        /*0044*/ 	.byte	0x00, 0xf0, 0x21, 0x00


	//----- nvinfo : EIATTR_KPARAM_INFO
	.align		4
.L_217:
        /*0048*/ 	.byte	0x04, 0x17
        /*004a*/ 	.short	(.L_219 - .L_218)
.L_218:
        /*004c*/ 	.word	0x00000000
        /*0050*/ 	.short	0x000a
        /*0052*/ 	.short	0x004c
        /*0054*/ 	.byte	0x00, 0xf0, 0x11, 0x00


	//----- nvinfo : EIATTR_KPARAM_INFO
	.align		4
.L_219:
        /*0058*/ 	.byte	0x04, 0x17
        /*005a*/ 	.short	(.L_221 - .L_220)
.L_220:
        /*005c*/ 	.word	0x00000000
        /*0060*/ 	.short	0x0009
        /*0062*/ 	.short	0x0048
        /*0064*/ 	.byte	0x00, 0xf0, 0x11, 0x00


	//----- nvinfo : EIATTR_KPARAM_INFO
	.align		4
.L_221:
        /*0068*/ 	.byte	0x04, 0x17
        /*006a*/ 	.short	(.L_223 - .L_222)
.L_222:
        /*006c*/ 	.word	0x00000000
        /*0070*/ 	.short	0x0008
        /*0072*/ 	.short	0x0040
        /*0074*/ 	.byte	0x00, 0xf5, 0x21, 0x00


	//----- nvinfo : EIATTR_KPARAM_INFO
	.align		4
.L_223:
        /*0078*/ 	.byte	0x04, 0x17
        /*007a*/ 	.short	(.L_225 - .L_224)
.L_224:
        /*007c*/ 	.word	0x00000000
        /*0080*/ 	.short	0x0007
        /*0082*/ 	.short	0x0038
        /*0084*/ 	.byte	0x00, 0xf5, 0x21, 0x00


	//----- nvinfo : EIATTR_KPARAM_INFO
	.align		4
.L_225:
        /*0088*/ 	.byte	0x04, 0x17
        /*008a*/ 	.short	(.L_227 - .L_226)
.L_226:
        /*008c*/ 	.word	0x00000000
        /*0090*/ 	.short	0x0006
        /*0092*/ 	.short	0x0030
        /*0094*/ 	.byte	0x00, 0xf5, 0x21, 0x00


	//----- nvinfo : EIATTR_KPARAM_INFO
	.align		4
.L_227:
        /*0098*/ 	.byte	0x04, 0x17
        /*009a*/ 	.short	(.L_229 - .L_228)
.L_228:
        /*009c*/ 	.word	0x00000000
        /*00a0*/ 	.short	0x0005
        /*00a2*/ 	.short	0x0028
        /*00a4*/ 	.byte	0x00, 0xf5, 0x21, 0x00


	//----- nvinfo : EIATTR_KPARAM_INFO
	.align		4
.L_229:
        /*00a8*/ 	.byte	0x04, 0x17
        /*00aa*/ 	.short	(.L_231 - .L_230)
.L_230:
        /*00ac*/ 	.word	0x00000000
        /*00b0*/ 	.short	0x0004
        /*00b2*/ 	.short	0x0020
        /*00b4*/ 	.byte	0x00, 0xf5, 0x21, 0x00


	//----- nvinfo : EIATTR_KPARAM_INFO
	.align		4
.L_231:
        /*00b8*/ 	.byte	0x04, 0x17
        /*00ba*/ 	.short	(.L_233 - .L_232)
.L_232:
        /*00bc*/ 	.word	0x00000000
        /*00c0*/ 	.short	0x0003
        /*00c2*/ 	.short	0x0018
        /*00c4*/ 	.byte	0x00, 0xf5, 0x21, 0x00


	//----- nvinfo : EIATTR_KPARAM_INFO
	.align		4
.L_233:
        /*00c8*/ 	.byte	0x04, 0x17
        /*00ca*/ 	.short	(.L_235 - .L_234)
.L_234:
        /*00cc*/ 	.word	0x00000000
        /*00d0*/ 	.short	0x0002
        /*00d2*/ 	.short	0x0010
        /*00d4*/ 	.byte	0x00, 0xf5, 0x21, 0x00


	//----- nvinfo : EIATTR_KPARAM_INFO
	.align		4
.L_235:
        /*00d8*/ 	.byte	0x04, 0x17
        /*00da*/ 	.short	(.L_237 - .L_236)
.L_236:
        /*00dc*/ 	.word	0x00000000
        /*00e0*/ 	.short	0x0001
        /*00e2*/ 	.short	0x0008
        /*00e4*/ 	.byte	0x00, 0xf5, 0x21, 0x00


	//----- nvinfo : EIATTR_KPARAM_INFO
	.align		4
.L_237:
        /*00e8*/ 	.byte	0x04, 0x17
        /*00ea*/ 	.short	(.L_239 - .L_238)
.L_238:
        /*00ec*/ 	.word	0x00000000
        /*00f0*/ 	.short	0x0000
        /*00f2*/ 	.short	0x0000
        /*00f4*/ 	.byte	0x00, 0xf5, 0x21, 0x00


	//----- nvinfo : EIATTR_SPARSE_MMA_MASK
	.align		4
.L_239:
        /*00f8*/ 	.byte	0x03, 0x50
        /*00fa*/ 	.short	0x0000


	//----- nvinfo : EIATTR_MAXREG_COUNT
	.align		4
        /*00fc*/ 	.byte	0x03, 0x1b
        /*00fe*/ 	.short	0x00ff


	//----- nvinfo : EIATTR_MERCURY_ISA_VERSION
	.align		4
        /*0100*/ 	.byte	0x03, 0x5f
        /*0102*/ 	.short	0x0101


	//----- nvinfo : EIATTR_VRC_CTA_INIT_COUNT
	.align		4
        /*0104*/ 	.byte	0x02, 0x4a
	.zero		1
	.zero		1


	//----- nvinfo : EIATTR_EXIT_INSTR_OFFSETS
	.align		4
        /*0108*/ 	.byte	0x04, 0x1c
        /*010a*/ 	.short	(.L_241 - .L_240)


	//   ....[0]....
.L_240:
        /*010c*/ 	.word	0x000000f0


	//   ....[1]....
        /*0110*/ 	.word	0x00003040


	//   ....[2]....
        /*0114*/ 	.word	0x00003590


	//   ....[3]....
        /*0118*/ 	.word	0x000036f0


	//   ....[4]....
        /*011c*/ 	.word	0x00003850


	//----- nvinfo : EIATTR_CRS_STACK_SIZE
	.align		4
.L_241:
        /*0120*/ 	.byte	0x04, 0x1e
        /*0122*/ 	.short	(.L_243 - .L_242)
.L_242:
        /*0124*/ 	.word	0x00000000


	//----- nvinfo : EIATTR_CBANK_PARAM_SIZE
	.align		4
.L_243:
        /*0128*/ 	.byte	0x03, 0x19
        /*012a*/ 	.short	0x0064


	//----- nvinfo : EIATTR_PARAM_CBANK
	.align		4
        /*012c*/ 	.byte	0x04, 0x0a
        /*012e*/ 	.short	(.L_245 - .L_244)
	.align		4
.L_244:
        /*0130*/ 	.word	index@(.nv.constant0._ZN3lfs5tetra4cuda36_GLOBAL__N__f3b2ec31_4_k_cu_5190dfff33ray_tet_intersection_tiled_kernelEPKfS4_S4_PKlS4_PlPfS8_Piiimiff)
        /*0134*/ 	.short	0x0380
        /*0136*/ 	.short	0x0064


	//----- nvinfo : EIATTR_SW_WAR
	.align		4
.L_245:
        /*0138*/ 	.byte	0x04, 0x36
        /*013a*/ 	.short	(.L_247 - .L_246)
.L_246:
        /*013c*/ 	.word	0x00000008
.L_247:


//--------------------- .nv.info._ZN3lfs5tetra4cuda36_GLOBAL__N__f3b2ec31_4_k_cu_5190dfff28collect_intersections_kernelEPKhPKfS6_PlPfS8_Pimmiff --------------------------
	.section	.nv.info._ZN3lfs5tetra4cuda36_GLOBAL__N__f3b2ec31_4_k_cu_5190dfff28collect_intersections_kernelEPKhPKfS6_PlPfS8_Pimmiff,"",@"SHT_CUDA_INFO"
	.sectionflags	@""
	.align	4


	//----- nvinfo : EIATTR_CUDA_API_VERSION
	.align		4
        /*0000*/ 	.byte	0x04, 0x37
        /*0002*/ 	.short	(.L_249 - .L_248)
.L_248:
        /*0004*/ 	.word	0x00000082


	//----- nvinfo : EIATTR_KPARAM_INFO
	.align		4
.L_249:
        /*0008*/ 	.byte	0x04, 0x17
        /*000a*/ 	.short	(.L_251 - .L_250)
.L_250:
        /*000c*/ 	.word	0x00000000
        /*0010*/ 	.short	0x000b
        /*0012*/ 	.short	0x0050
        /*0014*/ 	.byte	0x00, 0xf0, 0x11, 0x00


	//----- nvinfo : EIATTR_KPARAM_INFO
	.align		4
.L_251:
        /*0018*/ 	.byte	0x04, 0x17
        /*001a*/ 	.short	(.L_253 - .L_252)
.L_252:
        /*001c*/ 	.word	0x00000000
        /*0020*/ 	.short	0x000a
        /*0022*/ 	.short	0x004c
        /*0024*/ 	.byte	0x00, 0xf0, 0x11, 0x00


	//----- nvinfo : EIATTR_KPARAM_INFO
	.align		4
.L_253:
        /*0028*/ 	.byte	0x04, 0x17
        /*002a*/ 	.short	(.L_255 - .L_254)
.L_254:
        /*002c*/ 	.word	0x00000000
        /*0030*/ 	.short	0x0009
        /*0032*/ 	.short	0x0048
        /*0034*/ 	.byte	0x00, 0xf0, 0x11, 0x00


	//----- nvinfo : EIATTR_KPARAM_INFO
	.align		4
.L_255:
        /*0038*/ 	.byte	0x04, 0x17
        /*003a*/ 	.short	(.L_257 - .L_256)
.L_256:
        /*003c*/ 	.word	0x00000000
        /*0040*/ 	.short	0x0008
        /*0042*/ 	.short	0x0040
        /*0044*/ 	.byte	0x00, 0xf0, 0x21, 0x00


	//----- nvinfo : EIATTR_KPARAM_INFO
	.align		4
.L_257:
        /*0048*/ 	.byte	0x04, 0x17
        /*004a*/ 	.short	(.L_259 - .L_258)
.L_258:
        /*004c*/ 	.word	0x00000000
        /*0050*/ 	.short	0x0007
        /*0052*/ 	.short	0x0038
        /*0054*/ 	.byte	0x00, 0xf0, 0x21, 0x00


	//----- nvinfo : EIATTR_KPARAM_INFO
	.align		4
.L_259:
        /*0058*/ 	.byte	0x04, 0x17
        /*005a*/ 	.short	(.L_261 - .L_260)
.L_260:
        /*005c*/ 	.word	0x00000000
        /*0060*/ 	.short	0x0006
        /*0062*/ 	.short	0x0030
        /*0064*/ 	.byte	0x00, 0xf5, 0x21, 0x00


	//----- nvinfo : EIATTR_KPARAM_INFO
	.align		4
.L_261:
        /*0068*/ 	.byte	0x04, 0x17
        /*006a*/ 	.short	(.L_263 - .L_262)
.L_262:
        /*006c*/ 	.word	0x00000000
        /*0070*/ 	.short	0x0005
        /*0072*/ 	.short	0x0028
        /*0074*/ 	.byte	0x00, 0xf5, 0x21, 0x00


	//----- nvinfo : EIATTR_KPARAM_INFO
	.align		4
.L_263:
        /*0078*/ 	.byte	0x04, 0x17
        /*007a*/ 	.short	(.L_265 - .L_264)
.L_264:
        /*007c*/ 	.word	0x00000000
        /*0080*/ 	.short	0x0004
        /*0082*/ 	.short	0x0020
        /*0084*/ 	.byte	0x00, 0xf5, 0x21, 0x00


	//----- nvinfo : EIATTR_KPARAM_INFO
	.align		4
.L_265:
        /*0088*/ 	.byte	0x04, 0x17
        /*008a*/ 	.short	(.L_267 - .L_266)
.L_266:
        /*008c*/ 	.word	0x00000000
        /*0090*/ 	.short	0x0003
        /*0092*/ 	.short	0x0018
        /*0094*/ 	.byte	0x00, 0xf5, 0x21, 0x00


	//----- nvinfo : EIATTR_KPARAM_INFO
	.align		4
.L_267:
        /*0098*/ 	.byte	0x04, 0x17
        /*009a*/ 	.short	(.L_269 - .L_268)
.L_268:
        /*009c*/ 	.word	0x00000000
        /*00a0*/ 	.short	0x0002
        /*00a2*/ 	.short	0x0010
        /*00a4*/ 	.byte	0x00, 0xf5, 0x21, 0x00


	//----- nvinfo : EIATTR_KPARAM_INFO
	.align		4
.L_269:
        /*00a8*/ 	.byte	0x04, 0x17
        /*00aa*/ 	.short	(.L_271 - .L_270)
.L_270:
        /*00ac*/ 	.word	0x00000000
        /*00b0*/ 	.short	0x0001
        /*00b2*/ 	.short	0x0008
        /*00b4*/ 	.byte	0x00, 0xf5, 0x21, 0x00


	//----- nvinfo : EIATTR_KPARAM_INFO
	.align		4
.L_271:
        /*00b8*/ 	.byte	0x04, 0x17
        /*00ba*/ 	.short	(.L_273 - .L_272)
.L_272:
        /*00bc*/ 	.word	0x00000000
        /*00c0*/ 	.short	0x0000
        /*00c2*/ 	.short	0x0000
        /*00c4*/ 	.byte	0x00, 0xf5, 0x21, 0x00


	//----- nvinfo : EIATTR_SPARSE_MMA_MASK
	.align		4
.L_273:
        /*00c8*/ 	.byte	0x03, 0x50
        /*00ca*/ 	.short	0x0000


	//----- nvinfo : EIATTR_MAXREG_COUNT
	.align		4
        /*00cc*/ 	.byte	0x03, 0x1b
        /*00ce*/ 	.short	0x00ff


	//----- nvinfo : EIATTR_MERCURY_ISA_VERSION
	.align		4
        /*00d0*/ 	.byte	0x03, 0x5f
        /*00d2*/ 	.short	0x0101


	//----- nvinfo : EIATTR_VRC_CTA_INIT_COUNT
	.align		4
        /*00d4*/ 	.byte	0x02, 0x4a
	.zero		1
	.zero		1


	//----- nvinfo : EIATTR_EXIT_INSTR_OFFSETS
	.align		4
        /*00d8*/ 	.byte	0x04, 0x1c
        /*00da*/ 	.short	(.L_275 - .L_274)


	//   ....[0]....
.L_274:
        /*00dc*/ 	.word	0x00000080


	//   ....[1]....
        /*00e0*/ 	.word	0x00000c90


	//----- nvinfo : EIATTR_CRS_STACK_SIZE
	.align		4
.L_275:
        /*00e4*/ 	.byte	0x04, 0x1e
        /*00e6*/ 	.short	(.L_277 - .L_276)
.L_276:
        /*00e8*/ 	.word	0x00000000


	//----- nvinfo : EIATTR_CBANK_PARAM_SIZE
	.align		4
.L_277:
        /*00ec*/ 	.byte	0x03, 0x19
        /*00ee*/ 	.short	0x0054


	//----- nvinfo : EIATTR_PARAM_CBANK
	.align		4
        /*00f0*/ 	.byte	0x04, 0x0a
        /*00f2*/ 	.short	(.L_279 - .L_278)
	.align		4
.L_278:
        /*00f4*/ 	.word	index@(.nv.constant0._ZN3lfs5tetra4cuda36_GLOBAL__N__f3b2ec31_4_k_cu_5190dfff28collect_intersections_kernelEPKhPKfS6_PlPfS8_Pimmiff)
        /*00f8*/ 	.short	0x0380
        /*00fa*/ 	.short	0x0054


	//----- nvinfo : EIATTR_SW_WAR
	.align		4
.L_279:
        /*00fc*/ 	.byte	0x04, 0x36
        /*00fe*/ 	.short	(.L_281 - .L_280)
.L_280:
        /*0100*/ 	.word	0x00000008
.L_281:


//--------------------- .nv.info._ZN3lfs5tetra4cuda36_GLOBAL__N__f3b2ec31_4_k_cu_5190dfff27ray_tet_intersection_kernelEPKfS4_S4_PKlPhPfS8_mm --------------------------
	.section	.nv.info._ZN3lfs5tetra4cuda36_GLOBAL__N__f3b2ec31_4_k_cu_5190dfff27ray_tet_intersection_kernelEPKfS4_S4_PKlPhPfS8_mm,"",@"SHT_CUDA_INFO"
	.sectionflags	@""
	.align	4


	//----- nvinfo : EIATTR_CUDA_API_VERSION
	.align		4
        /*0000*/ 	.byte	0x04, 0x37
        /*0002*/ 	.short	(.L_283 - .L_282)
.L_282:
        /*0004*/ 	.word	0x00000082


	//----- nvinfo : EIATTR_KPARAM_INFO
	.align		4
.L_283:
        /*0008*/ 	.byte	0x04, 0x17
        /*000a*/ 	.short	(.L_285 - .L_284)
.L_284:
        /*000c*/ 	.word	0x00000000
        /*0010*/ 	.short	0x0008
        /*0012*/ 	.short	0x0040
        /*0014*/ 	.byte	0x00, 0xf0, 0x21, 0x00


	//----- nvinfo : EIATTR_KPARAM_INFO
	.align		4
.L_285:
        /*0018*/ 	.byte	0x04, 0x17
        /*001a*/ 	.short	(.L_287 - .L_286)
.L_286:
        /*001c*/ 	.word	0x00000000
        /*0020*/ 	.short	0x0007
        /*0022*/ 	.short	0x0038
        /*0024*/ 	.byte	0x00, 0xf0, 0x21, 0x00


	//----- nvinfo : EIATTR_KPARAM_INFO
	.align		4
.L_287:
        /*0028*/ 	.byte	0x04, 0x17
        /*002a*/ 	.short	(.L_289 - .L_288)
.L_288:
        /*002c*/ 	.word	0x00000000
        /*0030*/ 	.short	0x0006
        /*0032*/ 	.short	0x0030
        /*0034*/ 	.byte	0x00, 0xf5, 0x21, 0x00


	//----- nvinfo : EIATTR_KPARAM_INFO
	.align		4
.L_289:
        /*0038*/ 	.byte	0x04, 0x17
        /*003a*/ 	.short	(.L_291 - .L_290)
.L_290:
        /*003c*/ 	.word	0x00000000
        /*0040*/ 	.short	0x0005
        /*0042*/ 	.short	0x0028
        /*0044*/ 	.byte	0x00, 0xf5, 0x21, 0x00


	//----- nvinfo : EIATTR_KPARAM_INFO
	.align		4
.L_291:
        /*0048*/ 	.byte	0x04, 0x17
        /*004a*/ 	.short	(.L_293 - .L_292)
.L_292:
        /*004c*/ 	.word	0x00000000
        /*0050*/ 	.short	0x0004
        /*0052*/ 	.short	0x0020
        /*0054*/ 	.byte	0x00, 0xf5, 0x21, 0x00


	//----- nvinfo : EIATTR_KPARAM_INFO
	.align		4
.L_293:
        /*0058*/ 	.byte	0x04, 0x17
        /*005a*/ 	.short	(.L_295 - .L_294)
.L_294:
        /*005c*/ 	.word	0x00000000
        /*0060*/ 	.short	0x0003
        /*0062*/ 	.short	0x0018
        /*0064*/ 	.byte	0x00, 0xf5, 0x21, 0x00


	//----- nvinfo : EIATTR_KPARAM_INFO
	.align		4
.L_295:
        /*0068*/ 	.byte	0x04, 0x17
        /*006a*/ 	.short	(.L_297 - .L_296)
.L_296:
        /*006c*/ 	.word	0x00000000
        /*0070*/ 	.short	0x0002
        /*0072*/ 	.short	0x0010
        /*0074*/ 	.byte	0x00, 0xf5, 0x21, 0x00


	//----- nvinfo : EIATTR_KPARAM_INFO
	.align		4
.L_297:
        /*0078*/ 	.byte	0x04, 0x17
        /*007a*/ 	.short	(.L_299 - .L_298)
.L_298:
        /*007c*/ 	.word	0x00000000
        /*0080*/ 	.short	0x0001
        /*0082*/ 	.short	0x0008
        /*0084*/ 	.byte	0x00, 0xf5, 0x21, 0x00


	//----- nvinfo : EIATTR_KPARAM_INFO
	.align		4
.L_299:
        /*0088*/ 	.byte	0x04, 0x17
        /*008a*/ 	.short	(.L_301 - .L_300)
.L_300:
        /*008c*/ 	.word	0x00000000
        /*0090*/ 	.short	0x0000
        /*0092*/ 	.short	0x0000
        /*0094*/ 	.byte	0x00, 0xf5, 0x21, 0x00


	//----- nvinfo : EIATTR_SPARSE_MMA_MASK
	.align		4
.L_301:
        /*0098*/ 	.byte	0x03, 0x50
        /*009a*/ 	.short	0x0000


	//----- nvinfo : EIATTR_MAXREG_COUNT
	.align		4
        /*009c*/ 	.byte	0x03, 0x1b
        /*009e*/ 	.short	0x00ff


	//----- nvinfo : EIATTR_MERCURY_ISA_VERSION
	.align		4
        /*00a0*/ 	.byte	0x03, 0x5f
        /*00a2*/ 	.short	0x0101


	//----- nvinfo : EIATTR_VRC_CTA_INIT_COUNT
	.align		4
        /*00a4*/ 	.byte	0x02, 0x4a
	.zero		1
	.zero		1


	//----- nvinfo : EIATTR_EXIT_INSTR_OFFSETS
	.align		4
        /*00a8*/ 	.byte	0x04, 0x1c
        /*00aa*/ 	.short	(.L_303 - .L_302)


	//   ....[0]....
.L_302:
        /*00ac*/ 	.word	0x000000f0


	//   ....[1]....
        /*00b0*/ 	.word	0x00001320


	//   ....[2]....
        /*00b4*/ 	.word	0x000014b0


	//   ....[3]....
        /*00b8*/ 	.word	0x00001590


	//   ....[4]....
        /*00bc*/ 	.word	0x00001600


	//   ....[5]....
        /*00c0*/ 	.word	0x00002160


	//----- nvinfo : EIATTR_CRS_STACK_SIZE
	.align		4
.L_303:
        /*00c4*/ 	.byte	0x04, 0x1e
        /*00c6*/ 	.short	(.L_305 - .L_304)
.L_304:
        /*00c8*/ 	.word	0x00000000


	//----- nvinfo : EIATTR_CBANK_PARAM_SIZE
	.align		4
.L_305:
        /*00cc*/ 	.byte	0x03, 0x19
        /*00ce*/ 	.short	0x0048


	//----- nvinfo : EIATTR_PARAM_CBANK
	.align		4
        /*00d0*/ 	.byte	0x04, 0x0a
        /*00d2*/ 	.short	(.L_307 - .L_306)
	.align		4
.L_306:
        /*00d4*/ 	.word	index@(.nv.constant0._ZN3lfs5tetra4cuda36_GLOBAL__N__f3b2ec31_4_k_cu_5190dfff27ray_tet_intersection_kernelEPKfS4_S4_PKlPhPfS8_mm)
        /*00d8*/ 	.short	0x0380
        /*00da*/ 	.short	0x0048


	//----- nvinfo : EIATTR_SW_WAR
	.align		4
.L_307:
        /*00dc*/ 	.byte	0x04, 0x36
        /*00de*/ 	.short	(.L_309 - .L_308)
.L_308:
        /*00e0*/ 	.word	0x00000008
.L_309:


//--------------------- .nv.info._ZN3lfs5tetra4cuda17sgd_update_kernelEPfPKffm --------------------------
	.section	.nv.info._ZN3lfs5tetra4cuda17sgd_update_kernelEPfPKffm,"",@"SHT_CUDA_INFO"
	.sectionflags	@""
	.align	4


	//----- nvinfo : EIATTR_CUDA_API_VERSION
	.align		4
        /*0000*/ 	.byte	0x04, 0x37
        /*0002*/ 	.short	(.L_311 - .L_310)
.L_310:
        /*0004*/ 	.word	0x00000082


	//----- nvinfo : EIATTR_KPARAM_INFO
	.align		4
.L_311:
        /*0008*/ 	.byte	0x04, 0x17
        /*000a*/ 	.short	(.L_313 - .L_312)
.L_312:
        /*000c*/ 	.word	0x00000000
        /*0010*/ 	.short	0x0003
        /*0012*/ 	.short	0x0018
        /*0014*/ 	.byte	0x00, 0xf0, 0x21, 0x00


	//----- nvinfo : EIATTR_KPARAM_INFO
	.align		4
.L_313:
        /*0018*/ 	.byte	0x04, 0x17
        /*001a*/ 	.short	(.L_315 - .L_314)
.L_314:
        /*001c*/ 	.word	0x00000000
        /*0020*/ 	.short	0x0002
        /*0022*/ 	.short	0x0010
        /*0024*/ 	.byte	0x00, 0xf0, 0x11, 0x00


	//----- nvinfo : EIATTR_KPARAM_INFO
	.align		4
.L_315:
        /*0028*/ 	.byte	0x04, 0x17
        /*002a*/ 	.short	(.L_317 - .L_316)
.L_316:
        /*002c*/ 	.word	0x00000000
        /*0030*/ 	.short	0x0001
        /*0032*/ 	.short	0x0008
        /*0034*/ 	.byte	0x00, 0xf5, 0x21, 0x00


	//----- nvinfo : EIATTR_KPARAM_INFO
	.align		4
.L_317:
        /*0038*/ 	.byte	0x04, 0x17
        /*003a*/ 	.short	(.L_319 - .L_318)
.L_318:
        /*003c*/ 	.word	0x00000000
        /*0040*/ 	.short	0x0000
        /*0042*/ 	.short	0x0000
        /*0044*/ 	.byte	0x00, 0xf5, 0x21, 0x00


	//----- nvinfo : EIATTR_SPARSE_MMA_MASK
	.align		4
.L_319:
        /*0048*/ 	.byte	0x03, 0x50
        /*004a*/ 	.short	0x0000


	//----- nvinfo : EIATTR_MAXREG_COUNT
	.align		4
        /*004c*/ 	.byte	0x03, 0x1b
        /*004e*/ 	.short	0x00ff


	//----- nvinfo : EIATTR_MERCURY_ISA_VERSION
	.align		4
        /*0050*/ 	.byte	0x03, 0x5f
        /*0052*/ 	.short	0x0101


	//----- nvinfo : EIATTR_VRC_CTA_INIT_COUNT
	.align		4
        /*0054*/ 	.byte	0x02, 0x4a
	.zero		1
	.zero		1


	//----- nvinfo : EIATTR_EXIT_INSTR_OFFSETS
	.align		4
        /*0058*/ 	.byte	0x04, 0x1c
        /*005a*/ 	.short	(.L_321 - .L_320)


	//   ....[0]....
.L_320:
        /*005c*/ 	.word	0x00000080


	//   ....[1]....
        /*0060*/ 	.word	0x00000160


	//----- nvinfo : EIATTR_CBANK_PARAM_SIZE
	.align		4
.L_321:
        /*0064*/ 	.byte	0x03, 0x19
        /*0066*/ 	.short	0x0020


	//----- nvinfo : EIATTR_PARAM_CBANK
	.align		4
        /*0068*/ 	.byte	0x04, 0x0a
        /*006a*/ 	.short	(.L_323 - .L_322)
	.align		4
.L_322:
        /*006c*/ 	.word	index@(.nv.constant0._ZN3lfs5tetra4cuda17sgd_update_kernelEPfPKffm)
        /*0070*/ 	.short	0x0380
        /*0072*/ 	.short	0x0020


	//----- nvinfo : EIATTR_SW_WAR
	.align		4
.L_323:
        /*0074*/ 	.byte	0x04, 0x36
        /*0076*/ 	.short	(.L_325 - .L_324)
.L_324:
        /*0078*/ 	.word	0x00000008
.L_325:


//--------------------- .nv.info._ZN3lfs5tetra4cuda25compute_tet_depths_kernelEPKfPKlS3_S3_Pfm --------------------------
	.section	.nv.info._ZN3lfs5tetra4cuda25compute_tet_depths_kernelEPKfPKlS3_S3_Pfm,"",@"SHT_CUDA_INFO"
	.sectionflags	@""
	.align	4


	//----- nvinfo : EIATTR_CUDA_API_VERSION
	.align		4
        /*0000*/ 	.byte	0x04, 0x37
        /*0002*/ 	.short	(.L_327 - .L_326)
.L_326:
        /*0004*/ 	.word	0x00000082


	//----- nvinfo : EIATTR_KPARAM_INFO
	.align		4
.L_327:
        /*0008*/ 	.byte	0x04, 0x17
        /*000a*/ 	.short	(.L_329 - .L_328)
.L_328:
        /*000c*/ 	.word	0x00000000
        /*0010*/ 	.short	0x0005
        /*0012*/ 	.short	0x0028
        /*0014*/ 	.byte	0x00, 0xf0, 0x21, 0x00


	//----- nvinfo : EIATTR_KPARAM_INFO
	.align		4
.L_329:
        /*0018*/ 	.byte	0x04, 0x17
        /*001a*/ 	.short	(.L_331 - .L_330)
.L_330:
        /*001c*/ 	.word	0x00000000
        /*0020*/ 	.short	0x0004
        /*0022*/ 	.short	0x0020
        /*0024*/ 	.byte	0x00, 0xf5, 0x21, 0x00


	//----- nvinfo : EIATTR_KPARAM_INFO
	.align		4
.L_331:
        /*0028*/ 	.byte	0x04, 0x17
        /*002a*/ 	.short	(.L_333 - .L_332)
.L_332:
        /*002c*/ 	.word	0x00000000
        /*0030*/ 	.short	0x0003
        /*0032*/ 	.short	0x0018
        /*0034*/ 	.byte	0x00, 0xf5, 0x21, 0x00


	//----- nvinfo : EIATTR_KPARAM_INFO
	.align		4
.L_333:
        /*0038*/ 	.byte	0x04, 0x17
        /*003a*/ 	.short	(.L_335 - .L_334)
.L_334:
        /*003c*/ 	.word	0x00000000
        /*0040*/ 	.short	0x0002
        /*0042*/ 	.short	0x0010
        /*0044*/ 	.byte	0x00, 0xf5, 0x21, 0x00


	//----- nvinfo : EIATTR_KPARAM_INFO
	.align		4
.L_335:
        /*0048*/ 	.byte	0x04, 0x17
        /*004a*/ 	.short	(.L_337 - .L_336)
.L_336:
        /*004c*/ 	.word	0x00000000
        /*0050*/ 	.short	0x0001
        /*0052*/ 	.short	0x0008
        /*0054*/ 	.byte	0x00, 0xf5, 0x21, 0x00


	//----- nvinfo : EIATTR_KPARAM_INFO
	.align		4
.L_337:
        /*0058*/ 	.byte	0x04, 0x17
        /*005a*/ 	.short	(.L_339 - .L_338)
.L_338:
        /*005c*/ 	.word	0x00000000
        /*0060*/ 	.short	0x0000
        /*0062*/ 	.short	0x0000
        /*0064*/ 	.byte	0x00, 0xf5, 0x21, 0x00


	//----- nvinfo : EIATTR_SPARSE_MMA_MASK
	.align		4
.L_339:
        /*0068*/ 	.byte	0x03, 0x50
        /*006a*/ 	.short	0x0000


	//----- nvinfo : EIATTR_MAXREG_COUNT
	.align		4
        /*006c*/ 	.byte	0x03, 0x1b
        /*006e*/ 	.short	0x00ff


	//----- nvinfo : EIATTR_MERCURY_ISA_VERSION
	.align		4
        /*0070*/ 	.byte	0x03, 0x5f
        /*0072*/ 	.short	0x0101


	//----- nvinfo : EIATTR_VRC_CTA_INIT_COUNT
	.align		4
        /*0074*/ 	.byte	0x02, 0x4a
	.zero		1
	.zero		1


	//----- nvinfo : EIATTR_EXIT_INSTR_OFFSETS
	.align		4
        /*0078*/ 	.byte	0x04, 0x1c
        /*007a*/ 	.short	(.L_341 - .L_340)


	//   ....[0]....
.L_340:
        /*007c*/ 	.word	0x00000080


	//   ....[1]....
        /*0080*/ 	.word	0x00000470


	//----- nvinfo : EIATTR_CBANK_PARAM_SIZE
	.align		4
.L_341:
        /*0084*/ 	.byte	0x03, 0x19
        /*0086*/ 	.short	0x0030


	//----- nvinfo : EIATTR_PARAM_CBANK
	.align		4
        /*0088*/ 	.byte	0x04, 0x0a
        /*008a*/ 	.short	(.L_343 - .L_342)
	.align		4
.L_342:
        /*008c*/ 	.word	index@(.nv.constant0._ZN3lfs5tetra4cuda25compute_tet_depths_kernelEPKfPKlS3_S3_Pfm)
        /*0090*/ 	.short	0x0380
        /*0092*/ 	.short	0x0030


	//----- nvinfo : EIATTR_SW_WAR
	.align		4
.L_343:
        /*0094*/ 	.byte	0x04, 0x36
        /*0096*/ 	.short	(.L_345 - .L_344)
.L_344:
        /*0098*/ 	.word	0x00000008
.L_345:


//--------------------- .nv.info._ZN3lfs5tetra4cuda38ray_tet_intersection_with_tiles_kernelEPKfS3_S3_PKlPKiS7_PlPfS9_Piiiiiiff --------------------------
	.section	.nv.info._ZN3lfs5tetra4cuda38ray_tet_intersection_with_tiles_kernelEPKfS3_S3_PKlPKiS7_PlPfS9_Piiiiiiff,"",@"SHT_CUDA_INFO"
	.sectionflags	@""
	.align	4


	//----- nvinfo : EIATTR_CUDA_API_VERSION
	.align		4
        /*0000*/ 	.byte	0x04, 0x37
        /*0002*/ 	.short	(.L_347 - .L_346)
.L_346:
        /*0004*/ 	.word	0x00000082


	//----- nvinfo : EIATTR_KPARAM_INFO
	.align		4
.L_347:
        /*0008*/ 	.byte	0x04, 0x17
        /*000a*/ 	.short	(.L_349 - .L_348)
.L_348:
        /*000c*/ 	.word	0x00000000
        /*0010*/ 	.short	0x0010
        /*0012*/ 	.short	0x0068
        /*0014*/ 	.byte	0x00, 0xf0, 0x11, 0x00


	//----- nvinfo : EIATTR_KPARAM_INFO
	.align		4
.L_349:
        /*0018*/ 	.byte	0x04, 0x17
        /*001a*/ 	.short	(.L_351 - .L_350)
.L_350:
        /*001c*/ 	.word	0x00000000
        /*0020*/ 	.short	0x000f
        /*0022*/ 	.short	0x0064
        /*0024*/ 	.byte	0x00, 0xf0, 0x11, 0x00


	//----- nvinfo : EIATTR_KPARAM_INFO
	.align		4
.L_351:
        /*0028*/ 	.byte	0x04, 0x17
        /*002a*/ 	.short	(.L_353 - .L_352)
.L_352:
        /*002c*/ 	.word	0x00000000
        /*0030*/ 	.short	0x000e
        /*0032*/ 	.short	0x0060
        /*0034*/ 	.byte	0x00, 0xf0, 0x11, 0x00


	//----- nvinfo : EIATTR_KPARAM_INFO
	.align		4
.L_353:
        /*0038*/ 	.byte	0x04, 0x17
        /*003a*/ 	.short	(.L_355 - .L_354)
.L_354:
        /*003c*/ 	.word	0x00000000
        /*0040*/ 	.short	0x000d
        /*0042*/ 	.short	0x005c
        /*0044*/ 	.byte	0x00, 0xf0, 0x11, 0x00


	//----- nvinfo : EIATTR_KPARAM_INFO
	.align		4
.L_355:
        /*0048*/ 	.byte	0x04, 0x17
        /*004a*/ 	.short	(.L_357 - .L_356)
.L_356:
        /*004c*/ 	.word	0x00000000
        /*0050*/ 	.short	0x000c
        /*0052*/ 	.short	0x0058
        /*0054*/ 	.byte	0x00, 0xf0, 0x11, 0x00


	//----- nvinfo : EIATTR_KPARAM_INFO
	.align		4
.L_357:
        /*0058*/ 	.byte	0x04, 0x17
        /*005a*/ 	.short	(.L_359 - .L_358)
.L_358:
        /*005c*/ 	.word	0x00000000
        /*0060*/ 	.short	0x000b
        /*0062*/ 	.short	0x0054
        /*0064*/ 	.byte	0x00, 0xf0, 0x11, 0x00


	//----- nvinfo : EIATTR_KPARAM_INFO
	.align		4
.L_359:
        /*0068*/ 	.byte	0x04, 0x17
        /*006a*/ 	.short	(.L_361 - .L_360)
.L_360:
        /*006c*/ 	.word	0x00000000
        /*0070*/ 	.short	0x000a
        /*0072*/ 	.short	0x0050
        /*0074*/ 	.byte	0x00, 0xf0, 0x11, 0x00


	//----- nvinfo : EIATTR_KPARAM_INFO
	.align		4
.L_361:
        /*0078*/ 	.byte	0x04, 0x17
        /*007a*/ 	.short	(.L_363 - .L_362)
.L_362:
        /*007c*/ 	.word	0x00000000
        /*0080*/ 	.short	0x0009
        /*0082*/ 	.short	0x0048
        /*0084*/ 	.byte	0x00, 0xf5, 0x21, 0x00


	//----- nvinfo : EIATTR_KPARAM_INFO
	.align		4
.L_363:
        /*0088*/ 	.byte	0x04, 0x17
        /*008a*/ 	.short	(.L_365 - .L_364)
.L_364:
        /*008c*/ 	.word	0x00000000
        /*0090*/ 	.short	0x0008
        /*0092*/ 	.short	0x0040
        /*0094*/ 	.byte	0x00, 0xf5, 0x21, 0x00


	//----- nvinfo : EIATTR_KPARAM_INFO
	.align		4
.L_365:
        /*0098*/ 	.byte	0x04, 0x17
        /*009a*/ 	.short	(.L_367 - .L_366)
.L_366:
        /*009c*/ 	.word	0x00000000
        /*00a0*/ 	.short	0x0007
        /*00a2*/ 	.short	0x0038
        /*00a4*/ 	.byte	0x00, 0xf5, 0x21, 0x00


	//----- nvinfo : EIATTR_KPARAM_INFO
	.align		4
.L_367:
        /*00a8*/ 	.byte	0x04, 0x17
        /*00aa*/ 	.short	(.L_369 - .L_368)
.L_368:
        /*00ac*/ 	.word	0x00000000
        /*00b0*/ 	.short	0x0006
        /*00b2*/ 	.short	0x0030
        /*00b4*/ 	.byte	0x00, 0xf5, 0x21, 0x00


	//----- nvinfo : EIATTR_KPARAM_INFO
	.align		4
.L_369:
        /*00b8*/ 	.byte	0x04, 0x17
        /*00ba*/ 	.short	(.L_371 - .L_370)
.L_370:
        /*00bc*/ 	.word	0x00000000
        /*00c0*/ 	.short	0x0005
        /*00c2*/ 	.short	0x0028
        /*00c4*/ 	.byte	0x00, 0xf5, 0x21, 0x00


	//----- nvinfo : EIATTR_KPARAM_INFO
	.align		4
.L_371:
        /*00c8*/ 	.byte	0x04, 0x17
        /*00ca*/ 	.short	(.L_373 - .L_372)
.L_372:
        /*00cc*/ 	.word	0x00000000
        /*00d0*/ 	.short	0x0004
        /*00d2*/ 	.short	0x0020
        /*00d4*/ 	.byte	0x00, 0xf5, 0x21, 0x00


	//----- nvinfo : EIATTR_KPARAM_INFO
	.align		4
.L_373:
        /*00d8*/ 	.byte	0x04, 0x17
        /*00da*/ 	.short	(.L_375 - .L_374)
.L_374:
        /*00dc*/ 	.word	0x00000000
        /*00e0*/ 	.short	0x0003
        /*00e2*/ 	.short	0x0018
        /*00e4*/ 	.byte	0x00, 0xf5, 0x21, 0x00


	//----- nvinfo : EIATTR_KPARAM_INFO
	.align		4
.L_375:
        /*00e8*/ 	.byte	0x04, 0x17
        /*00ea*/ 	.short	(.L_377 - .L_376)
.L_376:
        /*00ec*/ 	.word	0x00000000
        /*00f0*/ 	.short	0x0002
        /*00f2*/ 	.short	0x0010
        /*00f4*/ 	.byte	0x00, 0xf5, 0x21, 0x00


	//----- nvinfo : EIATTR_KPARAM_INFO
	.align		4
.L_377:
        /*00f8*/ 	.byte	0x04, 0x17
        /*00fa*/ 	.short	(.L_379 - .L_378)
.L_378:
        /*00fc*/ 	.word	0x00000000
        /*0100*/ 	.short	0x0001
        /*0102*/ 	.short	0x0008
        /*0104*/ 	.byte	0x00, 0xf5, 0x21, 0x00


	//----- nvinfo : EIATTR_KPARAM_INFO
	.align		4
.L_379:
        /*0108*/ 	.byte	0x04, 0x17
        /*010a*/ 	.short	(.L_381 - .L_380)
.L_380:
        /*010c*/ 	.word	0x00000000
        /*0110*/ 	.short	0x0000
        /*0112*/ 	.short	0x0000
        /*0114*/ 	.byte	0x00, 0xf5, 0x21, 0x00


	//----- nvinfo : EIATTR_SPARSE_MMA_MASK
	.align		4
.L_381:
        /*0118*/ 	.byte	0x03, 0x50
        /*011a*/ 	.short	0x0000


	//----- nvinfo : EIATTR_MAXREG_COUNT
	.align		4
        /*011c*/ 	.byte	0x03, 0x1b
        /*011e*/ 	.short	0x00ff


	//----- nvinfo : EIATTR_MERCURY_ISA_VERSION
	.align		4
        /*0120*/ 	.byte	0x03, 0x5f
        /*0122*/ 	.short	0x0101


	//----- nvinfo : EIATTR_VRC_CTA_INIT_COUNT
	.align		4
        /*0124*/ 	.byte	0x02, 0x4a
	.zero		1
	.zero		1


	//----- nvinfo : EIATTR_EXIT_INSTR_OFFSETS
	.align		4
        /*0128*/ 	.byte	0x04, 0x1c
        /*012a*/ 	.short	(.L_383 - .L_382)


	//   ....[0]....
.L_382:
        /*012c*/ 	.word	0x000000d0


	//   ....[1]....
        /*0130*/ 	.word	0x00002a00


	//   ....[2]....
        /*0134*/ 	.word	0x00002f70


	//   ....[3]....
        /*0138*/ 	.word	0x000030d0


	//   ....[4]....
        /*013c*/ 	.word	0x00003230


	//----- nvinfo : EIATTR_CRS_STACK_SIZE
	.align		4
.L_383:
        /*0140*/ 	.byte	0x04, 0x1e
        /*0142*/ 	.short	(.L_385 - .L_384)
.L_384:
        /*0144*/ 	.word	0x00000000


	//----- nvinfo : EIATTR_CBANK_PARAM_SIZE
	.align		4
.L_385:
        /*0148*/ 	.byte	0x03, 0x19
        /*014a*/ 	.short	0x006c


	//----- nvinfo : EIATTR_PARAM_CBANK
	.align		4
        /*014c*/ 	.byte	0x04, 0x0a
        /*014e*/ 	.short	(.L_387 - .L_386)
	.align		4
.L_386:
        /*0150*/ 	.word	index@(.nv.constant0._ZN3lfs5tetra4cuda38ray_tet_intersection_with_tiles_kernelEPKfS3_S3_PKlPKiS7_PlPfS9_Piiiiiiff)
        /*0154*/ 	.short	0x0380
        /*0156*/ 	.short	0x006c


	//----- nvinfo : EIATTR_SW_WAR
	.align		4
.L_387:
        /*0158*/ 	.byte	0x04, 0x36
        /*015a*/ 	.short	(.L_389 - .L_388)
.L_388:
        /*015c*/ 	.word	0x00000008
.L_389:


//--------------------- .nv.info._ZN3lfs5tetra4cuda26compute_tile_ranges_kernelEPKlPili --------------------------
	.section	.nv.info._ZN3lfs5tetra4cuda26compute_tile_ranges_kernelEPKlPili,"",@"SHT_CUDA_INFO"
	.sectionflags	@""
	.align	4


	//----- nvinfo : EIATTR_CUDA_API_VERSION
	.align		4
        /*0000*/ 	.byte	0x04, 0x37
        /*0002*/ 	.short	(.L_391 - .L_390)
.L_390:
        /*0004*/ 	.word	0x00000082


	//----- nvinfo : EIATTR_KPARAM_INFO
	.align		4
.L_391:
        /*0008*/ 	.byte	0x04, 0x17
        /*000a*/ 	.short	(.L_393 - .L_392)
.L_392:
        /*000c*/ 	.word	0x00000000
        /*0010*/ 	.short	0x0003
        /*0012*/ 	.short	0x0018
        /*0014*/ 	.byte	0x00, 0xf0, 0x11, 0x00


	//----- nvinfo : EIATTR_KPARAM_INFO
	.align		4
.L_393:
        /*0018*/ 	.byte	0x04, 0x17
        /*001a*/ 	.short	(.L_395 - .L_394)
.L_394:
        /*001c*/ 	.word	0x00000000
        /*0020*/ 	.short	0x0002
        /*0022*/ 	.short	0x0010
        /*0024*/ 	.byte	0x00, 0xf0, 0x21, 0x00


	//----- nvinfo : EIATTR_KPARAM_INFO
	.align		4
.L_395:
        /*0028*/ 	.byte	0x04, 0x17
        /*002a*/ 	.short	(.L_397 - .L_396)
.L_396:
        /*002c*/ 	.word	0x00000000
        /*0030*/ 	.short	0x0001
        /*0032*/ 	.short	0x0008
        /*0034*/ 	.byte	0x00, 0xf5, 0x21, 0x00


	//----- nvinfo : EIATTR_KPARAM_INFO
	.align		4
.L_397:
        /*0038*/ 	.byte	0x04, 0x17
        /*003a*/ 	.short	(.L_399 - .L_398)
.L_398:
        /*003c*/ 	.word	0x00000000
        /*0040*/ 	.short	0x0000
        /*0042*/ 	.short	0x0000
        /*0044*/ 	.byte	0x00, 0xf5, 0x21, 0x00


	//----- nvinfo : EIATTR_SPARSE_MMA_MASK
	.align		4
.L_399:
        /*0048*/ 	.byte	0x03, 0x50
        /*004a*/ 	.short	0x0000


	//----- nvinfo : EIATTR_MAXREG_COUNT
	.align		4
        /*004c*/ 	.byte	0x03, 0x1b
        /*004e*/ 	.short	0x00ff


	//----- nvinfo : EIATTR_MERCURY_ISA_VERSION
	.align		4
        /*0050*/ 	.byte	0x03, 0x5f
        /*0052*/ 	.short	0x0101


	//----- nvinfo : EIATTR_VRC_CTA_INIT_COUNT
	.align		4
        /*0054*/ 	.byte	0x02, 0x4a
	.zero		1
	.zero		1


	//----- nvinfo : EIATTR_EXIT_INSTR_OFFSETS
	.align		4
        /*0058*/ 	.byte	0x04, 0x1c
        /*005a*/ 	.short	(.L_401 - .L_400)


	//   ....[0]....
.L_400:
        /*005c*/ 	.word	0x00000080


	//   ....[1]....
        /*0060*/ 	.word	0x00000c70


	//   ....[2]....
        /*0064*/ 	.word	0x00000cc0


	//   ....[3]....
        /*0068*/ 	.word	0x00000d60


	//   ....[4]....
        /*006c*/ 	.word	0x00000e40


	//   ....[5]....
        /*0070*/ 	.word	0x00000e80


	//----- nvinfo : EIATTR_CRS_STACK_SIZE
	.align		4
.L_401:
        /*0074*/ 	.byte	0x04, 0x1e
        /*0076*/ 	.short	(.L_403 - .L_402)
.L_402:
        /*0078*/ 	.word	0x00000000


	//----- nvinfo : EIATTR_CBANK_PARAM_SIZE
	.align		4
.L_403:
        /*007c*/ 	.byte	0x03, 0x19
        /*007e*/ 	.short	0x001c


	//----- nvinfo : EIATTR_PARAM_CBANK
	.align		4
        /*0080*/ 	.byte	0x04, 0x0a
        /*0082*/ 	.short	(.L_405 - .L_404)
	.align		4
.L_404:
        /*0084*/ 	.word	index@(.nv.constant0._ZN3lfs5tetra4cuda26compute_tile_ranges_kernelEPKlPili)
        /*0088*/ 	.short	0x0380
        /*008a*/ 	.short	0x001c


	//----- nvinfo : EIATTR_SW_WAR
	.align		4
.L_405:
        /*008c*/ 	.byte	0x04, 0x36
        /*008e*/ 	.short	(.L_407 - .L_406)
.L_406:
        /*0090*/ 	.word	0x00000008
.L_407:


//--------------------- .nv.info._ZN3lfs5tetra4cuda30generate_tet_tile_pairs_kernelEPKfS3_PKlPlPimiii --------------------------
	.section	.nv.info._ZN3lfs5tetra4cuda30generate_tet_tile_pairs_kernelEPKfS3_PKlPlPimiii,"",@"SHT_CUDA_INFO"
	.sectionflags	@""
	.align	4


	//----- nvinfo : EIATTR_CUDA_API_VERSION
	.align		4
        /*0000*/ 	.byte	0x04, 0x37
        /*0002*/ 	.short	(.L_409 - .L_408)
.L_408:
        /*0004*/ 	.word	0x00000082


	//----- nvinfo : EIATTR_KPARAM_INFO
	.align		4
.L_409:
        /*0008*/ 	.byte	0x04, 0x17
        /*000a*/ 	.short	(.L_411 - .L_410)
.L_410:
        /*000c*/ 	.word	0x00000000
        /*0010*/ 	.short	0x0008
        /*0012*/ 	.short	0x0038
        /*0014*/ 	.byte	0x00, 0xf0, 0x11, 0x00


	//----- nvinfo : EIATTR_KPARAM_INFO
	.align		4
.L_411:
        /*0018*/ 	.byte	0x04, 0x17
        /*001a*/ 	.short	(.L_413 - .L_412)
.L_412:
        /*001c*/ 	.word	0x00000000
        /*0020*/ 	.short	0x0007
        /*0022*/ 	.short	0x0034
        /*0024*/ 	.byte	0x00, 0xf0, 0x11, 0x00


	//----- nvinfo : EIATTR_KPARAM_INFO
	.align		4
.L_413:
        /*0028*/ 	.byte	0x04, 0x17
        /*002a*/ 	.short	(.L_415 - .L_414)
.L_414:
        /*002c*/ 	.word	0x00000000
        /*0030*/ 	.short	0x0006
        /*0032*/ 	.short	0x0030
        /*0034*/ 	.byte	0x00, 0xf0, 0x11, 0x00


	//----- nvinfo : EIATTR_KPARAM_INFO
	.align		4
.L_415:
        /*0038*/ 	.byte	0x04, 0x17
        /*003a*/ 	.short	(.L_417 - .L_416)
.L_416:
        /*003c*/ 	.word	0x00000000
        /*0040*/ 	.short	0x0005
        /*0042*/ 	.short	0x0028
        /*0044*/ 	.byte	0x00, 0xf0, 0x21, 0x00


	//----- nvinfo : EIATTR_KPARAM_INFO
	.align		4
.L_417:
        /*0048*/ 	.byte	0x04, 0x17
        /*004a*/ 	.short	(.L_419 - .L_418)
.L_418:
        /*004c*/ 	.word	0x00000000
        /*0050*/ 	.short	0x0004
        /*0052*/ 	.short	0x0020
        /*0054*/ 	.byte	0x00, 0xf5, 0x21, 0x00


	//----- nvinfo : EIATTR_KPARAM_INFO
	.align		4
.L_419:
        /*0058*/ 	.byte	0x04, 0x17
        /*005a*/ 	.short	(.L_421 - .L_420)
.L_420:
        /*005c*/ 	.word	0x00000000
        /*0060*/ 	.short	0x0003
        /*0062*/ 	.short	0x0018
        /*0064*/ 	.byte	0x00, 0xf5, 0x21, 0x00


	//----- nvinfo : EIATTR_KPARAM_INFO
	.align		4
.L_421:
        /*0068*/ 	.byte	0x04, 0x17
        /*006a*/ 	.short	(.L_423 - .L_422)
.L_422:
        /*006c*/ 	.word	0x00000000
        /*0070*/ 	.short	0x0002
        /*0072*/ 	.short	0x0010
        /*0074*/ 	.byte	0x00, 0xf5, 0x21, 0x00


	//----- nvinfo : EIATTR_KPARAM_INFO
	.align		4
.L_423:
        /*0078*/ 	.byte	0x04, 0x17
        /*007a*/ 	.short	(.L_425 - .L_424)
.L_424:
        /*007c*/ 	.word	0x00000000
        /*0080*/ 	.short	0x0001
        /*0082*/ 	.short	0x0008
        /*0084*/ 	.byte	0x00, 0xf5, 0x21, 0x00


	//----- nvinfo : EIATTR_KPARAM_INFO
	.align		4
.L_425:
        /*0088*/ 	.byte	0x04, 0x17
        /*008a*/ 	.short	(.L_427 - .L_426)
.L_426:
        /*008c*/ 	.word	0x00000000
        /*0090*/ 	.short	0x0000
        /*0092*/ 	.short	0x0000
        /*0094*/ 	.byte	0x00, 0xf5, 0x21, 0x00


	//----- nvinfo : EIATTR_SPARSE_MMA_MASK
	.align		4
.L_427:
        /*0098*/ 	.byte	0x03, 0x50
        /*009a*/ 	.short	0x0000


	//----- nvinfo : EIATTR_MAXREG_COUNT
	.align		4
        /*009c*/ 	.byte	0x03, 0x1b
        /*009e*/ 	.short	0x00ff


	//----- nvinfo : EIATTR_MERCURY_ISA_VERSION
	.align		4
        /*00a0*/ 	.byte	0x03, 0x5f
        /*00a2*/ 	.short	0x0101


	//----- nvinfo : EIATTR_VRC_CTA_INIT_COUNT
	.align		4
        /*00a4*/ 	.byte	0x02, 0x4a
	.zero		1
	.zero		1


	//----- nvinfo : EIATTR_EXIT_INSTR_OFFSETS
	.align		4
        /*00a8*/ 	.byte	0x04, 0x1c
        /*00aa*/ 	.short	(.L_429 - .L_428)


	//   ....[0]....
.L_428:
        /*00ac*/ 	.word	0x00000080


	//   ....[1]....
        /*00b0*/ 	.word	0x000000f0


	//   ....[2]....
        /*00b4*/ 	.word	0x000005f0


	//   ....[3]....
        /*00b8*/ 	.word	0x00000c70


	//----- nvinfo : EIATTR_CRS_STACK_SIZE
	.align		4
.L_429:
        /*00bc*/ 	.byte	0x04, 0x1e
        /*00be*/ 	.short	(.L_431 - .L_430)
.L_430:
        /*00c0*/ 	.word	0x00000000


	//----- nvinfo : EIATTR_CBANK_PARAM_SIZE
	.align		4
.L_431:
        /*00c4*/ 	.byte	0x03, 0x19
        /*00c6*/ 	.short	0x003c


	//----- nvinfo : EIATTR_PARAM_CBANK
	.align		4
        /*00c8*/ 	.byte	0x04, 0x0a
        /*00ca*/ 	.short	(.L_433 - .L_432)
	.align		4
.L_432:
        /*00cc*/ 	.word	index@(.nv.constant0._ZN3lfs5tetra4cuda30generate_tet_tile_pairs_kernelEPKfS3_PKlPlPimiii)
        /*00d0*/ 	.short	0x0380
        /*00d2*/ 	.short	0x003c


	//----- nvinfo : EIATTR_SW_WAR
	.align		4
.L_433:
        /*00d4*/ 	.byte	0x04, 0x36
        /*00d6*/ 	.short	(.L_435 - .L_434)
.L_434:
        /*00d8*/ 	.word	0x00000008
.L_435:


//--------------------- .nv.info._ZN3lfs5tetra4cuda26count_tiles_per_tet_kernelEPKfPimiiiii --------------------------
	.section	.nv.info._ZN3lfs5tetra4cuda26count_tiles_per_tet_kernelEPKfPimiiiii,"",@"SHT_CUDA_INFO"
	.sectionflags	@""
	.align	4


	//----- nvinfo : EIATTR_CUDA_API_VERSION
	.align		4
        /*0000*/ 	.byte	0x04, 0x37
        /*0002*/ 	.short	(.L_437 - .L_436)
.L_436:
        /*0004*/ 	.word	0x00000082


	//----- nvinfo : EIATTR_KPARAM_INFO
	.align		4
.L_437:
        /*0008*/ 	.byte	0x04, 0x17
        /*000a*/ 	.short	(.L_439 - .L_438)
.L_438:
        /*000c*/ 	.word	0x00000000
        /*0010*/ 	.short	0x0007
        /*0012*/ 	.short	0x0028
        /*0014*/ 	.byte	0x00, 0xf0, 0x11, 0x00


	//----- nvinfo : EIATTR_KPARAM_INFO
	.align		4
.L_439:
        /*0018*/ 	.byte	0x04, 0x17
        /*001a*/ 	.short	(.L_441 - .L_440)
.L_440:
        /*001c*/ 	.word	0x00000000
        /*0020*/ 	.short	0x0006
        /*0022*/ 	.short	0x0024
        /*0024*/ 	.byte	0x00, 0xf0, 0x11, 0x00


	//----- nvinfo : EIATTR_KPARAM_INFO
	.align		4
.L_441:
        /*0028*/ 	.byte	0x04, 0x17
        /*002a*/ 	.short	(.L_443 - .L_442)
.L_442:
        /*002c*/ 	.word	0x00000000
        /*0030*/ 	.short	0x0005
        /*0032*/ 	.short	0x0020
        /*0034*/ 	.byte	0x00, 0xf0, 0x11, 0x00


	//----- nvinfo : EIATTR_KPARAM_INFO
	.align		4
.L_443:
        /*0038*/ 	.byte	0x04, 0x17
        /*003a*/ 	.short	(.L_445 - .L_444)
.L_444:
        /*003c*/ 	.word	0x00000000
        /*0040*/ 	.short	0x0004
        /*0042*/ 	.short	0x001c
        /*0044*/ 	.byte	0x00, 0xf0, 0x11, 0x00


	//----- nvinfo : EIATTR_KPARAM_INFO
	.align		4
.L_445:
        /*0048*/ 	.byte	0x04, 0x17
        /*004a*/ 	.short	(.L_447 - .L_446)
.L_446:
        /*004c*/ 	.word	0x00000000
        /*0050*/ 	.short	0x0003
        /*0052*/ 	.short	0x0018
        /*0054*/ 	.byte	0x00, 0xf0, 0x11, 0x00


	//----- nvinfo : EIATTR_KPARAM_INFO
	.align		4
.L_447:
        /*0058*/ 	.byte	0x04, 0x17
        /*005a*/ 	.short	(.L_449 - .L_448)
.L_448:
        /*005c*/ 	.word	0x00000000
        /*0060*/ 	.short	0x0002
        /*0062*/ 	.short	0x0010
        /*0064*/ 	.byte	0x00, 0xf0, 0x21, 0x00


	//----- nvinfo : EIATTR_KPARAM_INFO
	.align		4
.L_449:
        /*0068*/ 	.byte	0x04, 0x17
        /*006a*/ 	.short	(.L_451 - .L_450)
.L_450:
        /*006c*/ 	.word	0x00000000
        /*0070*/ 	.short	0x0001
        /*0072*/ 	.short	0x0008
        /*0074*/ 	.byte	0x00, 0xf5, 0x21, 0x00


	//----- nvinfo : EIATTR_KPARAM_INFO
	.align		4
.L_451:
        /*0078*/ 	.byte	0x04, 0x17
        /*007a*/ 	.short	(.L_453 - .L_452)
.L_452:
        /*007c*/ 	.word	0x00000000
        /*0080*/ 	.short	0x0000
        /*0082*/ 	.short	0x0000
        /*0084*/ 	.byte	0x00, 0xf5, 0x21, 0x00


	//----- nvinfo : EIATTR_SPARSE_MMA_MASK
	.align		4
.L_453:
        /*0088*/ 	.byte	0x03, 0x50
        /*008a*/ 	.short	0x0000


	//----- nvinfo : EIATTR_MAXREG_COUNT
	.align		4
        /*008c*/ 	.byte	0x03, 0x1b
        /*008e*/ 	.short	0x00ff


	//----- nvinfo : EIATTR_MERCURY_ISA_VERSION
	.align		4
        /*0090*/ 	.byte	0x03, 0x5f
        /*0092*/ 	.short	0x0101


	//----- nvinfo : EIATTR_VRC_CTA_INIT_COUNT
	.align		4
        /*0094*/ 	.byte	0x02, 0x4a
	.zero		1
	.zero		1


	//----- nvinfo : EIATTR_EXIT_INSTR_OFFSETS
	.align		4
        /*0098*/ 	.byte	0x04, 0x1c
        /*009a*/ 	.short	(.L_455 - .L_454)


	//   ....[0]....
.L_454:
        /*009c*/ 	.word	0x00000080


	//   ....[1]....
        /*00a0*/ 	.word	0x00000130


	//   ....[2]....
        /*00a4*/ 	.word	0x00000250


	//   ....[3]....
        /*00a8*/ 	.word	0x00000300


	//   ....[4]....
        /*00ac*/ 	.word	0x000007e0


	//----- nvinfo : EIATTR_CRS_STACK_SIZE
	.align		4
.L_455:
        /*00b0*/ 	.byte	0x04, 0x1e
        /*00b2*/ 	.short	(.L_457 - .L_456)
.L_456:
        /*00b4*/ 	.word	0x00000000


	//----- nvinfo : EIATTR_CBANK_PARAM_SIZE
	.align		4
.L_457:
        /*00b8*/ 	.byte	0x03, 0x19
        /*00ba*/ 	.short	0x002c


	//----- nvinfo : EIATTR_PARAM_CBANK
	.align		4
        /*00bc*/ 	.byte	0x04, 0x0a
        /*00be*/ 	.short	(.L_459 - .L_458)
	.align		4
.L_458:
        /*00c0*/ 	.word	index@(.nv.constant0._ZN3lfs5tetra4cuda26count_tiles_per_tet_kernelEPKfPimiiiii)
        /*00c4*/ 	.short	0x0380
        /*00c6*/ 	.short	0x002c


	//----- nvinfo : EIATTR_SW_WAR
	.align		4
.L_459:
        /*00c8*/ 	.byte	0x04, 0x36
        /*00ca*/ 	.short	(.L_461 - .L_460)
.L_460:
        /*00cc*/ 	.word	0x00000008
.L_461:


//--------------------- .nv.info._ZN3lfs5tetra4cuda28compute_tet_centroids_kernelEPKfPKlPfm --------------------------
	.section	.nv.info._ZN3lfs5tetra4cuda28compute_tet_centroids_kernelEPKfPKlPfm,"",@"SHT_CUDA_INFO"
	.sectionflags	@""
	.align	4


	//----- nvinfo : EIATTR_CUDA_API_VERSION
	.align		4
        /*0000*/ 	.byte	0x04, 0x37
        /*0002*/ 	.short	(.L_463 - .L_462)
.L_462:
        /*0004*/ 	.word	0x00000082


	//----- nvinfo : EIATTR_KPARAM_INFO
	.align		4
.L_463:
        /*0008*/ 	.byte	0x04, 0x17
        /*000a*/ 	.short	(.L_465 - .L_464)
.L_464:
        /*000c*/ 	.word	0x00000000
        /*0010*/ 	.short	0x0003
        /*0012*/ 	.short	0x0018
        /*0014*/ 	.byte	0x00, 0xf0, 0x21, 0x00


	//----- nvinfo : EIATTR_KPARAM_INFO
	.align		4
.L_465:
        /*0018*/ 	.byte	0x04, 0x17
        /*001a*/ 	.short	(.L_467 - .L_466)
.L_466:
        /*001c*/ 	.word	0x00000000
        /*0020*/ 	.short	0x0002
        /*0022*/ 	.short	0x0010
        /*0024*/ 	.byte	0x00, 0xf5, 0x21, 0x00


	//----- nvinfo : EIATTR_KPARAM_INFO
	.align		4
.L_467:
        /*0028*/ 	.byte	0x04, 0x17
        /*002a*/ 	.short	(.L_469 - .L_468)
.L_468:
        /*002c*/ 	.word	0x00000000
        /*0030*/ 	.short	0x0001
        /*0032*/ 	.short	0x0008
        /*0034*/ 	.byte	0x00, 0xf5, 0x21, 0x00


	//----- nvinfo : EIATTR_KPARAM_INFO
	.align		4
.L_469:
        /*0038*/ 	.byte	0x04, 0x17
        /*003a*/ 	.short	(.L_471 - .L_470)
.L_470:
        /*003c*/ 	.word	0x00000000
        /*0040*/ 	.short	0x0000
        /*0042*/ 	.short	0x0000
        /*0044*/ 	.byte	0x00, 0xf5, 0x21, 0x00


	//----- nvinfo : EIATTR_SPARSE_MMA_MASK
	.align		4
.L_471:
        /*0048*/ 	.byte	0x03, 0x50
        /*004a*/ 	.short	0x0000


	//----- nvinfo : EIATTR_MAXREG_COUNT
	.align		4
        /*004c*/ 	.byte	0x03, 0x1b
        /*004e*/ 	.short	0x00ff


	//----- nvinfo : EIATTR_MERCURY_ISA_VERSION
	.align		4
        /*0050*/ 	.byte	0x03, 0x5f
        /*0052*/ 	.short	0x0101


	//----- nvinfo : EIATTR_VRC_CTA_INIT_COUNT
	.align		4
        /*0054*/ 	.byte	0x02, 0x4a
	.zero		1
	.zero		1


	//----- nvinfo : EIATTR_EXIT_INSTR_OFFSETS
	.align		4
        /*0058*/ 	.byte	0x04, 0x1c
        /*005a*/ 	.short	(.L_473 - .L_472)


	//   ....[0]....
.L_472:
        /*005c*/ 	.word	0x00000080


	//   ....[1]....
        /*0060*/ 	.word	0x000003e0


	//----- nvinfo : EIATTR_CBANK_PARAM_SIZE
	.align		4
.L_473:
        /*0064*/ 	.byte	0x03, 0x19
        /*0066*/ 	.short	0x0020


	//----- nvinfo : EIATTR_PARAM_CBANK
	.align		4
        /*0068*/ 	.byte	0x04, 0x0a
        /*006a*/ 	.short	(.L_475 - .L_474)
	.align		4
.L_474:
        /*006c*/ 	.word	index@(.nv.constant0._ZN3lfs5tetra4cuda28compute_tet_centroids_kernelEPKfPKlPfm)
        /*0070*/ 	.short	0x0380
        /*0072*/ 	.short	0x0020


	//----- nvinfo : EIATTR_SW_WAR
	.align		4
.L_475:
        /*0074*/ 	.byte	0x04, 0x36
        /*0076*/ 	.short	(.L_477 - .L_476)
.L_476:
        /*0078*/ 	.word	0x00000008
.L_477:


//--------------------- .nv.callgraph             --------------------------
	.section	.nv.callgraph,"",@"SHT_CUDA_CALLGRAPH"
	.align	4
	.sectionentsize	8
	.align		4
        /*0000*/ 	.word	0x00000000
	.align		4
        /*0004*/ 	.word	0xffffffff
	.align		4
        /*0008*/ 	.word	0x00000000
	.align		4
        /*000c*/ 	.word	0xfffffffe
	.align		4
        /*0010*/ 	.word	0x00000000
	.align		4
        /*0014*/ 	.word	0xfffffffd
	.align		4
        /*0018*/ 	.word	0x00000000
	.align		4
        /*001c*/ 	.word	0xfffffffc


//--------------------- .text._ZN3lfs5tetra4cuda36_GLOBAL__N__f3b2ec31_4_k_cu_5190dfff43compute_intersection_colors_backward_kernelEPKfPKlS6_S4_S4_PKiS4_S4_S4_S4_S4_PfS9_S9_iiill --------------------------
	.section	.text._ZN3lfs5tetra4cuda36_GLOBAL__N__f3b2ec31_4_k_cu_5190dfff43compute_intersection_colors_backward_kernelEPKfPKlS6_S4_S4_PKiS4_S4_S4_S4_S4_PfS9_S9_iiill,"ax",@progbits
	.align	128
.text._ZN3lfs5tetra4cuda36_GLOBAL__N__f3b2ec31_4_k_cu_5190dfff43compute_intersection_colors_backward_kernelEPKfPKlS6_S4_S4_PKiS4_S4_S4_S4_S4_PfS9_S9_iiill:
        .type           _ZN3lfs5tetra4cuda36_GLOBAL__N__f3b2ec31_4_k_cu_5190dfff43compute_intersection_colors_backward_kernelEPKfPKlS6_S4_S4_PKiS4_S4_S4_S4_S4_PfS9_S9_iiill,@function
        .size           _ZN3lfs5tetra4cuda36_GLOBAL__N__f3b2ec31_4_k_cu_5190dfff43compute_intersection_colors_backward_kernelEPKfPKlS6_S4_S4_PKiS4_S4_S4_S4_S4_PfS9_S9_iiill,(.L_x_336 - _ZN3lfs5tetra4cuda36_GLOBAL__N__f3b2ec31_4_k_cu_5190dfff43compute_intersection_colors_backward_kernelEPKfPKlS6_S4_S4_PKiS4_S4_S4_S4_S4_PfS9_S9_iiill)
        .other          _ZN3lfs5tetra4cuda36_GLOBAL__N__f3b2ec31_4_k_cu_5190dfff43compute_intersection_colors_backward_kernelEPKfPKlS6_S4_S4_PKiS4_S4_S4_S4_S4_PfS9_S9_iiill,@"STO_CUDA_ENTRY STV_DEFAULT"
_ZN3lfs5tetra4cuda36_GLOBAL__N__f3b2ec31_4_k_cu_5190dfff43compute_intersection_colors_backward_kernelEPKfPKlS6_S4_S4_PKiS4_S4_S4_S4_S4_PfS9_S9_iiill:
[----:B------:R-:W-:Y:S01]  /*0000*/  LDC R1, c[0x0][0x37c] ;  /* 0x0000df00ff017b82 */ /* 0x000fe20000000800 */
[----:B------:R-:W0:Y:S07]  /*0010*/  S2R R2, SR_TID.Y ;  /* 0x0000000000027919 */ /* 0x000e2e0000002200 */
[----:B------:R-:W1:Y:S01]  /*0020*/  LDC R0, c[0x0][0x360] ;  /* 0x0000d800ff007b82 */ /* 0x000e620000000800 */
[----:B------:R-:W2:Y:S01]  /*0030*/  LDCU.64 UR6, c[0x0][0x3f0] ;  /* 0x00007e00ff0677ac */ /* 0x000ea20008000a00 */
[----:B------:R-:W1:Y:S06]  /*0040*/  S2R R5, SR_TID.X ;  /* 0x0000000000057919 */ /* 0x000e6c0000002100 */
[----:B------:R-:W0:Y:S08]  /*0050*/  S2UR UR5, SR_CTAID.Y ;  /* 0x00000000000579c3 */ /* 0x000e300000002600 */
[----:B------:R-:W0:Y:S08]  /*0060*/  LDC R3, c[0x0][0x364] ;  /* 0x0000d900ff037b82 */ /* 0x000e300000000800 */
[----:B------:R-:W1:Y:S01]  /*0070*/  S2UR UR4, SR_CTAID.X ;  /* 0x00000000000479c3 */ /* 0x000e620000002500 */
[----:B0-----:R-:W-:-:S05]  /*0080*/  IMAD R3, R3, UR5, R2 ;  /* 0x0000000503037c24 */ /* 0x001fca000f8e0202 */
[----:B--2---:R-:W-:Y:S01]  /*0090*/  ISETP.GE.AND P0, PT, R3, UR7, PT ;  /* 0x0000000703007c0c */ /* 0x004fe2000bf06270 */
[----:B-1----:R-:W-:-:S05]  /*00a0*/  IMAD R0, R0, UR4, R5 ;  /* 0x0000000400007c24 */ /* 0x002fca000f8e0205 */
[----:B------:R-:W-:-:S13]  /*00b0*/  ISETP.GE.OR P0, PT, R0, UR6, P0 ;  /* 0x0000000600007c0c */ /* 0x000fda0008706670 */
[----:B------:R-:W-:Y:S05]  /*00c0*/  @P0 EXIT ;  /* 0x000000000000094d */ /* 0x000fea0003800000 */
[----:B------:R-:W0:Y:S01]  /*00d0*/  LDC R6, c[0x0][0x3f8] ;  /* 0x0000fe00ff067b82 */ /* 0x000e220000000800 */
[----:B------:R-:W-:Y:S01]  /*00e0*/  IMAD R3, R3, UR6, R0 ;  /* 0x0000000603037c24 */ /* 0x000fe2000f8e0200 */
[----:B0-----:R-:W-:-:S13]  /*00f0*/  ISETP.GE.AND P0, PT, R6, 0x1, PT ;  /* 0x000000010600780c */ /* 0x001fda0003f06270 */
[----:B------:R-:W-:Y:S05]  /*0100*/  @!P0 EXIT ;  /* 0x000000000000894d */ /* 0x000fea0003800000 */
[----:B------:R-:W0:Y:S01]  /*0110*/  LDC.64 R4, c[0x0][0x3a8] ;  /* 0x0000ea00ff047b82 */ /* 0x000e220000000a00 */
[----:B------:R-:W1:Y:S01]  /*0120*/  LDCU.64 UR8, c[0x0][0x358] ;  /* 0x00006b00ff0877ac */ /* 0x000e620008000a00 */
[----:B------:R-:W2:Y:S01]  /*0130*/  LDCU.64 UR4, c[0x0][0x3a0] ;  /* 0x00007400ff0477ac */ /* 0x000ea20008000a00 */
[C---:B------:R-:W-:Y:S01]  /*0140*/  IMAD R2, R3.reuse, R6, RZ ;  /* 0x0000000603027224 */ /* 0x040fe200078e02ff */
[----:B------:R-:W3:Y:S01]  /*0150*/  LDCU.64 UR10, c[0x0][0x390] ;  /* 0x00007200ff0a77ac */ /* 0x000ee20008000a00 */
[----:B------:R-:W4:Y:S01]  /*0160*/  LDCU.64 UR12, c[0x0][0x400] ;  /* 0x00008000ff0c77ac */ /* 0x000f220008000a00 */
[----:B------:R-:W0:Y:S01]  /*0170*/  LDCU.64 UR14, c[0x0][0x388] ;  /* 0x00007100ff0e77ac */ /* 0x000e220008000a00 */
[----:B------:R-:W0:Y:S02]  /*0180*/  LDCU.64 UR16, c[0x0][0x3b0] ;  /* 0x00007600ff1077ac */ /* 0x000e240008000a00 */
[----:B0-----:R-:W-:Y:S01]  /*0190*/  IMAD.WIDE R4, R3, 0x4, R4 ;  /* 0x0000000403047825 */ /* 0x001fe200078e0204 */
[----:B--2---:R-:W-:Y:S01]  /*01a0*/  UIADD3 UR4, UP0, UPT, UR4, 0x4, URZ ;  /* 0x0000000404047890 */ /* 0x004fe2000ff1e0ff */
[----:B------:R-:W-:Y:S01]  /*01b0*/  IADD3 R3, PT, PT, -R6, RZ, RZ ;  /* 0x000000ff06037210 */ /* 0x000fe20007ffe1ff */
[----:B------:R-:W0:Y:S02]  /*01c0*/  LDCU.64 UR18, c[0x0][0x3d8] ;  /* 0x00007b00ff1277ac */ /* 0x000e240008000a00 */
[----:B-1----:R1:W5:Y:S01]  /*01d0*/  LDG.E.CONSTANT R0, desc[UR8][R4.64] ;  /* 0x0000000804007981 */ /* 0x002362000c1e9900 */
[----:B------:R-:W-:Y:S01]  /*01e0*/  UIADD3.X UR5, UPT, UPT, URZ, UR5, URZ, UP0, !UPT ;  /* 0x00000005ff057290 */ /* 0x000fe200087fe4ff */
[----:B------:R-:W-:Y:S01]  /*01f0*/  UMOV UR6, 0x1 ;  /* 0x0000000100067882 */ /* 0x000fe20000000000 */
[C---:B-1----:R-:W-:Y:S01]  /*0200*/  SHF.L.U32 R4, R2.reuse, 0x2, RZ ;  /* 0x0000000202047819 */ /* 0x042fe200000006ff */
[----:B---34-:R-:W-:-:S09]  /*0210*/  IMAD R5, R2, 0x3, RZ ;  /* 0x0000000302057824 */ /* 0x018fd200078e02ff */
.L_x_12:
[----:B------:R-:W-:Y:S01]  /*0220*/  UIADD3 UR7, UPT, UPT, UR6, -0x1, URZ ;  /* 0xffffffff06077890 */ /* 0x000fe2000fffe0ff */
[----:B------:R-:W-:Y:S01]  /*0230*/  IADD3 R3, PT, PT, R3, 0x1, RZ ;  /* 0x0000000103037810 */ /* 0x000fe20007ffe0ff */
[----:B------:R-:W-:Y:S03]  /*0240*/  BSSY.RECONVERGENT B0, `(.L_x_0) ;  /* 0x000010d000007945 */ /* 0x000fe60003800200 */
[----:B------:R-:W-:Y:S02]  /*0250*/  ISETP.NE.AND P2, PT, R3, RZ, PT ;  /* 0x000000ff0300720c */ /* 0x000fe40003f45270 */
[----:B-----5:R-:W-:-:S13]  /*0260*/  ISETP.LE.AND P0, PT, R0, UR7, PT ;  /* 0x0000000700007c0c */ /* 0x020fda000bf03270 */
[----:B-1----:R-:W-:Y:S05]  /*0270*/  @P0 BRA `(.L_x_1) ;  /* 0x0000001000240947 */ /* 0x002fea0003800000 */
[----:B------:R-:W-:Y:S02]  /*0280*/  SHF.R.S32.HI R7, RZ, 0x1f, R2 ;  /* 0x0000001fff077819 */ /* 0x000fe40000011402 */
[----:B------:R-:W-:-:S04]  /*0290*/  LEA R10, P0, R2, UR10, 0x3 ;  /* 0x0000000a020a7c11 */ /* 0x000fc8000f8018ff */
[----:B------:R-:W-:-:S06]  /*02a0*/  LEA.HI.X R11, R2, UR11, R7, 0x3, P0 ;  /* 0x0000000b020b7c11 */ /* 0x000fcc00080f1c07 */
[----:B------:R-:W2:Y:S02]  /*02b0*/  LDG.E.64.CONSTANT R10, desc[UR8][R10.64] ;  /* 0x000000080a0a7981 */ /* 0x000ea4000c1e9b00 */
[----:B--2---:R-:W-:-:S04]  /*02c0*/  ISETP.GE.U32.AND P0, PT, R10, UR12, PT ;  /* 0x0000000c0a007c0c */ /* 0x004fc8000bf06070 */
[----:B------:R-:W-:-:S04]  /*02d0*/  ISETP.GE.AND.EX P0, PT, R11, UR13, PT, P0 ;  /* 0x0000000d0b007c0c */ /* 0x000fc8000bf06300 */
[----:B------:R-:W-:-:S13]  /*02e0*/  ISETP.LT.OR P0, PT, R11, RZ, P0 ;  /* 0x000000ff0b00720c */ /* 0x000fda0000701670 */
[----:B------:R-:W-:Y:S05]  /*02f0*/  @P0 BRA `(.L_x_1) ;  /* 0x0000001000040947 */ /* 0x000fea0003800000 */
[C---:B------:R-:W-:Y:S01]  /*0300*/  LEA R16, P0, R10.reuse, UR14, 0x5 ;  /* 0x0000000e0a107c11 */ /* 0x040fe2000f8028ff */
[----:B------:R-:W1:Y:S03]  /*0310*/  LDC.64 R6, c[0x0][0x408] ;  /* 0x00010200ff067b82 */ /* 0x000e660000000a00 */
[----:B------:R-:W-:-:S05]  /*0320*/  LEA.HI.X R17, R10, UR15, R11, 0x5, P0 ;  /* 0x0000000f0a117c11 */ /* 0x000fca00080f2c0b */
[----:B------:R-:W1:Y:S02]  /*0330*/  LDG.E.64.CONSTANT R28, desc[UR8][R16.64] ;  /* 0x00000008101c7981 */ /* 0x000e64000c1e9b00 */
[----:B-1----:R-:W-:-:S04]  /*0340*/  ISETP.GE.U32.AND P0, PT, R28, R6, PT ;  /* 0x000000061c00720c */ /* 0x002fc80003f06070 */
[----:B------:R-:W-:-:S04]  /*0350*/  ISETP.GE.AND.EX P0, PT, R29, R7, PT, P0 ;  /* 0x000000071d00720c */ /* 0x000fc80003f06300 */
[----:B------:R-:W-:-:S13]  /*0360*/  ISETP.LT.OR P0, PT, R29, RZ, P0 ;  /* 0x000000ff1d00720c */ /* 0x000fda0000701670 */
[----:B------:R-:W-:Y:S05]  /*0370*/  @P0 BRA `(.L_x_1) ;  /* 0x0000000c00e40947 */ /* 0x000fea0003800000 */
[----:B------:R-:W2:Y:S01]  /*0380*/  LDG.E.64.CONSTANT R8, desc[UR8][R16.64+0x8] ;  /* 0x0000080810087981 */ /* 0x000ea2000c1e9b00 */
[----:B------:R-:W1:Y:S01]  /*0390*/  LDC.64 R18, c[0x0][0x380] ;  /* 0x0000e000ff127b82 */ /* 0x000e620000000a00 */
[----:B------:R-:W-:Y:S02]  /*03a0*/  IMAD R13, R29, 0xc, RZ ;  /* 0x0000000c1d0d7824 */ /* 0x000fe400078e02ff */
[----:B-1----:R-:W-:-:S04]  /*03b0*/  IMAD.WIDE.U32 R28, R28, 0xc, R18 ;  /* 0x0000000c1c1c7825 */ /* 0x002fc800078e0012 */
[----:B------:R-:W-:Y:S01]  /*03c0*/  IMAD.IADD R29, R29, 0x1, R13 ;  /* 0x000000011d1d7824 */ /* 0x000fe200078e020d */
[----:B--2---:R-:W-:-:S04]  /*03d0*/  ISETP.GE.U32.AND P0, PT, R8, R6, PT ;  /* 0x000000060800720c */ /* 0x004fc80003f06070 */
[----:B------:R-:W-:-:S04]  /*03e0*/  ISETP.GE.AND.EX P0, PT, R9, R7, PT, P0 ;  /* 0x000000070900720c */ /* 0x000fc80003f06300 */
[----:B------:R-:W-:-:S13]  /*03f0*/  ISETP.LT.OR P0, PT, R9, RZ, P0 ;  /* 0x000000ff0900720c */ /* 0x000fda0000701670 */
[----:B------:R-:W-:Y:S05]  /*0400*/  @P0 BRA `(.L_x_1) ;  /* 0x0000000c00c00947 */ /* 0x000fea0003800000 */
[----:B------:R-:W2:Y:S01]  /*0410*/  LDG.E.64.CONSTANT R14, desc[UR8][R16.64+0x10] ;  /* 0x00001008100e7981 */ /* 0x000ea2000c1e9b00 */
[----:B------:R-:W-:Y:S02]  /*0420*/  IMAD R9, R9, 0xc, RZ ;  /* 0x0000000c09097824 */ /* 0x000fe400078e02ff */
[----:B------:R-:W-:-:S05]  /*0430*/  IMAD.WIDE.U32 R26, R8, 0xc, R18 ;  /* 0x0000000c081a7825 */ /* 0x000fca00078e0012 */
[----:B------:R-:W-:Y:S02]  /*0440*/  IADD3 R27, PT, PT, R27, R9, RZ ;  /* 0x000000091b1b7210 */ /* 0x000fe40007ffe0ff */
[----:B--2---:R-:W-:-:S04]  /*0450*/  ISETP.GE.U32.AND P0, PT, R14, R6, PT ;  /* 0x000000060e00720c */ /* 0x004fc80003f06070 */
[----:B------:R-:W-:-:S04]  /*0460*/  ISETP.GE.AND.EX P0, PT, R15, R7, PT, P0 ;  /* 0x000000070f00720c */ /* 0x000fc80003f06300 */
[----:B------:R-:W-:-:S13]  /*0470*/  ISETP.LT.OR P0, PT, R15, RZ, P0 ;  /* 0x000000ff0f00720c */ /* 0x000fda0000701670 */
[----:B------:R-:W-:Y:S05]  /*0480*/  @P0 BRA `(.L_x_1) ;  /* 0x0000000c00a00947 */ /* 0x000fea0003800000 */
[----:B------:R-:W2:Y:S02]  /*0490*/  LDG.E.64.CONSTANT R16, desc[UR8][R16.64+0x18] ;  /* 0x0000180810107981 */ /* 0x000ea4000c1e9b00 */
[----:B--2---:R-:W-:-:S04]  /*04a0*/  ISETP.GE.U32.AND P0, PT, R16, R6, PT ;  /* 0x000000061000720c */ /* 0x004fc80003f06070 */
[----:B------:R-:W-:-:S04]  /*04b0*/  ISETP.GE.AND.EX P0, PT, R17, R7, PT, P0 ;  /* 0x000000071100720c */ /* 0x000fc80003f06300 */
[----:B------:R-:W-:-:S13]  /*04c0*/  ISETP.LT.OR P0, PT, R17, RZ, P0 ;  /* 0x000000ff1100720c */ /* 0x000fda0000701670 */
[----:B------:R-:W-:Y:S05]  /*04d0*/  @P0 BRA `(.L_x_1) ;  /* 0x0000000c008c0947 */ /* 0x000fea0003800000 */
[----:B------:R-:W1:Y:S01]  /*04e0*/  LDC.64 R12, c[0x0][0x398] ;  /* 0x0000e600ff0c7b82 */ /* 0x000e620000000a00 */
[----:B------:R-:W2:Y:S01]  /*04f0*/  LDG.E.CONSTANT R21, desc[UR8][R26.64] ;  /* 0x000000081a157981 */ /* 0x000ea2000c1e9900 */
[----:B------:R-:W-:-:S03]  /*0500*/  IMAD R9, R15, 0xc, RZ ;  /* 0x0000000c0f097824 */ /* 0x000fc600078e02ff */
[----:B------:R-:W3:Y:S01]  /*0510*/  LDG.E.CONSTANT R8, desc[UR8][R26.64+0x4] ;  /* 0x000004081a087981 */ /* 0x000ee2000c1e9900 */
[----:B------:R-:W-:-:S03]  /*0520*/  IMAD.WIDE.U32 R14, R14, 0xc, R18 ;  /* 0x0000000c0e0e7825 */ /* 0x000fc600078e0012 */
[----:B------:R-:W4:Y:S04]  /*0530*/  LDG.E.CONSTANT R25, desc[UR8][R28.64] ;  /* 0x000000081c197981 */ /* 0x000f28000c1e9900 */
[----:B------:R-:W5:Y:S04]  /*0540*/  LDG.E.CONSTANT R7, desc[UR8][R28.64+0x4] ;  /* 0x000004081c077981 */ /* 0x000f68000c1e9900 */
[----:B------:R-:W4:Y:S04]  /*0550*/  LDG.E.CONSTANT R27, desc[UR8][R26.64+0x8] ;  /* 0x000008081a1b7981 */ /* 0x000f28000c1e9900 */
[----:B------:R-:W5:Y:S01]  /*0560*/  LDG.E.CONSTANT R23, desc[UR8][R28.64+0x8] ;  /* 0x000008081c177981 */ /* 0x000f62000c1e9900 */
[----:B-1----:R-:W-:-:S05]  /*0570*/  IMAD.WIDE R12, R4, 0x4, R12 ;  /* 0x00000004040c7825 */ /* 0x002fca00078e020c */
[----:B------:R-:W2:Y:S04]  /*0580*/  LDG.E.CONSTANT R22, desc[UR8][R12.64+0x4] ;  /* 0x000004080c167981 */ /* 0x000ea8000c1e9900 */
[----:B------:R-:W5:Y:S01]  /*0590*/  LDG.E.CONSTANT R24, desc[UR8][R12.64] ;  /* 0x000000080c187981 */ /* 0x000f62000c1e9900 */
[----:B------:R-:W-:-:S03]  /*05a0*/  IADD3 R15, PT, PT, R15, R9, RZ ;  /* 0x000000090f0f7210 */ /* 0x000fc60007ffe0ff */
[----:B------:R-:W5:Y:S04]  /*05b0*/  LDG.E.CONSTANT R20, desc[UR8][R12.64+0x8] ;  /* 0x000008080c147981 */ /* 0x000f68000c1e9900 */
[----:B------:R-:W5:Y:S04]  /*05c0*/  LDG.E.CONSTANT R6, desc[UR8][R14.64] ;  /* 0x000000080e067981 */ /* 0x000f68000c1e9900 */
[----:B------:R-:W5:Y:S01]  /*05d0*/  LDG.E.CONSTANT R9, desc[UR8][R14.64+0x4] ;  /* 0x000004080e097981 */ /* 0x000f62000c1e9900 */
[----:B------:R-:W-:Y:S02]  /*05e0*/  IMAD R17, R17, 0xc, RZ ;  /* 0x0000000c11117824 */ /* 0x000fe400078e02ff */
[----:B------:R-:W-:Y:S01]  /*05f0*/  IMAD.WIDE.U32 R18, R16, 0xc, R18 ;  /* 0x0000000c10127825 */ /* 0x000fe200078e0012 */
[----:B------:R-:W5:Y:S03]  /*0600*/  LDG.E.CONSTANT R12, desc[UR8][R12.64+0xc] ;  /* 0x00000c080c0c7981 */ /* 0x000f66000c1e9900 */
[----:B------:R-:W-:Y:S01]  /*0610*/  IMAD.IADD R19, R19, 0x1, R17 ;  /* 0x0000000113137824 */ /* 0x000fe200078e0211 */
[----:B------:R1:W5:Y:S01]  /*0620*/  LDG.E.CONSTANT R29, desc[UR8][R14.64+0x8] ;  /* 0x000008080e1d7981 */ /* 0x000362000c1e9900 */
[----:B------:R-:W0:Y:S02]  /*0630*/  LDC.64 R16, c[0x0][0x3c0] ;  /* 0x0000f000ff107b82 */ /* 0x000e240000000a00 */
[----:B0-----:R-:W-:Y:S01]  /*0640*/  IMAD.WIDE.U32 R16, R10, 0xc, R16 ;  /* 0x0000000c0a107825 */ /* 0x001fe200078e0010 */
[----:B------:R-:W-:-:S02]  /*0650*/  ISETP.LE.AND P0, PT, R0, UR6, PT ;  /* 0x0000000600007c0c */ /* 0x000fc4000bf03270 */
[----:B-1----:R-:W-:Y:S01]  /*0660*/  MOV R14, UR4 ;  /* 0x00000004000e7c02 */ /* 0x002fe20008000f00 */
[----:B------:R-:W-:-:S10]  /*0670*/  IMAD.U32 R15, RZ, RZ, UR5 ;  /* 0x00000005ff0f7e24 */ /* 0x000fd4000f8e00ff */
[----:B------:R-:W-:-:S04]  /*0680*/  @!P0 IMAD.WIDE R14, R2, 0x4, R14 ;  /* 0x00000004020e8825 */ /* 0x000fc800078e020e */
[-C--:B--2---:R-:W-:Y:S01]  /*0690*/  FMUL R26, R21, R22.reuse ;  /* 0x00000016151a7220 */ /* 0x084fe20000400000 */
[-C--:B---3--:R-:W-:Y:S01]  /*06a0*/  FMUL R8, R8, R22.reuse ;  /* 0x0000001608087220 */ /* 0x088fe20000400000 */
[----:B----4-:R-:W-:Y:S01]  /*06b0*/  FMUL R22, R27, R22 ;  /* 0x000000161b167220 */ /* 0x010fe20000400000 */
[----:B------:R-:W2:Y:S01]  /*06c0*/  LDG.E.CONSTANT R21, desc[UR8][R18.64] ;  /* 0x0000000812157981 */ /* 0x000ea2000c1e9900 */
[-C--:B-----5:R-:W-:Y:S01]  /*06d0*/  FFMA R25, R25, R24.reuse, R26 ;  /* 0x0000001819197223 */ /* 0x0a0fe2000000001a */
[-C--:B------:R-:W-:Y:S01]  /*06e0*/  FFMA R8, R7, R24.reuse, R8 ;  /* 0x0000001807087223 */ /* 0x080fe20000000008 */
[----:B------:R-:W0:Y:S01]  /*06f0*/  LDC.64 R26, c[0x0][0x3b8] ;  /* 0x0000ee00ff1a7b82 */ /* 0x000e220000000a00 */
[----:B------:R-:W-:Y:S02]  /*0700*/  IMAD R7, R11, 0xc, RZ ;  /* 0x0000000c0b077824 */ /* 0x000fe400078e02ff */
[----:B------:R-:W-:Y:S02]  /*0710*/  FFMA R24, R23, R24, R22 ;  /* 0x0000001817187223 */ /* 0x000fe40000000016 */
[----:B------:R-:W3:Y:S01]  /*0720*/  LDG.E.CONSTANT R22, desc[UR8][R18.64+0x4] ;  /* 0x0000040812167981 */ /* 0x000ee2000c1e9900 */
[----:B------:R-:W-:Y:S01]  /*0730*/  IADD3 R17, PT, PT, R7, R17, RZ ;  /* 0x0000001107117210 */ /* 0x000fe20007ffe0ff */
[----:B------:R-:W-:-:S02]  /*0740*/  FFMA R6, R6, R20, R25 ;  /* 0x0000001406067223 */ /* 0x000fc40000000019 */
[----:B------:R1:W4:Y:S04]  /*0750*/  LDG.E.CONSTANT R23, desc[UR8][R18.64+0x8] ;  /* 0x0000080812177981 */ /* 0x000328000c1e9900 */
[----:B------:R-:W5:Y:S04]  /*0760*/  LDG.E.CONSTANT R25, desc[UR8][R16.64+0x4] ;  /* 0x0000040810197981 */ /* 0x000f68000c1e9900 */
[----:B------:R-:W5:Y:S04]  /*0770*/  LDG.E.CONSTANT R28, desc[UR8][R16.64] ;  /* 0x00000008101c7981 */ /* 0x000f68000c1e9900 */
[----:B------:R-:W5:Y:S01]  /*0780*/  LDG.E.CONSTANT R13, desc[UR8][R16.64+0x8] ;  /* 0x00000808100d7981 */ /* 0x000f62000c1e9900 */
[----:B0-----:R-:W-:-:S04]  /*0790*/  IMAD.WIDE.U32 R26, R10, 0xc, R26 ;  /* 0x0000000c0a1a7825 */ /* 0x001fc800078e001a */
[----:B-1----:R-:W-:Y:S01]  /*07a0*/  FFMA R19, R9, R20, R8 ;  /* 0x0000001409137223 */ /* 0x002fe20000000008 */
[----:B------:R-:W5:Y:S01]  /*07b0*/  @!P0 LDG.E.CONSTANT R18, desc[UR8][R14.64+-0x4] ;  /* 0xfffffc080e128981 */ /* 0x000f62000c1e9900 */
[----:B------:R-:W-:Y:S02]  /*07c0*/  IADD3 R27, PT, PT, R27, R7, RZ ;  /* 0x000000071b1b7210 */ /* 0x000fe40007ffe0ff */
[C---:B------:R-:W-:Y:S01]  /*07d0*/  LEA R8, P1, R10.reuse, UR16, 0x2 ;  /* 0x000000100a087c11 */ /* 0x040fe2000f8210ff */
[----:B------:R-:W5:Y:S04]  /*07e0*/  @!P0 LDG.E.CONSTANT R7, desc[UR8][R14.64] ;  /* 0x000000080e078981 */ /* 0x000f68000c1e9900 */
[----:B------:R-:W5:Y:S01]  /*07f0*/  LDG.E.CONSTANT R16, desc[UR8][R26.64] ;  /* 0x000000081a107981 */ /* 0x000f62000c1e9900 */
[----:B------:R-:W-:-:S03]  /*0800*/  LEA.HI.X R9, R10, UR17, R11, 0x2, P1 ;  /* 0x000000110a097c11 */ /* 0x000fc600088f140b */
[----:B------:R-:W5:Y:S04]  /*0810*/  LDG.E.CONSTANT R17, desc[UR8][R26.64+0x4] ;  /* 0x000004081a117981 */ /* 0x000f68000c1e9900 */
[----:B------:R0:W5:Y:S04]  /*0820*/  LDG.E.CONSTANT R9, desc[UR8][R8.64] ;  /* 0x0000000808097981 */ /* 0x000168000c1e9900 */
[----:B------:R-:W5:Y:S01]  /*0830*/  LDG.E.CONSTANT R26, desc[UR8][R26.64+0x8] ;  /* 0x000008081a1a7981 */ /* 0x000f62000c1e9900 */
[----:B------:R-:W-:Y:S01]  /*0840*/  FFMA R24, R29, R20, R24 ;  /* 0x000000141d187223 */ /* 0x000fe20000000018 */
[----:B0-----:R-:W-:Y:S01]  /*0850*/  HFMA2 R8, -RZ, RZ, 1.44921875, -19.203125 ;  /* 0x3dcccccdff087431 */ /* 0x001fe200000001ff */
[----:B------:R-:W-:Y:S01]  /*0860*/  BSSY.RECONVERGENT B1, `(.L_x_2) ;  /* 0x0000031000017945 */ /* 0x000fe20003800200 */
[-C--:B--2---:R-:W-:Y:S01]  /*0870*/  FFMA R21, R21, R12.reuse, R6 ;  /* 0x0000000c15157223 */ /* 0x084fe20000000006 */
[-C--:B---3--:R-:W-:Y:S01]  /*0880*/  FFMA R22, R22, R12.reuse, R19 ;  /* 0x0000000c16167223 */ /* 0x088fe20000000013 */
[----:B----4-:R-:W-:-:S03]  /*0890*/  FFMA R12, R23, R12, R24 ;  /* 0x0000000c170c7223 */ /* 0x010fc60000000018 */
[----:B-----5:R-:W-:-:S04]  /*08a0*/  FMUL R6, R22, R25 ;  /* 0x0000001916067220 */ /* 0x020fc80000400000 */
[----:B------:R-:W-:-:S04]  /*08b0*/  FFMA R15, R21, R28, R6 ;  /* 0x0000001c150f7223 */ /* 0x000fc80000000006 */
[----:B------:R-:W-:-:S05]  /*08c0*/  FFMA R13, R12, R13, R15 ;  /* 0x0000000d0c0d7223 */ /* 0x000fca000000000f */
[----:B------:R-:W-:-:S04]  /*08d0*/  FMNMX R13, R13, 20, PT ;  /* 0x41a000000d0d7809 */ /* 0x000fc80003800000 */
[----:B------:R-:W-:-:S05]  /*08e0*/  FMNMX R13, R13, -20, !PT ;  /* 0xc1a000000d0d7809 */ /* 0x000fca0007800000 */
[----:B------:R-:W-:-:S04]  /*08f0*/  FADD R6, R16, R13 ;  /* 0x0000000d10067221 */ /* 0x000fc80000000000 */
[----:B------:R-:W-:-:S05]  /*0900*/  FMUL R6, R6, 10 ;  /* 0x4120000006067820 */ /* 0x000fca0000400000 */
[----:B------:R-:W-:Y:S01]  /*0910*/  FSETP.GT.AND P1, PT, R6, 20, PT ;  /* 0x41a000000600780b */ /* 0x000fe20003f24000 */
[----:B------:R-:W-:Y:S01]  /*0920*/  @!P0 FADD R7, R7, -R18 ;  /* 0x8000001207078221 */ /* 0x000fe20000000000 */
[----:B------:R-:W-:Y:S01]  /*0930*/  FMNMX R16, R9, 10, PT ;  /* 0x4120000009107809 */ /* 0x000fe20003800000 */
[--C-:B------:R-:W-:Y:S01]  /*0940*/  FADD R17, R17, R13.reuse ;  /* 0x0000000d11117221 */ /* 0x100fe20000000000 */
[----:B------:R-:W-:Y:S02]  /*0950*/  IMAD.MOV.U32 R9, RZ, RZ, 0x3f800000 ;  /* 0x3f800000ff097424 */ /* 0x000fe400078e00ff */
[----:B------:R-:W-:Y:S01]  /*0960*/  FADD R26, R26, R13 ;  /* 0x0000000d1a1a7221 */ /* 0x000fe20000000000 */
[----:B------:R-:W-:Y:S02]  /*0970*/  @!P0 FMNMX R8, R7, 0.0010000000474974513054, !PT ;  /* 0x3a83126f07088809 */ /* 0x000fe40007800000 */
[----:B------:R-:W-:-:S04]  /*0980*/  FMNMX R16, R16, -10, !PT ;  /* 0xc120000010107809 */ /* 0x000fc80007800000 */
[----:B------:R-:W-:Y:S05]  /*0990*/  @P1 BRA `(.L_x_3) ;  /* 0x0000000000741947 */ /* 0x000fea0003800000 */
[----:B------:R-:W-:Y:S02]  /*09a0*/  FSETP.GEU.AND P0, PT, R6, -20, PT ;  /* 0xc1a000000600780b */ /* 0x000fe40003f0e000 */
[----:B------:R-:W-:-:S11]  /*09b0*/  MOV R9, RZ ;  /* 0x000000ff00097202 */ /* 0x000fd60000000f00 */
[----:B------:R-:W-:Y:S05]  /*09c0*/  @!P0 BRA `(.L_x_3) ;  /* 0x0000000000688947 */ /* 0x000fea0003800000 */
[----:B------:R-:W-:Y:S01]  /*09d0*/  HFMA2 R14, -RZ, RZ, 3.7421875, 0 ;  /* 0x437c0000ff0e7431 */ /* 0x000fe200000001ff */
[----:B------:R-:W-:Y:S01]  /*09e0*/  MOV R7, 0x3bbb989d ;  /* 0x3bbb989d00077802 */ /* 0x000fe20000000f00 */
[----:B------:R-:W-:Y:S04]  /*09f0*/  BSSY.RECONVERGENT B2, `(.L_x_4) ;  /* 0x0000016000027945 */ /* 0x000fe80003800200 */
[----:B------:R-:W-:-:S04]  /*0a00*/  FFMA.SAT R7, R6, R7, 0.5 ;  /* 0x3f00000006077423 */ /* 0x000fc80000002007 */
[----:B------:R-:W-:-:S04]  /*0a10*/  FFMA.RM R7, R7, R14, 12582913 ;  /* 0x4b40000107077423 */ /* 0x000fc8000000400e */
[----:B------:R-:W-:-:S04]  /*0a20*/  FADD R9, R7, -12583039 ;  /* 0xcb40007f07097421 */ /* 0x000fc80000000000 */
[----:B------:R-:W-:-:S04]  /*0a30*/  FFMA R9, R6, 1.4426950216293334961, -R9 ;  /* 0x3fb8aa3b06097823 */ /* 0x000fc80000000809 */
[----:B------:R-:W-:Y:S01]  /*0a40*/  FFMA R9, R6, 1.925963033500011079e-08, R9 ;  /* 0x32a5706006097823 */ /* 0x000fe20000000009 */
[----:B------:R-:W-:-:S05]  /*0a50*/  IMAD.SHL.U32 R6, R7, 0x800000, RZ ;  /* 0x0080000007067824 */ /* 0x000fca00078e00ff */
[----:B------:R-:W0:Y:S02]  /*0a60*/  MUFU.EX2 R9, R9 ;  /* 0x0000000900097308 */ /* 0x000e240000000800 */
[----:B0-----:R-:W-:-:S04]  /*0a70*/  FMUL R6, R6, R9 ;  /* 0x0000000906067220 */ /* 0x001fc80000400000 */
[----:B------:R-:W-:-:S04]  /*0a80*/  FADD R15, R6, 1 ;  /* 0x3f800000060f7421 */ /* 0x000fc80000000000 */
[----:B------:R-:W0:Y:S08]  /*0a90*/  MUFU.RCP R7, R15 ;  /* 0x0000000f00077308 */ /* 0x000e300000001000 */
[----:B------:R-:W1:Y:S01]  /*0aa0*/  FCHK P0, R6, R15 ;  /* 0x0000000f06007302 */ /* 0x000e620000000000 */
[----:B0-----:R-:W-:-:S04]  /*0ab0*/  FFMA R14, -R15, R7, 1 ;  /* 0x3f8000000f0e7423 */ /* 0x001fc80000000107 */
[----:B------:R-:W-:-:S04]  /*0ac0*/  FFMA R7, R7, R14, R7 ;  /* 0x0000000e07077223 */ /* 0x000fc80000000007 */
[----:B------:R-:W-:-:S04]  /*0ad0*/  FFMA R14, R6, R7, RZ ;  /* 0x00000007060e7223 */ /* 0x000fc800000000ff */
[----:B------:R-:W-:-:S04]  /*0ae0*/  FFMA R13, -R15, R14, R6 ;  /* 0x0000000e0f0d7223 */ /* 0x000fc80000000106 */
[----:B------:R-:W-:Y:S01]  /*0af0*/  FFMA R7, R7, R13, R14 ;  /* 0x0000000d07077223 */ /* 0x000fe2000000000e */
[----:B-1----:R-:W-:Y:S06]  /*0b00*/  @!P0 BRA `(.L_x_5) ;  /* 0x0000000000108947 */ /* 0x002fec0003800000 */
[----:B------:R-:W-:Y:S02]  /*0b10*/  MOV R7, R15 ;  /* 0x0000000f00077202 */ /* 0x000fe40000000f00 */
[----:B------:R-:W-:-:S07]  /*0b20*/  MOV R14, 0xb40 ;  /* 0x00000b40000e7802 */ /* 0x000fce0000000f00 */
[----:B------:R-:W-:Y:S05]  /*0b30*/  CALL.REL.NOINC `($__internal_0_$__cuda_sm3x_div_rn_noftz_f32_slowpath) ;  /* 0x0000000800107944 */ /* 0x000fea0003c00000 */
[----:B------:R-:W-:-:S07]  /*0b40*/  MOV R7, R15 ;  /* 0x0000000f00077202 */ /* 0x000fce0000000f00 */
.L_x_5:
[----:B------:R-:W-:Y:S05]  /*0b50*/  BSYNC.RECONVERGENT B2 ;  /* 0x0000000000027941 */ /* 0x000fea0003800200 */
.L_x_4:
[----:B------:R-:W-:-:S07]  /*0b60*/  MOV R9, R7 ;  /* 0x0000000700097202 */ /* 0x000fce0000000f00 */
.L_x_3:
[----:B------:R-:W-:Y:S05]  /*0b70*/  BSYNC.RECONVERGENT B1 ;  /* 0x0000000000017941 */ /* 0x000fea0003800200 */
.L_x_2:
[----:B------:R-:W-:Y:S01]  /*0b80*/  FMUL R14, R17, 10 ;  /* 0x41200000110e7820 */ /* 0x000fe20000400000 */
[----:B------:R-:W-:Y:S01]  /*0b90*/  BSSY.RECONVERGENT B1, `(.L_x_6) ;  /* 0x000001f000017945 */ /* 0x000fe20003800200 */
[----:B------:R-:W-:-:S03]  /*0ba0*/  IMAD.MOV.U32 R13, RZ, RZ, 0x3f800000 ;  /* 0x3f800000ff0d7424 */ /* 0x000fc600078e00ff */
[----:B------:R-:W-:-:S13]  /*0bb0*/  FSETP.GT.AND P0, PT, R14, 20, PT ;  /* 0x41a000000e00780b */ /* 0x000fda0003f04000 */
[----:B------:R-:W-:Y:S05]  /*0bc0*/  @P0 BRA `(.L_x_7) ;  /* 0x00000000006c0947 */ /* 0x000fea0003800000 */
[----:B------:R-:W-:Y:S01]  /*0bd0*/  FSETP.GEU.AND P0, PT, R14, -20, PT ;  /* 0xc1a000000e00780b */ /* 0x000fe20003f0e000 */
[----:B------:R-:W-:-:S12]  /*0be0*/  HFMA2 R13, -RZ, RZ, 0, 0 ;  /* 0x00000000ff0d7431 */ /* 0x000fd800000001ff */
[----:B------:R-:W-:Y:S05]  /*0bf0*/  @!P0 BRA `(.L_x_7) ;  /* 0x0000000000608947 */ /* 0x000fea0003800000 */
[----:B------:R-:W-:Y:S01]  /*0c00*/  MOV R7, 0x3bbb989d ;  /* 0x3bbb989d00077802 */ /* 0x000fe20000000f00 */
[----:B------:R-:W-:Y:S01]  /*0c10*/  BSSY.RECONVERGENT B2, `(.L_x_7) ;  /* 0x0000016000027945 */ /* 0x000fe20003800200 */
[----:B------:R-:W-:-:S03]  /*0c20*/  MOV R13, 0x437c0000 ;  /* 0x437c0000000d7802 */ /* 0x000fc60000000f00 */
[----:B------:R-:W-:-:S04]  /*0c30*/  FFMA.SAT R6, R14, R7, 0.5 ;  /* 0x3f0000000e067423 */ /* 0x000fc80000002007 */
[----:B------:R-:W-:-:S04]  /*0c40*/  FFMA.RM R6, R6, R13, 12582913 ;  /* 0x4b40000106067423 */ /* 0x000fc8000000400d */
[C---:B------:R-:W-:Y:S01]  /*0c50*/  FADD R7, R6.reuse, -12583039 ;  /* 0xcb40007f06077421 */ /* 0x040fe20000000000 */
[----:B------:R-:W-:-:S03]  /*0c60*/  IMAD.SHL.U32 R6, R6, 0x800000, RZ ;  /* 0x0080000006067824 */ /* 0x000fc600078e00ff */
[----:B------:R-:W-:-:S04]  /*0c70*/  FFMA R7, R14, 1.4426950216293334961, -R7 ;  /* 0x3fb8aa3b0e077823 */ /* 0x000fc80000000807 */
[----:B------:R-:W-:-:S06]  /*0c80*/  FFMA R7, R14, 1.925963033500011079e-08, R7 ;  /* 0x32a570600e077823 */ /* 0x000fcc0000000007 */
        /* <DEDUP_REMOVED lines=11> */
[----:B------:R-:W-:-:S07]  /*0d40*/  MOV R14, 0xd60 ;  /* 0x00000d60000e7802 */ /* 0x000fce0000000f00 */
[----:B------:R-:W-:Y:S05]  /*0d50*/  CALL.REL.NOINC `($__internal_0_$__cuda_sm3x_div_rn_noftz_f32_slowpath) ;  /* 0x0000000400887944 */ /* 0x000fea0003c00000 */
[----:B------:R-:W-:-:S07]  /*0d60*/  MOV R13, R15 ;  /* 0x0000000f000d7202 */ /* 0x000fce0000000f00 */
.L_x_8:
[----:B------:R-:W-:Y:S05]  /*0d70*/  BSYNC.RECONVERGENT B2 ;  /* 0x0000000000027941 */ /* 0x000fea0003800200 */
.L_x_7:
[----:B------:R-:W-:Y:S05]  /*0d80*/  BSYNC.RECONVERGENT B1 ;  /* 0x0000000000017941 */ /* 0x000fea0003800200 */
.L_x_6:
[----:B------:R-:W-:Y:S01]  /*0d90*/  FMUL R26, R26, 10 ;  /* 0x412000001a1a7820 */ /* 0x000fe20000400000 */
[----:B------:R-:W-:Y:S01]  /*0da0*/  BSSY.RECONVERGENT B1, `(.L_x_9) ;  /* 0x000001f000017945 */ /* 0x000fe20003800200 */
[----:B------:R-:W-:-:S03]  /*0db0*/  HFMA2 R17, -RZ, RZ, 1.875, 0 ;  /* 0x3f800000ff117431 */ /* 0x000fc600000001ff */
[----:B------:R-:W-:-:S13]  /*0dc0*/  FSETP.GT.AND P0, PT, R26, 20, PT ;  /* 0x41a000001a00780b */ /* 0x000fda0003f04000 */
[----:B------:R-:W-:Y:S05]  /*0dd0*/  @P0 BRA `(.L_x_10) ;  /* 0x00000000006c0947 */ /* 0x000fea0003800000 */
[----:B------:R-:W-:Y:S02]  /*0de0*/  FSETP.GEU.AND P0, PT, R26, -20, PT ;  /* 0xc1a000001a00780b */ /* 0x000fe40003f0e000 */
[----:B------:R-:W-:-:S11]  /*0df0*/  MOV R17, RZ ;  /* 0x000000ff00117202 */ /* 0x000fd60000000f00 */
[----:B------:R-:W-:Y:S05]  /*0e00*/  @!P0 BRA `(.L_x_10) ;  /* 0x0000000000608947 */ /* 0x000fea0003800000 */
[----:B------:R-:W-:Y:S01]  /*0e10*/  IMAD.MOV.U32 R7, RZ, RZ, 0x3bbb989d ;  /* 0x3bbb989dff077424 */ /* 0x000fe200078e00ff */
[----:B------:R-:W-:Y:S01]  /*0e20*/  MOV R15, 0x437c0000 ;  /* 0x437c0000000f7802 */ /* 0x000fe20000000f00 */
[----:B------:R-:W-:Y:S02]  /*0e30*/  BSSY.RECONVERGENT B2, `(.L_x_10) ;  /* 0x0000015000027945 */ /* 0x000fe40003800200 */
[----:B------:R-:W-:-:S04]  /*0e40*/  FFMA.SAT R6, R26, R7, 0.5 ;  /* 0x3f0000001a067423 */ /* 0x000fc80000002007 */
[----:B------:R-:W-:-:S04]  /*0e50*/  FFMA.RM R6, R6, R15, 12582913 ;  /* 0x4b40000106067423 */ /* 0x000fc8000000400f */
[C---:B------:R-:W-:Y:S01]  /*0e60*/  FADD R7, R6.reuse, -12583039 ;  /* 0xcb40007f06077421 */ /* 0x040fe20000000000 */
[----:B------:R-:W-:-:S03]  /*0e70*/  SHF.L.U32 R6, R6, 0x17, RZ ;  /* 0x0000001706067819 */ /* 0x000fc600000006ff */
        /* <DEDUP_REMOVED lines=16> */
.L_x_11:
[----:B------:R-:W-:Y:S05]  /*0f80*/  BSYNC.RECONVERGENT B2 ;  /* 0x0000000000027941 */ /* 0x000fea0003800200 */
.L_x_10:
[----:B------:R-:W-:Y:S05]  /*0f90*/  BSYNC.RECONVERGENT B1 ;  /* 0x0000000000017941 */ /* 0x000fea0003800200 */
.L_x_9:
[----:B------:R-:W0:Y:S08]  /*0fa0*/  LDC.64 R14, c[0x0][0x3c8] ;  /* 0x0000f200ff0e7b82 */ /* 0x000e300000000a00 */
[----:B------:R-:W1:Y:S01]  /*0fb0*/  LDC.64 R6, c[0x0][0x3d0] ;  /* 0x0000f400ff067b82 */ /* 0x000e620000000a00 */
[----:B0-----:R-:W-:-:S05]  /*0fc0*/  IMAD.WIDE R14, R5, 0x4, R14 ;  /* 0x00000004050e7825 */ /* 0x001fca00078e020e */
[----:B------:R-:W2:Y:S04]  /*0fd0*/  LDG.E.CONSTANT R20, desc[UR8][R14.64] ;  /* 0x000000080e147981 */ /* 0x000ea8000c1e9900 */
[----:B------:R-:W3:Y:S04]  /*0fe0*/  LDG.E.CONSTANT R18, desc[UR8][R14.64+0x4] ;  /* 0x000004080e127981 */ /* 0x000ee8000c1e9900 */
[----:B------:R-:W4:Y:S01]  /*0ff0*/  LDG.E.CONSTANT R24, desc[UR8][R14.64+0x8] ;  /* 0x000008080e187981 */ /* 0x000f22000c1e9900 */
[----:B-1----:R-:W-:-:S05]  /*1000*/  IMAD.WIDE R6, R2, 0x4, R6 ;  /* 0x0000000402067825 */ /* 0x002fca00078e0206 */
[----:B------:R0:W5:Y:S01]  /*1010*/  LDG.E.CONSTANT R19, desc[UR8][R6.64] ;  /* 0x0000000806137981 */ /* 0x000162000c1e9900 */
[----:B------:R-:W-:Y:S02]  /*1020*/  HFMA2 R23, -RZ, RZ, 3.7421875, 0 ;  /* 0x437c0000ff177431 */ /* 0x000fe400000001ff */
[----:B------:R-:W-:-:S04]  /*1030*/  IMAD.MOV.U32 R25, RZ, RZ, 0x3bbb989d ;  /* 0x3bbb989dff197424 */ /* 0x000fc800078e00ff */
[----:B------:R-:W-:-:S04]  /*1040*/  FFMA.SAT R26, R16, R25, 0.5 ;  /* 0x3f000000101a7423 */ /* 0x000fc80000002019 */
[----:B------:R-:W-:-:S04]  /*1050*/  FFMA.RM R26, R26, R23, 12582913 ;  /* 0x4b4000011a1a7423 */ /* 0x000fc80000004017 */
[----:B------:R-:W-:-:S04]  /*1060*/  FADD R27, R26, -12583039 ;  /* 0xcb40007f1a1b7421 */ /* 0x000fc80000000000 */
[----:B------:R-:W-:-:S04]  /*1070*/  FFMA R27, R16, 1.4426950216293334961, -R27 ;  /* 0x3fb8aa3b101b7823 */ /* 0x000fc8000000081b */
[----:B------:R-:W-:Y:S01]  /*1080*/  FFMA R16, R16, 1.925963033500011079e-08, R27 ;  /* 0x32a5706010107823 */ /* 0x000fe2000000001b */
[----:B------:R-:W-:-:S05]  /*1090*/  SHF.L.U32 R27, R26, 0x17, RZ ;  /* 0x000000171a1b7819 */ /* 0x000fca00000006ff */
[----:B------:R-:W1:Y:S02]  /*10a0*/  MUFU.EX2 R16, R16 ;  /* 0x0000001000107308 */ /* 0x000e640000000800 */
[----:B-1----:R-:W-:-:S04]  /*10b0*/  FMUL R27, R27, R16 ;  /* 0x000000101b1b7220 */ /* 0x002fc80000400000 */
[CC--:B0-----:R-:W-:Y:S01]  /*10c0*/  FMUL R6, R27.reuse, -R8.reuse ;  /* 0x800000081b067220 */ /* 0x0c1fe20000400000 */
[----:B------:R-:W-:Y:S01]  /*10d0*/  FMUL R16, R27, R8 ;  /* 0x000000081b107220 */ /* 0x000fe20000400000 */
[----:B------:R-:W-:Y:S02]  /*10e0*/  LEA R8, P0, R10, UR18, 0x2 ;  /* 0x000000120a087c11 */ /* 0x000fe4000f8010ff */
[----:B------:R-:W-:-:S04]  /*10f0*/  FFMA.SAT R14, R6, R25, 0.5 ;  /* 0x3f000000060e7423 */ /* 0x000fc80000002019 */
[----:B------:R-:W-:Y:S02]  /*1100*/  FFMA.RM R23, R14, R23, 12582913 ;  /* 0x4b4000010e177423 */ /* 0x000fe40000004017 */
[----:B------:R-:W0:Y:S02]  /*1110*/  LDC.64 R14, c[0x0][0x3e8] ;  /* 0x0000fa00ff0e7b82 */ /* 0x000e240000000a00 */
[C---:B------:R-:W-:Y:S01]  /*1120*/  FADD R7, R23.reuse, -12583039 ;  /* 0xcb40007f17077421 */ /* 0x040fe20000000000 */
[----:B------:R-:W-:-:S03]  /*1130*/  SHF.L.U32 R23, R23, 0x17, RZ ;  /* 0x0000001717177819 */ /* 0x000fc600000006ff */
[----:B------:R-:W-:-:S04]  /*1140*/  FFMA R7, R6, 1.4426950216293334961, -R7 ;  /* 0x3fb8aa3b06077823 */ /* 0x000fc80000000807 */
[----:B------:R-:W-:Y:S02]  /*1150*/  FFMA R25, R6, 1.925963033500011079e-08, R7 ;  /* 0x32a5706006197823 */ /* 0x000fe40000000007 */
[----:B------:R-:W1:Y:S02]  /*1160*/  LDC.64 R6, c[0x0][0x3e0] ;  /* 0x0000f800ff067b82 */ /* 0x000e640000000a00 */
[----:B------:R-:W0:Y:S02]  /*1170*/  MUFU.EX2 R26, R25 ;  /* 0x00000019001a7308 */ /* 0x000e240000000800 */
[----:B0-----:R-:W-:-:S04]  /*1180*/  IMAD.WIDE.U32 R14, R10, 0xc, R14 ;  /* 0x0000000c0a0e7825 */ /* 0x001fc800078e000e */
[----:B------:R-:W-:Y:S01]  /*1190*/  FFMA R26, R23, R26, -1 ;  /* 0xbf800000171a7423 */ /* 0x000fe2000000001a */
[----:B------:R-:W-:Y:S02]  /*11a0*/  IMAD R23, R11, 0xc, RZ ;  /* 0x0000000c0b177824 */ /* 0x000fe400078e02ff */
[----:B-1----:R-:W-:-:S03]  /*11b0*/  IMAD.WIDE.U32 R6, R10, 0xc, R6 ;  /* 0x0000000c0a067825 */ /* 0x002fc600078e0006 */
[C---:B------:R-:W-:Y:S01]  /*11c0*/  IADD3 R15, PT, PT, R23.reuse, R15, RZ ;  /* 0x0000000f170f7210 */ /* 0x040fe20007ffe0ff */
[----:B------:R-:W-:Y:S02]  /*11d0*/  IMAD.IADD R7, R23, 0x1, R7 ;  /* 0x0000000117077824 */ /* 0x000fe400078e0207 */
[----:B--2---:R-:W-:Y:S01]  /*11e0*/  FMUL R20, R20, R9 ;  /* 0x0000000914147220 */ /* 0x004fe20000400000 */
[----:B------:R-:W-:Y:S01]  /*11f0*/  FADD R9, R26, 1 ;  /* 0x3f8000001a097421 */ /* 0x000fe20000000000 */
[----:B---3--:R-:W-:-:S03]  /*1200*/  FMUL R13, R18, R13 ;  /* 0x0000000d120d7220 */ /* 0x008fc60000400000 */
[----:B------:R-:W-:Y:S01]  /*1210*/  FMUL R16, R16, R9 ;  /* 0x0000000910107220 */ /* 0x000fe20000400000 */
[----:B------:R-:W-:Y:S01]  /*1220*/  LEA.HI.X R9, R10, UR19, R11, 0x2, P0 ;  /* 0x000000130a097c11 */ /* 0x000fe200080f140b */
[----:B------:R1:W-:Y:S01]  /*1230*/  REDG.E.ADD.F32.FTZ.RN.STRONG.GPU desc[UR8][R6.64], R20 ;  /* 0x00000014060079a6 */ /* 0x0003e2000c12f308 */
[----:B----4-:R-:W-:Y:S01]  /*1240*/  FMUL R17, R24, R17 ;  /* 0x0000001118117220 */ /* 0x010fe20000400000 */
[----:B------:R-:W-:Y:S02]  /*1250*/  FADD R18, R20, R13 ;  /* 0x0000000d14127221 */ /* 0x000fe40000000000 */
[----:B------:R1:W-:Y:S02]  /*1260*/  REDG.E.ADD.F32.FTZ.RN.STRONG.GPU desc[UR8][R6.64+0x4], R13 ;  /* 0x0000040d060079a6 */ /* 0x0003e4000c12f308 */
[----:B------:R-:W-:Y:S01]  /*1270*/  FADD R25, R17, R18 ;  /* 0x0000001211197221 */ /* 0x000fe20000000000 */
[----:B-----5:R-:W-:Y:S01]  /*1280*/  FMUL R19, R19, R16 ;  /* 0x0000001013137220 */ /* 0x020fe20000400000 */
[----:B------:R1:W-:Y:S02]  /*1290*/  REDG.E.ADD.F32.FTZ.RN.STRONG.GPU desc[UR8][R6.64+0x8], R17 ;  /* 0x00000811060079a6 */ /* 0x0003e4000c12f308 */
[-C--:B------:R-:W-:Y:S01]  /*12a0*/  FMUL R21, R21, R25.reuse ;  /* 0x0000001915157220 */ /* 0x080fe20000400000 */
[-C--:B------:R-:W-:Y:S01]  /*12b0*/  FMUL R11, R22, R25.reuse ;  /* 0x00000019160b7220 */ /* 0x080fe20000400000 */
[----:B------:R-:W-:-:S03]  /*12c0*/  FMUL R25, R12, R25 ;  /* 0x000000190c197220 */ /* 0x000fc60000400000 */
[----:B------:R1:W-:Y:S04]  /*12d0*/  REDG.E.ADD.F32.FTZ.RN.STRONG.GPU desc[UR8][R14.64], R21 ;  /* 0x000000150e0079a6 */ /* 0x0003e8000c12f308 */
[----:B------:R1:W-:Y:S04]  /*12e0*/  REDG.E.ADD.F32.FTZ.RN.STRONG.GPU desc[UR8][R14.64+0x4], R11 ;  /* 0x0000040b0e0079a6 */ /* 0x0003e8000c12f308 */
[----:B------:R1:W-:Y:S04]  /*12f0*/  REDG.E.ADD.F32.FTZ.RN.STRONG.GPU desc[UR8][R14.64+0x8], R25 ;  /* 0x000008190e0079a6 */ /* 0x0003e8000c12f308 */
[----:B------:R1:W-:Y:S02]  /*1300*/  REDG.E.ADD.F32.FTZ.RN.STRONG.GPU desc[UR8][R8.64], R19 ;  /* 0x00000013080079a6 */ /* 0x0003e4000c12f308 */
.L_x_1:
[----:B0-----:R-:W-:Y:S05]  /*1310*/  BSYNC.RECONVERGENT B0 ;  /* 0x0000000000007941 */ /* 0x001fea0003800200 */
.L_x_0:
[----:B------:R-:W-:Y:S01]  /*1320*/  UIADD3 UR6, UPT, UPT, UR6, 0x1, URZ ;  /* 0x0000000106067890 */ /* 0x000fe2000fffe0ff */
[----:B------:R-:W-:Y:S01]  /*1330*/  IADD3 R4, PT, PT, R4, 0x4, RZ ;  /* 0x0000000404047810 */ /* 0x000fe20007ffe0ff */
[----:B------:R-:W-:Y:S01]  /*1340*/  VIADD R5, R5, 0x3 ;  /* 0x0000000305057836 */ /* 0x000fe20000000000 */
[----:B------:R-:W-:Y:S01]  /*1350*/  IADD3 R2, PT, PT, R2, 0x1, RZ ;  /* 0x0000000102027810 */ /* 0x000fe20007ffe0ff */
[----:B------:R-:W-:Y:S08]  /*1360*/  @P2 BRA `(.L_x_12) ;  /* 0xffffffec00ac2947 */ /* 0x000ff0000383ffff */
[----:B------:R-:W-:Y:S05]  /*1370*/  EXIT ;  /* 0x000000000000794d */ /* 0x000fea0003800000 */
        .weak           $__internal_0_$__cuda_sm3x_div_rn_noftz_f32_slowpath
        .type           $__internal_0_$__cuda_sm3x_div_rn_noftz_f32_slowpath,@function
        .size           $__internal_0_$__cuda_sm3x_div_rn_noftz_f32_slowpath,(.L_x_336 - $__internal_0_$__cuda_sm3x_div_rn_noftz_f32_slowpath)
$__internal_0_$__cuda_sm3x_div_rn_noftz_f32_slowpath:
[----:B------:R-:W-:Y:S01]  /*1380*/  SHF.R.U32.HI R15, RZ, 0x17, R7 ;  /* 0x00000017ff0f7819 */ /* 0x000fe20000011607 */
[----:B------:R-:W-:Y:S01]  /*1390*/  BSSY.RECONVERGENT B3, `(.L_x_13) ;  /* 0x0000063000037945 */ /* 0x000fe20003800200 */
[----:B------:R-:W-:Y:S02]  /*13a0*/  SHF.R.U32.HI R20, RZ, 0x17, R6 ;  /* 0x00000017ff147819 */ /* 0x000fe40000011606 */
[----:B------:R-:W-:Y:S02]  /*13b0*/  LOP3.LUT R15, R15, 0xff, RZ, 0xc0, !PT ;  /* 0x000000ff0f0f7812 */ /* 0x000fe400078ec0ff */
[----:B------:R-:W-:Y:S02]  /*13c0*/  LOP3.LUT R20, R20, 0xff, RZ, 0xc0, !PT ;  /* 0x000000ff14147812 */ /* 0x000fe400078ec0ff */
[----:B------:R-:W-:Y:S02]  /*13d0*/  IADD3 R19, PT, PT, R15, -0x1, RZ ;  /* 0xffffffff0f137810 */ /* 0x000fe40007ffe0ff */
[----:B------:R-:W-:-:S02]  /*13e0*/  IADD3 R18, PT, PT, R20, -0x1, RZ ;  /* 0xffffffff14127810 */ /* 0x000fc40007ffe0ff */
[----:B------:R-:W-:-:S04]  /*13f0*/  ISETP.GT.U32.AND P0, PT, R19, 0xfd, PT ;  /* 0x000000fd1300780c */ /* 0x000fc80003f04070 */
[----:B------:R-:W-:-:S13]  /*1400*/  ISETP.GT.U32.OR P0, PT, R18, 0xfd, P0 ;  /* 0x000000fd1200780c */ /* 0x000fda0000704470 */
[----:B------:R-:W-:Y:S01]  /*1410*/  @!P0 MOV R18, RZ ;  /* 0x000000ff00128202 */ /* 0x000fe20000000f00 */
[----:B------:R-:W-:Y:S06]  /*1420*/  @!P0 BRA `(.L_x_14) ;  /* 0x0000000000608947 */ /* 0x000fec0003800000 */
[----:B------:R-:W-:Y:S02]  /*1430*/  FSETP.GTU.FTZ.AND P0, PT, |R6|, +INF , PT ;  /* 0x7f8000000600780b */ /* 0x000fe40003f1c200 */
[----:B------:R-:W-:-:S04]  /*1440*/  FSETP.GTU.FTZ.AND P1, PT, |R7|, +INF , PT ;  /* 0x7f8000000700780b */ /* 0x000fc80003f3c200 */
[----:B------:R-:W-:-:S13]  /*1450*/  PLOP3.LUT P0, PT, P0, P1, PT, 0xf8, 0x8f ;  /* 0x00000000008f781c */ /* 0x000fda0000703f70 */
[----:B------:R-:W-:Y:S05]  /*1460*/  @P0 BRA `(.L_x_15) ;  /* 0x0000000400500947 */ /* 0x000fea0003800000 */
[----:B------:R-:W-:-:S13]  /*1470*/  LOP3.LUT P0, RZ, R7, 0x7fffffff, R6, 0xc8, !PT ;  /* 0x7fffffff07ff7812 */ /* 0x000fda000780c806 */
[----:B------:R-:W-:Y:S05]  /*1480*/  @!P0 BRA `(.L_x_16) ;  /* 0x0000000400408947 */ /* 0x000fea0003800000 */
[C---:B------:R-:W-:Y:S02]  /*1490*/  FSETP.NEU.FTZ.AND P3, PT, |R6|.reuse, +INF , PT ;  /* 0x7f8000000600780b */ /* 0x040fe40003f7d200 */
[----:B------:R-:W-:Y:S02]  /*14a0*/  FSETP.NEU.FTZ.AND P1, PT, |R7|, +INF , PT ;  /* 0x7f8000000700780b */ /* 0x000fe40003f3d200 */
[----:B------:R-:W-:-:S11]  /*14b0*/  FSETP.NEU.FTZ.AND P0, PT, |R6|, +INF , PT ;  /* 0x7f8000000600780b */ /* 0x000fd60003f1d200 */
[----:B------:R-:W-:Y:S05]  /*14c0*/  @!P1 BRA !P3, `(.L_x_16) ;  /* 0x0000000400309947 */ /* 0x000fea0005800000 */
[----:B------:R-:W-:-:S04]  /*14d0*/  LOP3.LUT P3, RZ, R6, 0x7fffffff, RZ, 0xc0, !PT ;  /* 0x7fffffff06ff7812 */ /* 0x000fc8000786c0ff */
[----:B------:R-:W-:-:S13]  /*14e0*/  PLOP3.LUT P1, PT, P1, P3, PT, 0x2f, 0xf2 ;  /* 0x0000000000f2781c */ /* 0x000fda0000f26577 */
[----:B------:R-:W-:Y:S05]  /*14f0*/  @P1 BRA `(.L_x_17) ;  /* 0x00000004001c1947 */ /* 0x000fea0003800000 */
[----:B------:R-:W-:-:S04]  /*1500*/  LOP3.LUT P1, RZ, R7, 0x7fffffff, RZ, 0xc0, !PT ;  /* 0x7fffffff07ff7812 */ /* 0x000fc8000782c0ff */
[----:B------:R-:W-:-:S13]  /*1510*/  PLOP3.LUT P0, PT, P0, P1, PT, 0x2f, 0xf2 ;  /* 0x0000000000f2781c */ /* 0x000fda0000702577 */
[----:B------:R-:W-:Y:S05]  /*1520*/  @P0 BRA `(.L_x_18) ;  /* 0x0000000400040947 */ /* 0x000fea0003800000 */
[----:B------:R-:W-:Y:S01]  /*1530*/  VIADD R18, R20, 0xffffffff ;  /* 0xffffffff14127836 */ /* 0x000fe20000000000 */
[----:B------:R-:W-:-:S04]  /*1540*/  ISETP.GE.AND P1, PT, R19, RZ, PT ;  /* 0x000000ff1300720c */ /* 0x000fc80003f26270 */
[----:B------:R-:W-:-:S09]  /*1550*/  ISETP.GE.AND P0, PT, R18, RZ, PT ;  /* 0x000000ff1200720c */ /* 0x000fd20003f06270 */
[----:B------:R-:W-:-:S04]  /*1560*/  @!P1 FFMA R7, R7, 1.84467440737095516160e+19, RZ ;  /* 0x5f80000007079823 */ /* 0x000fc800000000ff */
[----:B------:R-:W-:Y:S01]  /*1570*/  @P0 MOV R18, RZ ;  /* 0x000000ff00120202 */ /* 0x000fe20000000f00 */
[----:B------:R-:W-:Y:S01]  /*1580*/  @!P0 FFMA R6, R6, 1.84467440737095516160e+19, RZ ;  /* 0x5f80000006068823 */ /* 0x000fe200000000ff */
[----:B------:R-:W-:-:S04]  /*1590*/  @!P0 MOV R18, 0xffffffc0 ;  /* 0xffffffc000128802 */ /* 0x000fc80000000f00 */
[----:B------:R-:W-:-:S07]  /*15a0*/  @!P1 IADD3 R18, PT, PT, R18, 0x40, RZ ;  /* 0x0000004012129810 */ /* 0x000fce0007ffe0ff */
.L_x_14:
[----:B------:R-:W-:Y:S01]  /*15b0*/  LEA R24, R15, 0xc0800000, 0x17 ;  /* 0xc08000000f187811 */ /* 0x000fe200078eb8ff */
[----:B------:R-:W-:Y:S01]  /*15c0*/  BSSY.RECONVERGENT B4, `(.L_x_19) ;  /* 0x0000036000047945 */ /* 0x000fe20003800200 */
[----:B------:R-:W-:-:S03]  /*15d0*/  IADD3 R20, PT, PT, R20, -0x7f, RZ ;  /* 0xffffff8114147810 */ /* 0x000fc60007ffe0ff */
[----:B------:R-:W-:Y:S02]  /*15e0*/  IMAD.IADD R23, R7, 0x1, -R24 ;  /* 0x0000000107177824 */ /* 0x000fe400078e0a18 */
[C---:B------:R-:W-:Y:S02]  /*15f0*/  IMAD R6, R20.reuse, -0x800000, R6 ;  /* 0xff80000014067824 */ /* 0x040fe400078e0206 */
[----:B------:R0:W1:Y:S01]  /*1600*/  MUFU.RCP R24, R23 ;  /* 0x0000001700187308 */ /* 0x0000620000001000 */
[----:B------:R-:W-:Y:S01]  /*1610*/  FADD.FTZ R7, -R23, -RZ ;  /* 0x800000ff17077221 */ /* 0x000fe20000010100 */
[----:B0-----:R-:W-:-:S04]  /*1620*/  IADD3 R23, PT, PT, R20, 0x7f, -R15 ;  /* 0x0000007f14177810 */ /* 0x001fc80007ffe80f */
[----:B------:R-:W-:Y:S01]  /*1630*/  IADD3 R23, PT, PT, R23, R18, RZ ;  /* 0x0000001217177210 */ /* 0x000fe20007ffe0ff */
[----:B-1----:R-:W-:-:S04]  /*1640*/  FFMA R19, R24, R7, 1 ;  /* 0x3f80000018137423 */ /* 0x002fc80000000007 */
[----:B------:R-:W-:-:S04]  /*1650*/  FFMA R19, R24, R19, R24 ;  /* 0x0000001318137223 */ /* 0x000fc80000000018 */
[----:B------:R-:W-:-:S04]  /*1660*/  FFMA R24, R6, R19, RZ ;  /* 0x0000001306187223 */ /* 0x000fc800000000ff */
[----:B------:R-:W-:-:S04]  /*1670*/  FFMA R25, R7, R24, R6 ;  /* 0x0000001807197223 */ /* 0x000fc80000000006 */
[----:B------:R-:W-:-:S04]  /*1680*/  FFMA R24, R19, R25, R24 ;  /* 0x0000001913187223 */ /* 0x000fc80000000018 */
[----:B------:R-:W-:-:S04]  /*1690*/  FFMA R7, R7, R24, R6 ;  /* 0x0000001807077223 */ /* 0x000fc80000000006 */
[----:B------:R-:W-:-:S05]  /*16a0*/  FFMA R6, R19, R7, R24 ;  /* 0x0000000713067223 */ /* 0x000fca0000000018 */
[----:B------:R-:W-:-:S04]  /*16b0*/  SHF.R.U32.HI R15, RZ, 0x17, R6 ;  /* 0x00000017ff0f7819 */ /* 0x000fc80000011606 */
[----:B------:R-:W-:-:S04]  /*16c0*/  LOP3.LUT R15, R15, 0xff, RZ, 0xc0, !PT ;  /* 0x000000ff0f0f7812 */ /* 0x000fc800078ec0ff */
[----:B------:R-:W-:-:S05]  /*16d0*/  IADD3 R15, PT, PT, R15, R23, RZ ;  /* 0x000000170f0f7210 */ /* 0x000fca0007ffe0ff */
[----:B------:R-:W-:-:S05]  /*16e0*/  VIADD R18, R15, 0xffffffff ;  /* 0xffffffff0f127836 */ /* 0x000fca0000000000 */
[----:B------:R-:W-:-:S13]  /*16f0*/  ISETP.GE.U32.AND P0, PT, R18, 0xfe, PT ;  /* 0x000000fe1200780c */ /* 0x000fda0003f06070 */
[----:B------:R-:W-:Y:S05]  /*1700*/  @!P0 BRA `(.L_x_20) ;  /* 0x0000000000808947 */ /* 0x000fea0003800000 */
[----:B------:R-:W-:-:S13]  /*1710*/  ISETP.GT.AND P0, PT, R15, 0xfe, PT ;  /* 0x000000fe0f00780c */ /* 0x000fda0003f04270 */
[----:B------:R-:W-:Y:S05]  /*1720*/  @P0 BRA `(.L_x_21) ;  /* 0x00000000006c0947 */ /* 0x000fea0003800000 */
[----:B------:R-:W-:-:S13]  /*1730*/  ISETP.GE.AND P0, PT, R15, 0x1, PT ;  /* 0x000000010f00780c */ /* 0x000fda0003f06270 */
[----:B------:R-:W-:Y:S05]  /*1740*/  @P0 BRA `(.L_x_22) ;  /* 0x0000000000740947 */ /* 0x000fea0003800000 */
[----:B------:R-:W-:Y:S02]  /*1750*/  ISETP.GE.AND P0, PT, R15, -0x18, PT ;  /* 0xffffffe80f00780c */ /* 0x000fe40003f06270 */
[----:B------:R-:W-:-:S11]  /*1760*/  LOP3.LUT R6, R6, 0x80000000, RZ, 0xc0, !PT ;  /* 0x8000000006067812 */ /* 0x000fd600078ec0ff */
[----:B------:R-:W-:Y:S05]  /*1770*/  @!P0 BRA `(.L_x_22) ;  /* 0x0000000000688947 */ /* 0x000fea0003800000 */
[-CC-:B------:R-:W-:Y:S01]  /*1780*/  FFMA.RZ R18, R19, R7.reuse, R24.reuse ;  /* 0x0000000713127223 */ /* 0x180fe2000000c018 */
[C---:B------:R-:W-:Y:S02]  /*1790*/  ISETP.NE.AND P3, PT, R15.reuse, RZ, PT ;  /* 0x000000ff0f00720c */ /* 0x040fe40003f65270 */
[----:B------:R-:W-:Y:S02]  /*17a0*/  ISETP.NE.AND P1, PT, R15, RZ, PT ;  /* 0x000000ff0f00720c */ /* 0x000fe40003f25270 */
[----:B------:R-:W-:Y:S01]  /*17b0*/  LOP3.LUT R20, R18, 0x7fffff, RZ, 0xc0, !PT ;  /* 0x007fffff12147812 */ /* 0x000fe200078ec0ff */
[CCC-:B------:R-:W-:Y:S01]  /*17c0*/  FFMA.RP R18, R19.reuse, R7.reuse, R24.reuse ;  /* 0x0000000713127223 */ /* 0x1c0fe20000008018 */
[----:B------:R-:W-:Y:S01]  /*17d0*/  FFMA.RM R7, R19, R7, R24 ;  /* 0x0000000713077223 */ /* 0x000fe20000004018 */
[----:B------:R-:W-:Y:S02]  /*17e0*/  IADD3 R19, PT, PT, R15, 0x20, RZ ;  /* 0x000000200f137810 */ /* 0x000fe40007ffe0ff */
[----:B------:R-:W-:-:S02]  /*17f0*/  LOP3.LUT R20, R20, 0x800000, RZ, 0xfc, !PT ;  /* 0x0080000014147812 */ /* 0x000fc400078efcff */
[----:B------:R-:W-:Y:S02]  /*1800*/  IADD3 R15, PT, PT, -R15, RZ, RZ ;  /* 0x000000ff0f0f7210 */ /* 0x000fe40007ffe1ff */
[----:B------:R-:W-:Y:S02]  /*1810*/  SHF.L.U32 R19, R20, R19, RZ ;  /* 0x0000001314137219 */ /* 0x000fe400000006ff */
[----:B------:R-:W-:Y:S02]  /*1820*/  FSETP.NEU.FTZ.AND P0, PT, R18, R7, PT ;  /* 0x000000071200720b */ /* 0x000fe40003f1d000 */
[----:B------:R-:W-:Y:S02]  /*1830*/  SEL R7, R15, RZ, P3 ;  /* 0x000000ff0f077207 */ /* 0x000fe40001800000 */
[----:B------:R-:W-:Y:S02]  /*1840*/  ISETP.NE.AND P1, PT, R19, RZ, P1 ;  /* 0x000000ff1300720c */ /* 0x000fe40000f25270 */
[----:B------:R-:W-:-:S02]  /*1850*/  SHF.R.U32.HI R7, RZ, R7, R20 ;  /* 0x00000007ff077219 */ /* 0x000fc40000011614 */
[----:B------:R-:W-:Y:S02]  /*1860*/  PLOP3.LUT P0, PT, P0, P1, PT, 0xf8, 0x8f ;  /* 0x00000000008f781c */ /* 0x000fe40000703f70 */
[----:B------:R-:W-:Y:S02]  /*1870*/  SHF.R.U32.HI R18, RZ, 0x1, R7 ;  /* 0x00000001ff127819 */ /* 0x000fe40000011607 */
[----:B------:R-:W-:-:S04]  /*1880*/  SEL R15, RZ, 0x1, !P0 ;  /* 0x00000001ff0f7807 */ /* 0x000fc80004000000 */
[----:B------:R-:W-:-:S04]  /*1890*/  LOP3.LUT R20, R15, 0x1, R18, 0xf8, !PT ;  /* 0x000000010f147812 */ /* 0x000fc800078ef812 */
[----:B------:R-:W-:-:S04]  /*18a0*/  LOP3.LUT R7, R20, R7, RZ, 0xc0, !PT ;  /* 0x0000000714077212 */ /* 0x000fc800078ec0ff */
[----:B------:R-:W-:-:S04]  /*18b0*/  IADD3 R7, PT, PT, R18, R7, RZ ;  /* 0x0000000712077210 */ /* 0x000fc80007ffe0ff */
[----:B------:R-:W-:Y:S01]  /*18c0*/  LOP3.LUT R6, R7, R6, RZ, 0xfc, !PT ;  /* 0x0000000607067212 */ /* 0x000fe200078efcff */
[----:B------:R-:W-:Y:S06]  /*18d0*/  BRA `(.L_x_22) ;  /* 0x0000000000107947 */ /* 0x000fec0003800000 */
.L_x_21:
[----:B------:R-:W-:-:S04]  /*18e0*/  LOP3.LUT R6, R6, 0x80000000, RZ, 0xc0, !PT ;  /* 0x8000000006067812 */ /* 0x000fc800078ec0ff */
[----:B------:R-:W-:Y:S01]  /*18f0*/  LOP3.LUT R6, R6, 0x7f800000, RZ, 0xfc, !PT ;  /* 0x7f80000006067812 */ /* 0x000fe200078efcff */
[----:B------:R-:W-:Y:S06]  /*1900*/  BRA `(.L_x_22) ;  /* 0x0000000000047947 */ /* 0x000fec0003800000 */
.L_x_20:
[----:B------:R-:W-:-:S07]  /*1910*/  IMAD R6, R23, 0x800000, R6 ;  /* 0x0080000017067824 */ /* 0x000fce00078e0206 */
.L_x_22:
[----:B------:R-:W-:Y:S05]  /*1920*/  BSYNC.RECONVERGENT B4 ;  /* 0x0000000000047941 */ /* 0x000fea0003800200 */
.L_x_19:
[----:B------:R-:W-:Y:S05]  /*1930*/  BRA `(.L_x_23) ;  /* 0x0000000000207947 */ /* 0x000fea0003800000 */
.L_x_18:
[----:B------:R-:W-:-:S04]  /*1940*/  LOP3.LUT R6, R7, 0x80000000, R6, 0x48, !PT ;  /* 0x8000000007067812 */ /* 0x000fc800078e4806 */
[----:B------:R-:W-:Y:S01]  /*1950*/  LOP3.LUT R6, R6, 0x7f800000, RZ, 0xfc, !PT ;  /* 0x7f80000006067812 */ /* 0x000fe200078efcff */
[----:B------:R-:W-:Y:S06]  /*1960*/  BRA `(.L_x_23) ;  /* 0x0000000000147947 */ /* 0x000fec0003800000 */
.L_x_17:
[----:B------:R-:W-:Y:S01]  /*1970*/  LOP3.LUT R6, R7, 0x80000000, R6, 0x48, !PT ;  /* 0x8000000007067812 */ /* 0x000fe200078e4806 */
[----:B------:R-:W-:Y:S06]  /*1980*/  BRA `(.L_x_23) ;  /* 0x00000000000c7947 */ /* 0x000fec0003800000 */
.L_x_16:
[----:B------:R-:W0:Y:S01]  /*1990*/  MUFU.RSQ R6, -QNAN ;  /* 0xffc0000000067908 */ /* 0x000e220000001400 */
[----:B------:R-:W-:Y:S05]  /*19a0*/  BRA `(.L_x_23) ;  /* 0x0000000000047947 */ /* 0x000fea0003800000 */
.L_x_15:
[----:B------:R-:W-:-:S07]  /*19b0*/  FADD.FTZ R6, R6, R7 ;  /* 0x0000000706067221 */ /* 0x000fce0000010000 */
.L_x_23:
[----:B------:R-:W-:Y:S05]  /*19c0*/  BSYNC.RECONVERGENT B3 ;  /* 0x0000000000037941 */ /* 0x000fea0003800200 */
.L_x_13:
[----:B------:R-:W-:Y:S01]  /*19d0*/  HFMA2 R7, -RZ, RZ, 0, 0 ;  /* 0x00000000ff077431 */ /* 0x000fe200000001ff */
[----:B0-----:R-:W-:Y:S02]  /*19e0*/  MOV R15, R6 ;  /* 0x00000006000f7202 */ /* 0x001fe40000000f00 */
[----:B------:R-:W-:-:S04]  /*19f0*/  MOV R6, R14 ;  /* 0x0000000e00067202 */ /* 0x000fc80000000f00 */
[----:B------:R-:W-:Y:S05]  /*1a00*/  RET.REL.NODEC R6 `(_ZN3lfs5tetra4cuda36_GLOBAL__N__f3b2ec31_4_k_cu_5190dfff43compute_intersection_colors_backward_kernelEPKfPKlS6_S4_S4_PKiS4_S4_S4_S4_S4_PfS9_S9_iiill) ;  /* 0xffffffe4067c7950 */ /* 0x000fea0003c3ffff */
.L_x_24:
[----:B------:R-:W-:-:S00]  /*1a10*/  BRA `(.L_x_24) ;  /* 0xfffffffc00fc7947 */ /* 0x000fc0000383ffff */
[----:B------:R-:W-:-:S00]  /*1a20*/  NOP ;  /* 0x0000000000007918 */ /* 0x000fc00000000000 */
        /* <DEDUP_REMOVED lines=13> */
.L_x_336:


//--------------------- .text._ZN3lfs5tetra4cuda36_GLOBAL__N__f3b2ec31_4_k_cu_5190dfff27compute_depth_buffer_kernelEPKfPKiPfiii --------------------------
	.section	.text._ZN3lfs5tetra4cuda36_GLOBAL__N__f3b2ec31_4_k_cu_5190dfff27compute_depth_buffer_kernelEPKfPKiPfiii,"ax",@progbits
	.align	128
.text._ZN3lfs5tetra4cuda36_GLOBAL__N__f3b2ec31_4_k_cu_5190dfff27compute_depth_buffer_kernelEPKfPKiPfiii:
        .type           _ZN3lfs5tetra4cuda36_GLOBAL__N__f3b2ec31_4_k_cu_5190dfff27compute_depth_buffer_kernelEPKfPKiPfiii,@function
        .size           _ZN3lfs5tetra4cuda36_GLOBAL__N__f3b2ec31_4_k_cu_5190dfff27compute_depth_buffer_kernelEPKfPKiPfiii,(.L_x_338 - _ZN3lfs5tetra4cuda36_GLOBAL__N__f3b2ec31_4_k_cu_5190dfff27compute_depth_buffer_kernelEPKfPKiPfiii)
        .other          _ZN3lfs5tetra4cuda36_GLOBAL__N__f3b2ec31_4_k_cu_5190dfff27compute_depth_buffer_kernelEPKfPKiPfiii,@"STO_CUDA_ENTRY STV_DEFAULT"
_ZN3lfs5tetra4cuda36_GLOBAL__N__f3b2ec31_4_k_cu_5190dfff27compute_depth_buffer_kernelEPKfPKiPfiii:
        /* <DEDUP_REMOVED lines=13> */
[----:B------:R-:W0:Y:S01]  /*00d0*/  LDC.64 R2, c[0x0][0x388] ;  /* 0x0000e200ff027b82 */ /* 0x000e220000000a00 */
[----:B------:R-:W1:Y:S01]  /*00e0*/  LDCU.64 UR4, c[0x0][0x358] ;  /* 0x00006b00ff0477ac */ /* 0x000e620008000a00 */
[----:B------:R-:W-:-:S04]  /*00f0*/  IMAD R7, R5, UR6, R0 ;  /* 0x0000000605077c24 */ /* 0x000fc8000f8e0200 */
[----:B0-----:R-:W-:-:S06]  /*0100*/  IMAD.WIDE R2, R7, 0x4, R2 ;  /* 0x0000000407027825 */ /* 0x001fcc00078e0202 */
[----:B-1----:R-:W2:Y:S02]  /*0110*/  LDG.E.CONSTANT R2, desc[UR4][R2.64] ;  /* 0x0000000402027981 */ /* 0x002ea4000c1e9900 */
[----:B--2---:R-:W-:-:S13]  /*0120*/  ISETP.GE.AND P0, PT, R2, 0x1, PT ;  /* 0x000000010200780c */ /* 0x004fda0003f06270 */
[----:B------:R-:W-:Y:S05]  /*0130*/  @!P0 BRA `(.L_x_25) ;  /* 0x0000000000248947 */ /* 0x000fea0003800000 */
[----:B------:R-:W0:Y:S01]  /*0140*/  LDC.64 R2, c[0x0][0x380] ;  /* 0x0000e000ff027b82 */ /* 0x000e220000000a00 */
[----:B------:R-:W1:Y:S02]  /*0150*/  LDCU UR6, c[0x0][0x3a0] ;  /* 0x00007400ff0677ac */ /* 0x000e640008000800 */
[----:B-1----:R-:W-:-:S04]  /*0160*/  IMAD R5, R7, UR6, RZ ;  /* 0x0000000607057c24 */ /* 0x002fc8000f8e02ff */
[----:B0-----:R-:W-:Y:S02]  /*0170*/  IMAD.WIDE R2, R5, 0x4, R2 ;  /* 0x0000000405027825 */ /* 0x001fe400078e0202 */
[----:B------:R-:W0:Y:S04]  /*0180*/  LDC.64 R4, c[0x0][0x390] ;  /* 0x0000e400ff047b82 */ /* 0x000e280000000a00 */
[----:B------:R-:W2:Y:S01]  /*0190*/  LDG.E.CONSTANT R3, desc[UR4][R2.64] ;  /* 0x0000000402037981 */ /* 0x000ea2000c1e9900 */
[----:B0-----:R-:W-:-:S05]  /*01a0*/  IMAD.WIDE R4, R7, 0x4, R4 ;  /* 0x0000000407047825 */ /* 0x001fca00078e0204 */
[----:B--2---:R-:W-:Y:S01]  /*01b0*/  STG.E desc[UR4][R4.64], R3 ;  /* 0x0000000304007986 */ /* 0x004fe2000c101904 */
[----:B------:R-:W-:Y:S05]  /*01c0*/  EXIT ;  /* 0x000000000000794d */ /* 0x000fea0003800000 */
.L_x_25:
[----:B------:R-:W0:Y:S02]  /*01d0*/  LDC.64 R2, c[0x0][0x390] ;  /* 0x0000e400ff027b82 */ /* 0x000e240000000a00 */
[----:B0-----:R-:W-:-:S05]  /*01e0*/  IMAD.WIDE R2, R7, 0x4, R2 ;  /* 0x0000000407027825 */ /* 0x001fca00078e0202 */
[----:B------:R-:W-:Y:S01]  /*01f0*/  STG.E desc[UR4][R2.64], RZ ;  /* 0x000000ff02007986 */ /* 0x000fe2000c101904 */
[----:B------:R-:W-:Y:S05]  /*0200*/  EXIT ;  /* 0x000000000000794d */ /* 0x000fea0003800000 */
.L_x_26:
        /* <DEDUP_REMOVED lines=15> */
.L_x_338:


//--------------------- .text._ZN3lfs5tetra4cuda36_GLOBAL__N__f3b2ec31_4_k_cu_5190dfff34compute_intersection_colors_kernelEPKfPKlS6_S4_S4_PKiS4_S4_S4_PfS9_iiib --------------------------
	.section	.text._ZN3lfs5tetra4cuda36_GLOBAL__N__f3b2ec31_4_k_cu_5190dfff34compute_intersection_colors_kernelEPKfPKlS6_S4_S4_PKiS4_S4_S4_PfS9_iiib,"ax",@progbits
	.align	128
.text._ZN3lfs5tetra4cuda36_GLOBAL__N__f3b2ec31_4_k_cu_5190dfff34compute_intersection_colors_kernelEPKfPKlS6_S4_S4_PKiS4_S4_S4_PfS9_iiib:
        .type           _ZN3lfs5tetra4cuda36_GLOBAL__N__f3b2ec31_4_k_cu_5190dfff34compute_intersection_colors_kernelEPKfPKlS6_S4_S4_PKiS4_S4_S4_PfS9_iiib,@function
        .size           _ZN3lfs5tetra4cuda36_GLOBAL__N__f3b2ec31_4_k_cu_5190dfff34compute_intersection_colors_kernelEPKfPKlS6_S4_S4_PKiS4_S4_S4_PfS9_iiib,(.L_x_339 - _ZN3lfs5tetra4cuda36_GLOBAL__N__f3b2ec31_4_k_cu_5190dfff34compute_intersection_colors_kernelEPKfPKlS6_S4_S4_PKiS4_S4_S4_PfS9_iiib)
        .other          _ZN3lfs5tetra4cuda36_GLOBAL__N__f3b2ec31_4_k_cu_5190dfff34compute_intersection_colors_kernelEPKfPKlS6_S4_S4_PKiS4_S4_S4_PfS9_iiib,@"STO_CUDA_ENTRY STV_DEFAULT"
_ZN3lfs5tetra4cuda36_GLOBAL__N__f3b2ec31_4_k_cu_5190dfff34compute_intersection_colors_kernelEPKfPKlS6_S4_S4_PKiS4_S4_S4_PfS9_iiib:
        /* <DEDUP_REMOVED lines=20> */
[----:B------:R-:W3:Y:S01]  /*0140*/  LDCU.U8 UR10, c[0x0][0x3e4] ;  /* 0x00007c80ff0a77ac */ /* 0x000ee20008000000 */
[----:B------:R-:W4:Y:S01]  /*0150*/  LDCU.64 UR12, c[0x0][0x388] ;  /* 0x00007100ff0c77ac */ /* 0x000f220008000a00 */
[----:B------:R-:W0:Y:S02]  /*0160*/  LDCU.64 UR14, c[0x0][0x3b0] ;  /* 0x00007600ff0e77ac */ /* 0x000e240008000a00 */
[----:B0-----:R-:W-:-:S05]  /*0170*/  IMAD.WIDE R6, R3, 0x4, R6 ;  /* 0x0000000403067825 */ /* 0x001fca00078e0206 */
[----:B-1----:R0:W5:Y:S01]  /*0180*/  LDG.E.CONSTANT R0, desc[UR8][R6.64] ;  /* 0x0000000806007981 */ /* 0x002162000c1e9900 */
[----:B------:R-:W-:Y:S01]  /*0190*/  IMAD R2, R3, R4, RZ ;  /* 0x0000000403027224 */ /* 0x000fe200078e02ff */
[----:B--2---:R-:W-:Y:S01]  /*01a0*/  UIADD3 UR5, UP0, UPT, UR6, 0x4, URZ ;  /* 0x0000000406057890 */ /* 0x004fe2000ff1e0ff */
[----:B------:R-:W-:Y:S02]  /*01b0*/  IADD3 R3, PT, PT, -R4, RZ, RZ ;  /* 0x000000ff04037210 */ /* 0x000fe40007ffe1ff */
[C---:B------:R-:W-:Y:S01]  /*01c0*/  IMAD R5, R2.reuse, 0x3, RZ ;  /* 0x0000000302057824 */ /* 0x040fe200078e02ff */
[----:B------:R-:W-:Y:S01]  /*01d0*/  SHF.L.U32 R4, R2, 0x2, RZ ;  /* 0x0000000202047819 */ /* 0x000fe200000006ff */
[----:B------:R-:W-:-:S03]  /*01e0*/  UIADD3.X UR6, UPT, UPT, URZ, UR7, URZ, UP0, !UPT ;  /* 0x00000007ff067290 */ /* 0x000fc600087fe4ff */
[----:B0--34-:R-:W-:-:S09]  /*01f0*/  UMOV UR7, 0x1 ;  /* 0x0000000100077882 */ /* 0x019fd20000000000 */
.L_x_42:
[----:B012---:R-:W0:Y:S01]  /*0200*/  LDC.64 R8, c[0x0][0x3d0] ;  /* 0x0000f400ff087b82 */ /* 0x007e220000000a00 */
[----:B------:R-:W-:Y:S01]  /*0210*/  UIADD3 UR4, UPT, UPT, UR7, -0x1, URZ ;  /* 0xffffffff07047890 */ /* 0x000fe2000fffe0ff */
[----:B------:R-:W-:Y:S01]  /*0220*/  IADD3 R3, PT, PT, R3, 0x1, RZ ;  /* 0x0000000103037810 */ /* 0x000fe20007ffe0ff */
[----:B------:R-:W-:Y:S03]  /*0230*/  BSSY.RECONVERGENT B0, `(.L_x_27) ;  /* 0x0000136000007945 */ /* 0x000fe60003800200 */
[----:B------:R-:W-:Y:S02]  /*0240*/  ISETP.NE.AND P2, PT, R3, RZ, PT ;  /* 0x000000ff0300720c */ /* 0x000fe40003f45270 */
[----:B-----5:R-:W-:Y:S01]  /*0250*/  ISETP.LE.AND P0, PT, R0, UR4, PT ;  /* 0x0000000400007c0c */ /* 0x020fe2000bf03270 */
[----:B0-----:R-:W-:-:S12]  /*0260*/  IMAD.WIDE R8, R2, 0x4, R8 ;  /* 0x0000000402087825 */ /* 0x001fd800078e0208 */
[----:B------:R-:W-:Y:S05]  /*0270*/  @P0 BRA `(.L_x_28) ;  /* 0x0000001000ac0947 */ /* 0x000fea0003800000 */
[----:B------:R-:W0:Y:S02]  /*0280*/  LDC.64 R6, c[0x0][0x390] ;  /* 0x0000e400ff067b82 */ /* 0x000e240000000a00 */
[----:B0-----:R-:W-:-:S06]  /*0290*/  IMAD.WIDE R10, R2, 0x8, R6 ;  /* 0x00000008020a7825 */ /* 0x001fcc00078e0206 */
[----:B------:R-:W2:Y:S02]  /*02a0*/  LDG.E.64.CONSTANT R10, desc[UR8][R10.64] ;  /* 0x000000080a0a7981 */ /* 0x000ea4000c1e9b00 */
[----:B--2---:R-:W-:-:S04]  /*02b0*/  ISETP.GT.U32.AND P0, PT, R10, -0x1, PT ;  /* 0xffffffff0a00780c */ /* 0x004fc80003f04070 */
[----:B------:R-:W-:-:S13]  /*02c0*/  ISETP.GT.AND.EX P0, PT, R11, -0x1, PT, P0 ;  /* 0xffffffff0b00780c */ /* 0x000fda0003f04300 */
[----:B------:R-:W0:Y:S02]  /*02d0*/  @!P0 LDC.64 R6, c[0x0][0x3c8] ;  /* 0x0000f200ff068b82 */ /* 0x000e240000000a00 */
[----:B0-----:R-:W-:-:S05]  /*02e0*/  @!P0 IMAD.WIDE R6, R5, 0x4, R6 ;  /* 0x0000000405068825 */ /* 0x001fca00078e0206 */
[----:B------:R1:W-:Y:S04]  /*02f0*/  @!P0 STG.E desc[UR8][R6.64], RZ ;  /* 0x000000ff06008986 */ /* 0x0003e8000c101908 */
[----:B------:R1:W-:Y:S04]  /*0300*/  @!P0 STG.E desc[UR8][R6.64+0x4], RZ ;  /* 0x000004ff06008986 */ /* 0x0003e8000c101908 */
[----:B------:R1:W-:Y:S04]  /*0310*/  @!P0 STG.E desc[UR8][R6.64+0x8], RZ ;  /* 0x000008ff06008986 */ /* 0x0003e8000c101908 */
[----:B------:R1:W-:Y:S01]  /*0320*/  @!P0 STG.E desc[UR8][R8.64], RZ ;  /* 0x000000ff08008986 */ /* 0x0003e2000c101908 */
[----:B------:R-:W-:Y:S05]  /*0330*/  @!P0 BRA `(.L_x_29) ;  /* 0x0000001000948947 */ /* 0x000fea0003800000 */
[C---:B------:R-:W-:Y:S01]  /*0340*/  LEA R14, P0, R10.reuse, UR12, 0x5 ;  /* 0x0000000c0a0e7c11 */ /* 0x040fe2000f8028ff */
[----:B------:R-:W0:Y:S03]  /*0350*/  LDC.64 R16, c[0x0][0x380] ;  /* 0x0000e000ff107b82 */ /* 0x000e260000000a00 */
[----:B------:R-:W-:-:S05]  /*0360*/  LEA.HI.X R15, R10, UR13, R11, 0x5, P0 ;  /* 0x0000000d0a0f7c11 */ /* 0x000fca00080f2c0b */
[----:B------:R-:W1:Y:S01]  /*0370*/  LDG.E.64.CONSTANT R20, desc[UR8][R14.64+0x8] ;  /* 0x000008080e147981 */ /* 0x000e62000c1e9b00 */
[----:B------:R-:W2:Y:S03]  /*0380*/  LDC.64 R12, c[0x0][0x398] ;  /* 0x0000e600ff0c7b82 */ /* 0x000ea60000000a00 */
[----:B------:R-:W3:Y:S04]  /*0390*/  LDG.E.64.CONSTANT R18, desc[UR8][R14.64] ;  /* 0x000000080e127981 */ /* 0x000ee8000c1e9b00 */
[----:B------:R-:W4:Y:S01]  /*03a0*/  LDG.E.64.CONSTANT R24, desc[UR8][R14.64+0x18] ;  /* 0x000018080e187981 */ /* 0x000f22000c1e9b00 */
[----:B--2---:R-:W-:-:S05]  /*03b0*/  IMAD.WIDE R12, R4, 0x4, R12 ;  /* 0x00000004040c7825 */ /* 0x004fca00078e020c */
[----:B------:R-:W2:Y:S04]  /*03c0*/  LDG.E.CONSTANT R27, desc[UR8][R12.64+0x4] ;  /* 0x000004080c1b7981 */ /* 0x000ea8000c1e9900 */
[----:B------:R-:W2:Y:S01]  /*03d0*/  LDG.E.CONSTANT R22, desc[UR8][R12.64] ;  /* 0x000000080c167981 */ /* 0x000ea2000c1e9900 */
[----:B-1----:R-:W-:Y:S02]  /*03e0*/  IMAD R7, R21, 0xc, RZ ;  /* 0x0000000c15077824 */ /* 0x002fe400078e02ff */
[----:B0-----:R-:W-:-:S05]  /*03f0*/  IMAD.WIDE.U32 R20, R20, 0xc, R16 ;  /* 0x0000000c14147825 */ /* 0x001fca00078e0010 */
[----:B------:R-:W-:Y:S01]  /*0400*/  IADD3 R21, PT, PT, R21, R7, RZ ;  /* 0x0000000715157210 */ /* 0x000fe20007ffe0ff */
[----:B---3--:R-:W-:-:S04]  /*0410*/  IMAD R7, R19, 0xc, RZ ;  /* 0x0000000c13077824 */ /* 0x008fc800078e02ff */
[----:B------:R-:W2:Y:S04]  /*0420*/  LDG.E.CONSTANT R26, desc[UR8][R20.64] ;  /* 0x00000008141a7981 */ /* 0x000ea8000c1e9900 */
[----:B------:R-:W3:Y:S04]  /*0430*/  LDG.E.CONSTANT R23, desc[UR8][R20.64+0x4] ;  /* 0x0000040814177981 */ /* 0x000ee8000c1e9900 */
[----:B------:R-:W3:Y:S01]  /*0440*/  LDG.E.CONSTANT R28, desc[UR8][R20.64+0x8] ;  /* 0x00000808141c7981 */ /* 0x000ee2000c1e9900 */
[----:B------:R-:W-:-:S05]  /*0450*/  IMAD.WIDE.U32 R18, R18, 0xc, R16 ;  /* 0x0000000c12127825 */ /* 0x000fca00078e0010 */
[----:B------:R-:W-:Y:S01]  /*0460*/  IADD3 R19, PT, PT, R19, R7, RZ ;  /* 0x0000000713137210 */ /* 0x000fe20007ffe0ff */
[----:B------:R-:W3:Y:S04]  /*0470*/  LDG.E.64.CONSTANT R20, desc[UR8][R14.64+0x10] ;  /* 0x000010080e147981 */ /* 0x000ee8000c1e9b00 */
[----:B------:R-:W3:Y:S04]  /*0480*/  LDG.E.CONSTANT R6, desc[UR8][R18.64] ;  /* 0x0000000812067981 */ /* 0x000ee8000c1e9900 */
[----:B------:R-:W3:Y:S04]  /*0490*/  LDG.E.CONSTANT R7, desc[UR8][R18.64+0x4] ;  /* 0x0000040812077981 */ /* 0x000ee8000c1e9900 */
[----:B------:R0:W3:Y:S01]  /*04a0*/  LDG.E.CONSTANT R29, desc[UR8][R18.64+0x8] ;  /* 0x00000808121d7981 */ /* 0x0000e2000c1e9900 */
[----:B----4-:R-:W-:-:S03]  /*04b0*/  IMAD R25, R25, 0xc, RZ ;  /* 0x0000000c19197824 */ /* 0x010fc600078e02ff */
[----:B------:R-:W4:Y:S01]  /*04c0*/  LDG.E.CONSTANT R14, desc[UR8][R12.64+0x8] ;  /* 0x000008080c0e7981 */ /* 0x000f22000c1e9900 */
[----:B0-----:R-:W-:-:S03]  /*04d0*/  LEA R18, P0, R10, UR14, 0x2 ;  /* 0x0000000e0a127c11 */ /* 0x001fc6000f8010ff */
[----:B------:R0:W4:Y:S01]  /*04e0*/  LDG.E.CONSTANT R12, desc[UR8][R12.64+0xc] ;  /* 0x00000c080c0c7981 */ /* 0x000122000c1e9900 */
[----:B------:R-:W-:-:S05]  /*04f0*/  LEA.HI.X R19, R10, UR15, R11, 0x2, P0 ;  /* 0x0000000f0a137c11 */ /* 0x000fca00080f140b */
[----:B------:R-:W4:Y:S01]  /*0500*/  LDG.E.CONSTANT R18, desc[UR8][R18.64] ;  /* 0x0000000812127981 */ /* 0x000f22000c1e9900 */
[----:B0-----:R-:W-:Y:S02]  /*0510*/  IMAD R13, R11, 0xc, RZ ;  /* 0x0000000c0b0d7824 */ /* 0x001fe400078e02ff */
[-C--:B--2---:R-:W-:Y:S01]  /*0520*/  FMUL R15, R26, R27.reuse ;  /* 0x0000001b1a0f7220 */ /* 0x084fe20000400000 */
[-C--:B---3--:R-:W-:Y:S01]  /*0530*/  FMUL R23, R23, R27.reuse ;  /* 0x0000001b17177220 */ /* 0x088fe20000400000 */
[----:B------:R-:W-:Y:S02]  /*0540*/  FMUL R28, R28, R27 ;  /* 0x0000001b1c1c7220 */ /* 0x000fe40000400000 */
[----:B------:R-:W0:Y:S01]  /*0550*/  LDC.64 R26, c[0x0][0x3b8] ;  /* 0x0000ee00ff1a7b82 */ /* 0x000e220000000a00 */
[----:B------:R-:W-:Y:S01]  /*0560*/  FFMA R6, R6, R22, R15 ;  /* 0x0000001606067223 */ /* 0x000fe2000000000f */
[----:B------:R-:W-:Y:S02]  /*0570*/  IMAD R15, R21, 0xc, RZ ;  /* 0x0000000c150f7824 */ /* 0x000fe400078e02ff */
[----:B------:R-:W-:-:S04]  /*0580*/  IMAD.WIDE.U32 R20, R20, 0xc, R16 ;  /* 0x0000000c14147825 */ /* 0x000fc800078e0010 */
[----:B------:R-:W-:Y:S01]  /*0590*/  IMAD.WIDE.U32 R16, R24, 0xc, R16 ;  /* 0x0000000c18107825 */ /* 0x000fe200078e0010 */
[----:B------:R-:W-:-:S03]  /*05a0*/  IADD3 R21, PT, PT, R21, R15, RZ ;  /* 0x0000000f15157210 */ /* 0x000fc60007ffe0ff */
[-C--:B------:R-:W-:Y:S01]  /*05b0*/  FFMA R7, R7, R22.reuse, R23 ;  /* 0x0000001607077223 */ /* 0x080fe20000000017 */
[----:B------:R-:W-:Y:S01]  /*05c0*/  FFMA R29, R29, R22, R28 ;  /* 0x000000161d1d7223 */ /* 0x000fe2000000001c */
[----:B0-----:R-:W-:Y:S01]  /*05d0*/  IMAD.WIDE.U32 R26, R10, 0xc, R26 ;  /* 0x0000000c0a1a7825 */ /* 0x001fe200078e001a */
[----:B------:R-:W-:Y:S01]  /*05e0*/  IADD3 R17, PT, PT, R17, R25, RZ ;  /* 0x0000001911117210 */ /* 0x000fe20007ffe0ff */
[----:B------:R-:W4:Y:S04]  /*05f0*/  LDG.E.CONSTANT R15, desc[UR8][R20.64] ;  /* 0x00000008140f7981 */ /* 0x000f28000c1e9900 */
[----:B------:R-:W2:Y:S01]  /*0600*/  LDG.E.CONSTANT R22, desc[UR8][R20.64+0x4] ;  /* 0x0000040814167981 */ /* 0x000ea2000c1e9900 */
[----:B------:R-:W-:-:S03]  /*0610*/  IADD3 R27, PT, PT, R27, R13, RZ ;  /* 0x0000000d1b1b7210 */ /* 0x000fc60007ffe0ff */
[----:B------:R-:W3:Y:S04]  /*0620*/  LDG.E.CONSTANT R24, desc[UR8][R20.64+0x8] ;  /* 0x0000080814187981 */ /* 0x000ee8000c1e9900 */
[----:B------:R-:W3:Y:S04]  /*0630*/  LDG.E.CONSTANT R23, desc[UR8][R16.64] ;  /* 0x0000000810177981 */ /* 0x000ee8000c1e9900 */
[----:B------:R-:W3:Y:S04]  /*0640*/  LDG.E.CONSTANT R25, desc[UR8][R16.64+0x4] ;  /* 0x0000040810197981 */ /* 0x000ee8000c1e9900 */
[----:B------:R0:W5:Y:S04]  /*0650*/  LDG.E.CONSTANT R28, desc[UR8][R26.64+0x4] ;  /* 0x000004081a1c7981 */ /* 0x000168000c1e9900 */
[----:B------:R-:W3:Y:S04]  /*0660*/  LDG.E.CONSTANT R17, desc[UR8][R16.64+0x8] ;  /* 0x0000080810117981 */ /* 0x000ee8000c1e9900 */
[----:B------:R0:W5:Y:S04]  /*0670*/  LDG.E.CONSTANT R16, desc[UR8][R26.64] ;  /* 0x000000081a107981 */ /* 0x000168000c1e9900 */
[----:B------:R0:W5:Y:S01]  /*0680*/  LDG.E.CONSTANT R26, desc[UR8][R26.64+0x8] ;  /* 0x000008081a1a7981 */ /* 0x000162000c1e9900 */
[----:B------:R-:W-:-:S04]  /*0690*/  UPRMT UR4, UR10, 0x8880, URZ ;  /* 0x000088800a047896 */ /* 0x000fc800080000ff */
[----:B------:R-:W-:Y:S01]  /*06a0*/  UISETP.NE.AND UP0, UPT, UR4, URZ, UPT ;  /* 0x000000ff0400728c */ /* 0x000fe2000bf05270 */
[-C--:B----4-:R-:W-:Y:S01]  /*06b0*/  FFMA R6, R15, R14.reuse, R6 ;  /* 0x0000000e0f067223 */ /* 0x090fe20000000006 */
[-C--:B--2---:R-:W-:Y:S01]  /*06c0*/  FFMA R22, R22, R14.reuse, R7 ;  /* 0x0000000e16167223 */ /* 0x084fe20000000007 */
[----:B---3--:R-:W-:Y:S02]  /*06d0*/  FFMA R24, R24, R14, R29 ;  /* 0x0000000e18187223 */ /* 0x008fe4000000001d */
[-C--:B------:R-:W-:Y:S01]  /*06e0*/  FFMA R23, R23, R12.reuse, R6 ;  /* 0x0000000c17177223 */ /* 0x080fe20000000006 */
[-C--:B------:R-:W-:Y:S01]  /*06f0*/  FFMA R25, R25, R12.reuse, R22 ;  /* 0x0000000c19197223 */ /* 0x080fe20000000016 */
[----:B------:R-:W-:Y:S01]  /*0700*/  FFMA R17, R17, R12, R24 ;  /* 0x0000000c11117223 */ /* 0x000fe20000000018 */
[----:B------:R-:W-:Y:S01]  /*0710*/  FMNMX R12, R18, 10, PT ;  /* 0x41200000120c7809 */ /* 0x000fe20003800000 */
[----:B0-----:R-:W-:Y:S06]  /*0720*/  BRA.U UP0, `(.L_x_30) ;  /* 0x0000000900e47547 */ /* 0x001fec000b800000 */
[----:B------:R-:W0:Y:S02]  /*0730*/  LDC.64 R6, c[0x0][0x3c0] ;  /* 0x0000f000ff067b82 */ /* 0x000e240000000a00 */
[----:B0-----:R-:W-:-:S05]  /*0740*/  IMAD.WIDE.U32 R6, R10, 0xc, R6 ;  /* 0x0000000c0a067825 */ /* 0x001fca00078e0006 */
[----:B------:R-:W-:-:S05]  /*0750*/  IADD3 R7, PT, PT, R13, R7, RZ ;  /* 0x000000070d077210 */ /* 0x000fca0007ffe0ff */
[----:B------:R-:W2:Y:S04]  /*0760*/  LDG.E.CONSTANT R14, desc[UR8][R6.64+0x4] ;  /* 0x00000408060e7981 */ /* 0x000ea8000c1e9900 */
[----:B------:R-:W3:Y:S04]  /*0770*/  LDG.E.CONSTANT R10, desc[UR8][R6.64] ;  /* 0x00000008060a7981 */ /* 0x000ee8000c1e9900 */
[----:B------:R-:W4:Y:S01]  /*0780*/  LDG.E.CONSTANT R11, desc[UR8][R6.64+0x8] ;  /* 0x00000808060b7981 */ /* 0x000f22000c1e9900 */
[----:B------:R-:W-:Y:S01]  /*0790*/  BSSY.RECONVERGENT B1, `(.L_x_31) ;  /* 0x0000040000017945 */ /* 0x000fe20003800200 */
[----:B--2---:R-:W-:-:S04]  /*07a0*/  FMUL R14, R25, R14 ;  /* 0x0000000e190e7220 */ /* 0x004fc80000400000 */
[----:B---3--:R-:W-:-:S04]  /*07b0*/  FFMA R10, R23, R10, R14 ;  /* 0x0000000a170a7223 */ /* 0x008fc8000000000e */
[----:B----4-:R-:W-:-:S05]  /*07c0*/  FFMA R10, R17, R11, R10 ;  /* 0x0000000b110a7223 */ /* 0x010fca000000000a */
[----:B------:R-:W-:-:S04]  /*07d0*/  FMNMX R10, R10, 20, PT ;  /* 0x41a000000a0a7809 */ /* 0x000fc80003800000 */
[----:B------:R-:W-:Y:S01]  /*07e0*/  FMNMX R11, R10, -20, !PT ;  /* 0xc1a000000a0b7809 */ /* 0x000fe20007800000 */
[----:B------:R-:W-:-:S04]  /*07f0*/  HFMA2 R10, -RZ, RZ, 2.5625, 0 ;  /* 0x41200000ff0a7431 */ /* 0x000fc800000001ff */
[--C-:B-----5:R-:W-:Y:S01]  /*0800*/  FADD R16, R16, R11.reuse ;  /* 0x0000000b10107221 */ /* 0x120fe20000000000 */
[--C-:B------:R-:W-:Y:S01]  /*0810*/  FADD R28, R28, R11.reuse ;  /* 0x0000000b1c1c7221 */ /* 0x100fe20000000000 */
[----:B------:R-:W-:Y:S02]  /*0820*/  FADD R26, R26, R11 ;  /* 0x0000000b1a1a7221 */ /* 0x000fe40000000000 */
[----:B------:R-:W-:-:S05]  /*0830*/  FMUL R14, R16, 10 ;  /* 0x41200000100e7820 */ /* 0x000fca0000400000 */
[----:B------:R-:W-:-:S13]  /*0840*/  FSETP.GT.AND P0, PT, R14, 20, PT ;  /* 0x41a000000e00780b */ /* 0x000fda0003f04000 */
        /* <DEDUP_REMOVED lines=9> */
[C---:B------:R-:W-:Y:S01]  /*08e0*/  FADD R7, R6.reuse, -12583039 ;  /* 0xcb40007f06077421 */ /* 0x040fe20000000000 */
[----:B------:R-:W-:-:S03]  /*08f0*/  SHF.L.U32 R6, R6, 0x17, RZ ;  /* 0x0000001706067819 */ /* 0x000fc600000006ff */
[----:B------:R-:W-:-:S04]  /*0900*/  FFMA R7, R14, 1.4426950216293334961, -R7 ;  /* 0x3fb8aa3b0e077823 */ /* 0x000fc80000000807 */
[----:B------:R-:W-:Y:S01]  /*0910*/  FFMA R7, R14, 1.925963033500011079e-08, R7 ;  /* 0x32a570600e077823 */ /* 0x000fe20000000007 */
[----:B------:R-:W-:-:S05]  /*0920*/  MOV R14, 0x3e055027 ;  /* 0x3e055027000e7802 */ /* 0x000fca0000000f00 */
[----:B------:R-:W0:Y:S02]  /*0930*/  MUFU.EX2 R7, R7 ;  /* 0x0000000700077308 */ /* 0x000e240000000800 */
[----:B0-----:R-:W-:-:S05]  /*0940*/  FFMA R6, R6, R7, 1 ;  /* 0x3f80000006067423 */ /* 0x001fca0000000007 */
[----:B------:R-:W-:-:S04]  /*0950*/  FSETP.GEU.AND P0, PT, R6, 1.175494350822287508e-38, PT ;  /* 0x008000000600780b */ /* 0x000fc80003f0e000 */
[----:B------:R-:W-:-:S09]  /*0960*/  FSEL R7, RZ, -23, P0 ;  /* 0xc1b80000ff077808 */ /* 0x000fd20000000000 */
[----:B------:R-:W-:-:S05]  /*0970*/  @!P0 FMUL R6, R6, 8388608 ;  /* 0x4b00000006068820 */ /* 0x000fca0000400000 */
[C---:B------:R-:W-:Y:S02]  /*0980*/  IADD3 R11, PT, PT, R6.reuse, -0x3f2aaaab, RZ ;  /* 0xc0d55555060b7810 */ /* 0x040fe40007ffe0ff */
[C---:B------:R-:W-:Y:S02]  /*0990*/  ISETP.GT.U32.AND P0, PT, R6.reuse, 0x7f7fffff, PT ;  /* 0x7f7fffff0600780c */ /* 0x040fe40003f04070 */
[----:B------:R-:W-:Y:S02]  /*09a0*/  LOP3.LUT R11, R11, 0xff800000, RZ, 0xc0, !PT ;  /* 0xff8000000b0b7812 */ /* 0x000fe400078ec0ff */
[C---:B------:R-:W-:Y:S02]  /*09b0*/  FSETP.NEU.AND P3, PT, R6.reuse, RZ, PT ;  /* 0x000000ff0600720b */ /* 0x040fe40003f6d000 */
[----:B------:R-:W-:-:S05]  /*09c0*/  IADD3 R13, PT, PT, R6, -R11, RZ ;  /* 0x8000000b060d7210 */ /* 0x000fca0007ffe0ff */
[----:B------:R-:W-:-:S04]  /*09d0*/  FADD R13, R13, -1 ;  /* 0xbf8000000d0d7421 */ /* 0x000fc80000000000 */
[----:B------:R-:W-:-:S04]  /*09e0*/  FFMA R14, R13, -R14, 0.14084610342979431152 ;  /* 0x3e1039f60d0e7423 */ /* 0x000fc8000000080e */
[----:B------:R-:W-:-:S04]  /*09f0*/  FFMA R14, R13, R14, -0.12148627638816833496 ;  /* 0xbdf8cdcc0d0e7423 */ /* 0x000fc8000000000e */
[----:B------:R-:W-:-:S04]  /*0a00*/  FFMA R14, R13, R14, 0.13980610668659210205 ;  /* 0x3e0f29550d0e7423 */ /* 0x000fc8000000000e */
[----:B------:R-:W-:-:S04]  /*0a10*/  FFMA R14, R13, R14, -0.16684235632419586182 ;  /* 0xbe2ad8b90d0e7423 */ /* 0x000fc8000000000e */
[----:B------:R-:W-:-:S04]  /*0a20*/  FFMA R14, R13, R14, 0.20012299716472625732 ;  /* 0x3e4ced0b0d0e7423 */ /* 0x000fc8000000000e */
[----:B------:R-:W-:-:S04]  /*0a30*/  FFMA R14, R13, R14, -0.24999669194221496582 ;  /* 0xbe7fff220d0e7423 */ /* 0x000fc8000000000e */
[----:B------:R-:W-:-:S04]  /*0a40*/  FFMA R14, R13, R14, 0.33333182334899902344 ;  /* 0x3eaaaa780d0e7423 */ /* 0x000fc8000000000e */
[----:B------:R-:W-:Y:S01]  /*0a50*/  FFMA R16, R13, R14, -0.5 ;  /* 0xbf0000000d107423 */ /* 0x000fe2000000000e */
[----:B------:R-:W-:-:S03]  /*0a60*/  I2FP.F32.S32 R14, R11 ;  /* 0x0000000b000e7245 */ /* 0x000fc60000201400 */
[C---:B------:R-:W-:Y:S02]  /*0a70*/  FMUL R16, R13.reuse, R16 ;  /* 0x000000100d107220 */ /* 0x040fe40000400000 */
[----:B------:R-:W-:Y:S01]  /*0a80*/  FFMA R7, R14, 1.1920928955078125e-07, R7 ;  /* 0x340000000e077823 */ /* 0x000fe20000000007 */
[----:B------:R-:W-:Y:S02]  /*0a90*/  HFMA2 R14, -RZ, RZ, 1.44921875, -19.203125 ;  /* 0x3dcccccdff0e7431 */ /* 0x000fe400000001ff */
[----:B------:R-:W-:Y:S01]  /*0aa0*/  FFMA R16, R13, R16, R13 ;  /* 0x000000100d107223 */ /* 0x000fe2000000000d */
[----:B------:R-:W-:-:S03]  /*0ab0*/  MOV R13, 0x7f800000 ;  /* 0x7f800000000d7802 */ /* 0x000fc60000000f00 */
[----:B------:R-:W-:Y:S02]  /*0ac0*/  FFMA R7, R7, 0.69314718246459960938, R16 ;  /* 0x3f31721807077823 */ /* 0x000fe40000000010 */
[----:B------:R-:W-:Y:S01]  /*0ad0*/  @P0 FFMA R7, R6, R13, +INF ;  /* 0x7f80000006070423 */ /* 0x000fe2000000000d */
[----:B------:R-:W-:-:S03]  /*0ae0*/  FFMA R11, R14, -R10, 1 ;  /* 0x3f8000000e0b7423 */ /* 0x000fc6000000080a */
[----:B------:R-:W0:Y:S01]  /*0af0*/  FCHK P0, R7, 10 ;  /* 0x4120000007007902 */ /* 0x000e220000000000 */
[----:B------:R-:W-:-:S04]  /*0b00*/  FFMA R14, R11, R14, 0.10000000149011611938 ;  /* 0x3dcccccd0b0e7423 */ /* 0x000fc8000000000e */
[----:B------:R-:W-:-:S04]  /*0b10*/  FFMA R11, R7, R14, RZ ;  /* 0x0000000e070b7223 */ /* 0x000fc800000000ff */
[----:B------:R-:W-:-:S04]  /*0b20*/  FFMA R6, R11, -10, R7 ;  /* 0xc12000000b067823 */ /* 0x000fc80000000007 */
[----:B------:R-:W-:Y:S01]  /*0b30*/  FFMA R6, R14, R6, R11 ;  /* 0x000000060e067223 */ /* 0x000fe2000000000b */
[----:B0-----:R-:W-:Y:S06]  /*0b40*/  @!P0 BRA `(.L_x_34) ;  /* 0x0000000000088947 */ /* 0x001fec0003800000 */
[----:B------:R-:W-:-:S07]  /*0b50*/  MOV R14, 0xb70 ;  /* 0x00000b70000e7802 */ /* 0x000fce0000000f00 */
[----:B------:R-:W-:Y:S05]  /*0b60*/  CALL.REL.NOINC `($__internal_1_$__cuda_sm3x_div_rn_noftz_f32_slowpath) ;  /* 0x0000000800a47944 */ /* 0x000fea0003c00000 */
.L_x_34:
[----:B------:R-:W-:Y:S05]  /*0b70*/  BSYNC.RECONVERGENT B2 ;  /* 0x0000000000027941 */ /* 0x000fea0003800200 */
.L_x_33:
[----:B------:R-:W-:-:S07]  /*0b80*/  FSEL R16, R6, -INF , P3 ;  /* 0xff80000006107808 */ /* 0x000fce0001800000 */
.L_x_32:
[----:B------:R-:W-:Y:S05]  /*0b90*/  BSYNC.RECONVERGENT B1 ;  /* 0x0000000000017941 */ /* 0x000fea0003800200 */
.L_x_31:
[----:B------:R-:W-:Y:S01]  /*0ba0*/  FMUL R14, R28, 10 ;  /* 0x412000001c0e7820 */ /* 0x000fe20000400000 */
[----:B------:R-:W-:Y:S04]  /*0bb0*/  BSSY.RECONVERGENT B1, `(.L_x_35) ;  /* 0x0000037000017945 */ /* 0x000fe80003800200 */
[----:B------:R-:W-:-:S13]  /*0bc0*/  FSETP.GT.AND P0, PT, R14, 20, PT ;  /* 0x41a000000e00780b */ /* 0x000fda0003f04000 */
[----:B------:R-:W-:Y:S05]  /*0bd0*/  @P0 BRA `(.L_x_36) ;  /* 0x0000000000d00947 */ /* 0x000fea0003800000 */
[----:B------:R-:W-:Y:S01]  /*0be0*/  FSETP.GEU.AND P0, PT, R14, -20, PT ;  /* 0xc1a000000e00780b */ /* 0x000fe20003f0e000 */
[----:B------:R-:W-:-:S12]  /*0bf0*/  HFMA2 R28, -RZ, RZ, 0, 0 ;  /* 0x00000000ff1c7431 */ /* 0x000fd800000001ff */
[----:B------:R-:W-:Y:S05]  /*0c00*/  @!P0 BRA `(.L_x_36) ;  /* 0x0000000000c48947 */ /* 0x000fea0003800000 */
[----:B------:R-:W-:Y:S01]  /*0c10*/  MOV R7, 0x3bbb989d ;  /* 0x3bbb989d00077802 */ /* 0x000fe20000000f00 */
        /* <DEDUP_REMOVED lines=10> */
[----:B0-----:R-:W-:-:S05]  /*0cc0*/  FFMA R7, R6, R11, 1 ;  /* 0x3f80000006077423 */ /* 0x001fca000000000b */
[----:B------:R-:W-:-:S13]  /*0cd0*/  FSETP.GEU.AND P0, PT, R7, 1.175494350822287508e-38, PT ;  /* 0x008000000700780b */ /* 0x000fda0003f0e000 */
[----:B------:R-:W-:-:S05]  /*0ce0*/  @!P0 FMUL R7, R7, 8388608 ;  /* 0x4b00000007078820 */ /* 0x000fca0000400000 */
[C---:B------:R-:W-:Y:S02]  /*0cf0*/  IADD3 R6, PT, PT, R7.reuse, -0x3f2aaaab, RZ ;  /* 0xc0d5555507067810 */ /* 0x040fe40007ffe0ff */
[----:B------:R-:W-:Y:S02]  /*0d00*/  FSETP.NEU.AND P3, PT, R7, RZ, PT ;  /* 0x000000ff0700720b */ /* 0x000fe40003f6d000 */
[----:B------:R-:W-:-:S04]  /*0d10*/  LOP3.LUT R14, R6, 0xff800000, RZ, 0xc0, !PT ;  /* 0xff800000060e7812 */ /* 0x000fc800078ec0ff */
[-C--:B------:R-:W-:Y:S02]  /*0d20*/  IADD3 R6, PT, PT, R7, -R14.reuse, RZ ;  /* 0x8000000e07067210 */ /* 0x080fe40007ffe0ff */
[----:B------:R-:W-:Y:S02]  /*0d30*/  I2FP.F32.S32 R11, R14 ;  /* 0x0000000e000b7245 */ /* 0x000fe40000201400 */
[----:B------:R-:W-:Y:S01]  /*0d40*/  MOV R14, 0x7f800000 ;  /* 0x7f800000000e7802 */ /* 0x000fe20000000f00 */
        /* <DEDUP_REMOVED lines=9> */
[----:B------:R-:W-:Y:S02]  /*0de0*/  FSEL R6, RZ, -23, P0 ;  /* 0xc1b80000ff067808 */ /* 0x000fe40000000000 */
[----:B------:R-:W-:Y:S01]  /*0df0*/  ISETP.GT.U32.AND P0, PT, R7, 0x7f7fffff, PT ;  /* 0x7f7fffff0700780c */ /* 0x000fe20003f04070 */
[----:B------:R-:W-:Y:S02]  /*0e00*/  FMUL R18, R13, R18 ;  /* 0x000000120d127220 */ /* 0x000fe40000400000 */
[----:B------:R-:W-:Y:S01]  /*0e10*/  FFMA R6, R11, 1.1920928955078125e-07, R6 ;  /* 0x340000000b067823 */ /* 0x000fe20000000006 */
[----:B------:R-:W-:Y:S01]  /*0e20*/  MOV R11, 0x3dcccccd ;  /* 0x3dcccccd000b7802 */ /* 0x000fe20000000f00 */
[----:B------:R-:W-:-:S04]  /*0e30*/  FFMA R13, R13, R18, R13 ;  /* 0x000000120d0d7223 */ /* 0x000fc8000000000d */
[----:B------:R-:W-:Y:S01]  /*0e40*/  FFMA R18, R6, 0.69314718246459960938, R13 ;  /* 0x3f31721806127823 */ /* 0x000fe2000000000d */
[----:B------:R-:W-:-:S03]  /*0e50*/  FFMA R6, R11, -R10, 1 ;  /* 0x3f8000000b067423 */ /* 0x000fc6000000080a */
[----:B------:R-:W-:Y:S01]  /*0e60*/  @P0 FFMA R18, R7, R14, +INF ;  /* 0x7f80000007120423 */ /* 0x000fe2000000000e */
[----:B------:R-:W-:-:S03]  /*0e70*/  FFMA R6, R6, R11, 0.10000000149011611938 ;  /* 0x3dcccccd06067423 */ /* 0x000fc6000000000b */
[----:B------:R-:W0:Y:S01]  /*0e80*/  FCHK P0, R18, 10 ;  /* 0x4120000012007902 */ /* 0x000e220000000000 */
[----:B------:R-:W-:-:S04]  /*0e90*/  FFMA R11, R6, R18, RZ ;  /* 0x00000012060b7223 */ /* 0x000fc800000000ff */
[----:B------:R-:W-:-:S04]  /*0ea0*/  FFMA R14, R11, -10, R18 ;  /* 0xc12000000b0e7823 */ /* 0x000fc80000000012 */
[----:B------:R-:W-:Y:S01]  /*0eb0*/  FFMA R6, R6, R14, R11 ;  /* 0x0000000e06067223 */ /* 0x000fe2000000000b */
[----:B0-----:R-:W-:Y:S06]  /*0ec0*/  @!P0 BRA `(.L_x_38) ;  /* 0x00000000000c8947 */ /* 0x001fec0003800000 */
[----:B------:R-:W-:Y:S02]  /*0ed0*/  MOV R7, R18 ;  /* 0x0000001200077202 */ /* 0x000fe40000000f00 */
[----:B------:R-:W-:-:S07]  /*0ee0*/  MOV R14, 0xf00 ;  /* 0x00000f00000e7802 */ /* 0x000fce0000000f00 */
[----:B------:R-:W-:Y:S05]  /*0ef0*/  CALL.REL.NOINC `($__internal_1_$__cuda_sm3x_div_rn_noftz_f32_slowpath) ;  /* 0x0000000400c07944 */ /* 0x000fea0003c00000 */
.L_x_38:
[----:B------:R-:W-:Y:S05]  /*0f00*/  BSYNC.RECONVERGENT B2 ;  /* 0x0000000000027941 */ /* 0x000fea0003800200 */
.L_x_37:
[----:B------:R-:W-:-:S07]  /*0f10*/  FSEL R28, R6, -INF , P3 ;  /* 0xff800000061c7808 */ /* 0x000fce0001800000 */
.L_x_36:
[----:B------:R-:W-:Y:S05]  /*0f20*/  BSYNC.RECONVERGENT B1 ;  /* 0x0000000000017941 */ /* 0x000fea0003800200 */
.L_x_35:
        /* <DEDUP_REMOVED lines=8> */
[----:B------:R-:W-:Y:S01]  /*0fb0*/  BSSY.RECONVERGENT B2, `(.L_x_40) ;  /* 0x000002e000027945 */ /* 0x000fe20003800200 */
[----:B------:R-:W-:Y:S02]  /*0fc0*/  MOV R11, 0x437c0000 ;  /* 0x437c0000000b7802 */ /* 0x000fe40000000f00 */
[----:B------:R-:W-:Y:S01]  /*0fd0*/  MOV R18, 0x3e055027 ;  /* 0x3e05502700127802 */ /* 0x000fe20000000f00 */
        /* <DEDUP_REMOVED lines=29> */
[----:B------:R-:W-:Y:S02]  /*11b0*/  IMAD.MOV.U32 R11, RZ, RZ, 0x3dcccccd ;  /* 0x3dcccccdff0b7424 */ /* 0x000fe400078e00ff */
[----:B------:R-:W-:-:S04]  /*11c0*/  FFMA R13, R13, R18, R13 ;  /* 0x000000120d0d7223 */ /* 0x000fc8000000000d */
[----:B------:R-:W-:Y:S01]  /*11d0*/  FFMA R18, R6, 0.69314718246459960938, R13 ;  /* 0x3f31721806127823 */ /* 0x000fe2000000000d */
[----:B------:R-:W-:Y:S02]  /*11e0*/  FFMA R6, R11, -R10, 1 ;  /* 0x3f8000000b067423 */ /* 0x000fe4000000080a */
[----:B------:R-:W-:Y:S02]  /*11f0*/  @P0 FFMA R18, R7, R14, +INF ;  /* 0x7f80000007120423 */ /* 0x000fe4000000000e */
[----:B------:R-:W-:Y:S02]  /*1200*/  FFMA R6, R6, R11, 0.10000000149011611938 ;  /* 0x3dcccccd06067423 */ /* 0x000fe4000000000b */
[----:B------:R-:W0:Y:S02]  /*1210*/  FCHK P0, R18, 10 ;  /* 0x4120000012007902 */ /* 0x000e240000000000 */
[----:B------:R-:W-:-:S04]  /*1220*/  FFMA R11, R6, R18, RZ ;  /* 0x00000012060b7223 */ /* 0x000fc800000000ff */
[----:B------:R-:W-:-:S04]  /*1230*/  FFMA R14, R11, -10, R18 ;  /* 0xc12000000b0e7823 */ /* 0x000fc80000000012 */
[----:B------:R-:W-:Y:S01]  /*1240*/  FFMA R6, R6, R14, R11 ;  /* 0x0000000e06067223 */ /* 0x000fe2000000000b */
[----:B0-----:R-:W-:Y:S06]  /*1250*/  @!P0 BRA `(.L_x_41) ;  /* 0x00000000000c8947 */ /* 0x001fec0003800000 */
[----:B------:R-:W-:Y:S02]  /*1260*/  MOV R7, R18 ;  /* 0x0000001200077202 */ /* 0x000fe40000000f00 */
[----:B------:R-:W-:-:S07]  /*1270*/  MOV R14, 0x1290 ;  /* 0x00001290000e7802 */ /* 0x000fce0000000f00 */
[----:B------:R-:W-:Y:S05]  /*1280*/  CALL.REL.NOINC `($__internal_1_$__cuda_sm3x_div_rn_noftz_f32_slowpath) ;  /* 0x0000000000dc7944 */ /* 0x000fea0003c00000 */
.L_x_41:
[----:B------:R-:W-:Y:S05]  /*1290*/  BSYNC.RECONVERGENT B2 ;  /* 0x0000000000027941 */ /* 0x000fea0003800200 */
.L_x_40:
[----:B------:R-:W-:-:S07]  /*12a0*/  FSEL R26, R6, -INF , P3 ;  /* 0xff800000061a7808 */ /* 0x000fce0001800000 */
.L_x_39:
[----:B------:R-:W-:Y:S05]  /*12b0*/  BSYNC.RECONVERGENT B1 ;  /* 0x0000000000017941 */ /* 0x000fea0003800200 */
.L_x_30:
[----:B------:R-:W-:Y:S02]  /*12c0*/  ISETP.LE.AND P0, PT, R0, UR7, PT ;  /* 0x0000000700007c0c */ /* 0x000fe4000bf03270 */
[----:B------:R-:W-:Y:S02]  /*12d0*/  MOV R6, UR5 ;  /* 0x0000000500067c02 */ /* 0x000fe40008000f00 */
[----:B------:R-:W-:-:S09]  /*12e0*/  MOV R7, UR6 ;  /* 0x0000000600077c02 */ /* 0x000fd20008000f00 */
[----:B------:R-:W-:-:S05]  /*12f0*/  @!P0 IMAD.WIDE R6, R2, 0x4, R6 ;  /* 0x0000000402068825 */ /* 0x000fca00078e0206 */
[----:B------:R-:W2:Y:S04]  /*1300*/  @!P0 LDG.E.CONSTANT R11, desc[UR8][R6.64] ;  /* 0x00000008060b8981 */ /* 0x000ea8000c1e9900 */
[----:B------:R-:W2:Y:S01]  /*1310*/  @!P0 LDG.E.CONSTANT R14, desc[UR8][R6.64+-0x4] ;  /* 0xfffffc08060e8981 */ /* 0x000ea2000c1e9900 */
[----:B------:R-:W-:Y:S01]  /*1320*/  HFMA2 R17, -RZ, RZ, 0.96630859375, -0.0022525787353515625 ;  /* 0x3bbb989dff117431 */ /* 0x000fe200000001ff */
[----:B------:R-:W-:Y:S02]  /*1330*/  FMNMX R12, R12, -10, !PT ;  /* 0xc12000000c0c7809 */ /* 0x000fe40007800000 */
[----:B------:R-:W-:-:S03]  /*1340*/  MOV R19, 0x437c0000 ;  /* 0x437c000000137802 */ /* 0x000fc60000000f00 */
[----:B------:R-:W-:-:S04]  /*1350*/  FFMA.SAT R10, R12, R17, 0.5 ;  /* 0x3f0000000c0a7423 */ /* 0x000fc80000002011 */
[----:B------:R-:W-:Y:S01]  /*1360*/  FFMA.RM R13, R10, R19, 12582913 ;  /* 0x4b4000010a0d7423 */ /* 0x000fe20000004013 */
[----:B------:R-:W-:-:S03]  /*1370*/  HFMA2 R10, -RZ, RZ, 1.44921875, -19.203125 ;  /* 0x3dcccccdff0a7431 */ /* 0x000fc600000001ff */
[C---:B------:R-:W-:Y:S01]  /*1380*/  FADD R15, R13.reuse, -12583039 ;  /* 0xcb40007f0d0f7421 */ /* 0x040fe20000000000 */
[----:B------:R-:W-:-:S03]  /*1390*/  SHF.L.U32 R13, R13, 0x17, RZ ;  /* 0x000000170d0d7819 */ /* 0x000fc600000006ff */
[----:B------:R-:W-:-:S04]  /*13a0*/  FFMA R15, R12, 1.4426950216293334961, -R15 ;  /* 0x3fb8aa3b0c0f7823 */ /* 0x000fc8000000080f */
[----:B------:R-:W-:-:S04]  /*13b0*/  FFMA R15, R12, 1.925963033500011079e-08, R15 ;  /* 0x32a570600c0f7823 */ /* 0x000fc8000000000f */
[----:B------:R0:W1:Y:S02]  /*13c0*/  MUFU.EX2 R12, R15 ;  /* 0x0000000f000c7308 */ /* 0x0000640000000800 */
[----:B0----5:R-:W-:Y:S01]  /*13d0*/  FADD.SAT R15, RZ, R26 ;  /* 0x0000001aff0f7221 */ /* 0x021fe20000002000 */
[----:B-1----:R-:W-:Y:S01]  /*13e0*/  FMUL R13, R13, -R12 ;  /* 0x8000000c0d0d7220 */ /* 0x002fe20000400000 */
[----:B--2---:R-:W-:-:S05]  /*13f0*/  @!P0 FADD R11, R11, -R14 ;  /* 0x8000000e0b0b8221 */ /* 0x004fca0000000000 */
[----:B------:R-:W-:-:S05]  /*1400*/  @!P0 FMNMX R10, R11, 0.0010000000474974513054, !PT ;  /* 0x3a83126f0b0a8809 */ /* 0x000fca0007800000 */
[----:B------:R-:W-:-:S04]  /*1410*/  FMUL R10, R13, R10 ;  /* 0x0000000a0d0a7220 */ /* 0x000fc80000400000 */
[----:B------:R-:W-:Y:S01]  /*1420*/  FFMA.SAT R6, R10, R17, 0.5 ;  /* 0x3f0000000a067423 */ /* 0x000fe20000002011 */
[----:B------:R-:W-:-:S03]  /*1430*/  FADD.SAT R17, RZ, R16 ;  /* 0x00000010ff117221 */ /* 0x000fc60000002000 */
[----:B------:R-:W-:Y:S01]  /*1440*/  FFMA.RM R11, R6, R19, 12582913 ;  /* 0x4b400001060b7423 */ /* 0x000fe20000004013 */
[----:B------:R-:W-:Y:S01]  /*1450*/  FADD.SAT R19, RZ, R28 ;  /* 0x0000001cff137221 */ /* 0x000fe20000002000 */
[----:B------:R-:W0:Y:S02]  /*1460*/  LDC.64 R6, c[0x0][0x3c8] ;  /* 0x0000f200ff067b82 */ /* 0x000e240000000a00 */
[C---:B------:R-:W-:Y:S01]  /*1470*/  FADD R13, R11.reuse, -12583039 ;  /* 0xcb40007f0b0d7421 */ /* 0x040fe20000000000 */
[----:B------:R-:W-:-:S03]  /*1480*/  SHF.L.U32 R11, R11, 0x17, RZ ;  /* 0x000000170b0b7819 */ /* 0x000fc600000006ff */
[----:B------:R-:W-:-:S04]  /*1490*/  FFMA R13, R10, 1.4426950216293334961, -R13 ;  /* 0x3fb8aa3b0a0d7823 */ /* 0x000fc8000000080d */
[----:B------:R-:W-:-:S04]  /*14a0*/  FFMA R13, R10, 1.925963033500011079e-08, R13 ;  /* 0x32a570600a0d7823 */ /* 0x000fc8000000000d */
[----:B------:R-:W1:Y:S01]  /*14b0*/  MUFU.EX2 R10, R13 ;  /* 0x0000000d000a7308 */ /* 0x000e620000000800 */
[----:B0-----:R-:W-:-:S05]  /*14c0*/  IMAD.WIDE R6, R5, 0x4, R6 ;  /* 0x0000000405067825 */ /* 0x001fca00078e0206 */
[----:B------:R2:W-:Y:S01]  /*14d0*/  STG.E desc[UR8][R6.64], R17 ;  /* 0x0000001106007986 */ /* 0x0005e2000c101908 */
[----:B-1----:R-:W-:-:S03]  /*14e0*/  FFMA R11, R11, -R10, 1 ;  /* 0x3f8000000b0b7423 */ /* 0x002fc6000000080a */
[----:B------:R2:W-:Y:S04]  /*14f0*/  STG.E desc[UR8][R6.64+0x4], R19 ;  /* 0x0000041306007986 */ /* 0x0005e8000c101908 */
[----:B------:R2:W-:Y:S04]  /*1500*/  STG.E desc[UR8][R6.64+0x8], R15 ;  /* 0x0000080f06007986 */ /* 0x0005e8000c101908 */
[----:B------:R2:W-:Y:S01]  /*1510*/  STG.E desc[UR8][R8.64], R11 ;  /* 0x0000000b08007986 */ /* 0x0005e2000c101908 */
[----:B------:R-:W-:Y:S05]  /*1520*/  BRA `(.L_x_29) ;  /* 0x0000000000187947 */ /* 0x000fea0003800000 */
.L_x_28:
[----:B------:R-:W0:Y:S02]  /*1530*/  LDC.64 R6, c[0x0][0x3c8] ;  /* 0x0000f200ff067b82 */ /* 0x000e240000000a00 */
[----:B0-----:R-:W-:-:S05]  /*1540*/  IMAD.WIDE R6, R5, 0x4, R6 ;  /* 0x0000000405067825 */ /* 0x001fca00078e0206 */
[----:B------:R0:W-:Y:S04]  /*1550*/  STG.E desc[UR8][R6.64], RZ ;  /* 0x000000ff06007986 */ /* 0x0001e8000c101908 */
[----:B------:R0:W-:Y:S04]  /*1560*/  STG.E desc[UR8][R6.64+0x4], RZ ;  /* 0x000004ff06007986 */ /* 0x0001e8000c101908 */
[----:B------:R0:W-:Y:S04]  /*1570*/  STG.E desc[UR8][R6.64+0x8], RZ ;  /* 0x000008ff06007986 */ /* 0x0001e8000c101908 */
[----:B------:R0:W-:Y:S02]  /*1580*/  STG.E desc[UR8][R8.64], RZ ;  /* 0x000000ff08007986 */ /* 0x0001e4000c101908 */
.L_x_29:
[----:B------:R-:W-:Y:S05]  /*1590*/  BSYNC.RECONVERGENT B0 ;  /* 0x0000000000007941 */ /* 0x000fea0003800200 */
.L_x_27:
[----:B------:R-:W-:Y:S01]  /*15a0*/  UIADD3 UR7, UPT, UPT, UR7, 0x1, URZ ;  /* 0x0000000107077890 */ /* 0x000fe2000fffe0ff */
[----:B------:R-:W-:Y:S02]  /*15b0*/  IADD3 R4, PT, PT, R4, 0x4, RZ ;  /* 0x0000000404047810 */ /* 0x000fe40007ffe0ff */
[----:B------:R-:W-:Y:S02]  /*15c0*/  IADD3 R2, PT, PT, R2, 0x1, RZ ;  /* 0x0000000102027810 */ /* 0x000fe40007ffe0ff */
[----:B------:R-:W-:Y:S01]  /*15d0*/  IADD3 R5, PT, PT, R5, 0x3, RZ ;  /* 0x0000000305057810 */ /* 0x000fe20007ffe0ff */
[----:B------:R-:W-:Y:S06]  /*15e0*/  @P2 BRA `(.L_x_42) ;  /* 0xffffffec00042947 */ /* 0x000fec000383ffff */
[----:B------:R-:W-:Y:S05]  /*15f0*/  EXIT ;  /* 0x000000000000794d */ /* 0x000fea0003800000 */
        .weak           $__internal_1_$__cuda_sm3x_div_rn_noftz_f32_slowpath
        .type           $__internal_1_$__cuda_sm3x_div_rn_noftz_f32_slowpath,@function
        .size           $__internal_1_$__cuda_sm3x_div_rn_noftz_f32_slowpath,(.L_x_339 - $__internal_1_$__cuda_sm3x_div_rn_noftz_f32_slowpath)
$__internal_1_$__cuda_sm3x_div_rn_noftz_f32_slowpath:
[----:B------:R-:W-:Y:S01]  /*1600*/  SHF.R.U32.HI R11, RZ, 0x17, R10 ;  /* 0x00000017ff0b7819 */ /* 0x000fe2000001160a */
[----:B------:R-:W-:Y:S01]  /*1610*/  BSSY.RECONVERGENT B3, `(.L_x_43) ;  /* 0x0000064000037945 */ /* 0x000fe20003800200 */
[----:B------:R-:W-:Y:S01]  /*1620*/  SHF.R.U32.HI R6, RZ, 0x17, R7 ;  /* 0x00000017ff067819 */ /* 0x000fe20000011607 */
[----:B------:R-:W-:Y:S01]  /*1630*/  IMAD.MOV.U32 R18, RZ, RZ, 0x41200000 ;  /* 0x41200000ff127424 */ /* 0x000fe200078e00ff */
        /* <DEDUP_REMOVED lines=8> */
[----:B------:R-:W-:Y:S01]  /*16c0*/  HFMA2 R6, -RZ, RZ, 2.5625, 0 ;  /* 0x41200000ff067431 */ /* 0x000fe200000001ff */
[----:B------:R-:W-:-:S04]  /*16d0*/  FSETP.GTU.FTZ.AND P0, PT, |R7|, +INF , PT ;  /* 0x7f8000000700780b */ /* 0x000fc80003f1c200 */
        /* <DEDUP_REMOVED lines=15> */
[----:B------:R-:W-:Y:S02]  /*17d0*/  ISETP.GE.AND P0, PT, R17, RZ, PT ;  /* 0x000000ff1100720c */ /* 0x000fe40003f06270 */
[----:B------:R-:W-:-:S11]  /*17e0*/  ISETP.GE.AND P1, PT, R15, RZ, PT ;  /* 0x000000ff0f00720c */ /* 0x000fd60003f26270 */
[----:B------:R-:W-:Y:S01]  /*17f0*/  @P0 MOV R13, RZ ;  /* 0x000000ff000d0202 */ /* 0x000fe20000000f00 */
[----:B------:R-:W-:Y:S01]  /*1800*/  @!P0 FFMA R7, R7, 1.84467440737095516160e+19, RZ ;  /* 0x5f80000007078823 */ /* 0x000fe200000000ff */
[----:B------:R-:W-:Y:S01]  /*1810*/  @!P0 MOV R13, 0xffffffc0 ;  /* 0xffffffc0000d8802 */ /* 0x000fe20000000f00 */
[----:B------:R-:W-:-:S03]  /*1820*/  @!P1 FFMA R18, R6, 1.84467440737095516160e+19, RZ ;  /* 0x5f80000006129823 */ /* 0x000fc600000000ff */
[----:B------:R-:W-:-:S07]  /*1830*/  @!P1 IADD3 R13, PT, PT, R13, 0x40, RZ ;  /* 0x000000400d0d9810 */ /* 0x000fce0007ffe0ff */
.L_x_44:
[----:B------:R-:W-:Y:S01]  /*1840*/  LEA R15, R11, 0xc0800000, 0x17 ;  /* 0xc08000000b0f7811 */ /* 0x000fe200078eb8ff */
[----:B------:R-:W-:Y:S01]  /*1850*/  BSSY.RECONVERGENT B4, `(.L_x_49) ;  /* 0x0000036000047945 */ /* 0x000fe20003800200 */
[----:B------:R-:W-:Y:S02]  /*1860*/  IADD3 R20, PT, PT, R20, -0x7f, RZ ;  /* 0xffffff8114147810 */ /* 0x000fe40007ffe0ff */
[----:B------:R-:W-:-:S03]  /*1870*/  IADD3 R15, PT, PT, -R15, R18, RZ ;  /* 0x000000120f0f7210 */ /* 0x000fc60007ffe1ff */
[C---:B------:R-:W-:Y:S01]  /*1880*/  IMAD R6, R20.reuse, -0x800000, R7 ;  /* 0xff80000014067824 */ /* 0x040fe200078e0207 */
[----:B------:R-:W0:Y:S01]  /*1890*/  MUFU.RCP R17, R15 ;  /* 0x0000000f00117308 */ /* 0x000e220000001000 */
[----:B------:R-:W-:Y:S01]  /*18a0*/  FADD.FTZ R19, -R15, -RZ ;  /* 0x800000ff0f137221 */ /* 0x000fe20000010100 */
[----:B------:R-:W-:-:S04]  /*18b0*/  IADD3 R20, PT, PT, R20, 0x7f, -R11 ;  /* 0x0000007f14147810 */ /* 0x000fc80007ffe80b */
[----:B------:R-:W-:Y:S01]  /*18c0*/  IADD3 R20, PT, PT, R20, R13, RZ ;  /* 0x0000000d14147210 */ /* 0x000fe20007ffe0ff */
[----:B0-----:R-:W-:-:S04]  /*18d0*/  FFMA R18, R17, R19, 1 ;  /* 0x3f80000011127423 */ /* 0x001fc80000000013 */
        /* <DEDUP_REMOVED lines=8> */
[----:B------:R-:W-:-:S04]  /*1960*/  IADD3 R15, PT, PT, R11, R20, RZ ;  /* 0x000000140b0f7210 */ /* 0x000fc80007ffe0ff */
[----:B------:R-:W-:-:S04]  /*1970*/  IADD3 R11, PT, PT, R15, -0x1, RZ ;  /* 0xffffffff0f0b7810 */ /* 0x000fc80007ffe0ff */
        /* <DEDUP_REMOVED lines=10> */
[C---:B------:R-:W-:Y:S02]  /*1a20*/  IADD3 R20, PT, PT, R15.reuse, 0x20, RZ ;  /* 0x000000200f147810 */ /* 0x040fe40007ffe0ff */
[----:B------:R-:W-:Y:S02]  /*1a30*/  ISETP.NE.AND P4, PT, R15, RZ, PT ;  /* 0x000000ff0f00720c */ /* 0x000fe40003f85270 */
[----:B------:R-:W-:Y:S01]  /*1a40*/  LOP3.LUT R13, R11, 0x7fffff, RZ, 0xc0, !PT ;  /* 0x007fffff0b0d7812 */ /* 0x000fe200078ec0ff */
[CCC-:B------:R-:W-:Y:S01]  /*1a50*/  FFMA.RP R11, R7.reuse, R19.reuse, R18.reuse ;  /* 0x00000013070b7223 */ /* 0x1c0fe20000008012 */
[----:B------:R-:W-:Y:S01]  /*1a60*/  FFMA.RM R18, R7, R19, R18 ;  /* 0x0000001307127223 */ /* 0x000fe20000004012 */
[----:B------:R-:W-:Y:S02]  /*1a70*/  ISETP.NE.AND P1, PT, R15, RZ, PT ;  /* 0x000000ff0f00720c */ /* 0x000fe40003f25270 */
        /* <DEDUP_REMOVED lines=15> */
.L_x_51:
[----:B------:R-:W-:-:S04]  /*1b70*/  LOP3.LUT R6, R6, 0x80000000, RZ, 0xc0, !PT ;  /* 0x8000000006067812 */ /* 0x000fc800078ec0ff */
[----:B------:R-:W-:Y:S01]  /*1b80*/  LOP3.LUT R6, R6, 0x7f800000, RZ, 0xfc, !PT ;  /* 0x7f80000006067812 */ /* 0x000fe200078efcff */
[----:B------:R-:W-:Y:S06]  /*1b90*/  BRA `(.L_x_52) ;  /* 0x0000000000047947 */ /* 0x000fec0003800000 */
.L_x_50:
[----:B------:R-:W-:-:S07]  /*1ba0*/  LEA R6, R20, R6, 0x17 ;  /* 0x0000000614067211 */ /* 0x000fce00078eb8ff */
.L_x_52:
[----:B------:R-:W-:Y:S05]  /*1bb0*/  BSYNC.RECONVERGENT B4 ;  /* 0x0000000000047941 */ /* 0x000fea0003800200 */
.L_x_49:
[----:B------:R-:W-:Y:S05]  /*1bc0*/  BRA `(.L_x_53) ;  /* 0x0000000000207947 */ /* 0x000fea0003800000 */
.L_x_48:
[----:B------:R-:W-:-:S04]  /*1bd0*/  LOP3.LUT R6, R18, 0x80000000, R7, 0x48, !PT ;  /* 0x8000000012067812 */ /* 0x000fc800078e4807 */
[----:B------:R-:W-:Y:S01]  /*1be0*/  LOP3.LUT R6, R6, 0x7f800000, RZ, 0xfc, !PT ;  /* 0x7f80000006067812 */ /* 0x000fe200078efcff */
[----:B------:R-:W-:Y:S06]  /*1bf0*/  BRA `(.L_x_53) ;  /* 0x0000000000147947 */ /* 0x000fec0003800000 */
.L_x_47:
[----:B------:R-:W-:Y:S01]  /*1c00*/  LOP3.LUT R6, R18, 0x80000000, R7, 0x48, !PT ;  /* 0x8000000012067812 */ /* 0x000fe200078e4807 */
[----:B------:R-:W-:Y:S06]  /*1c10*/  BRA `(.L_x_53) ;  /* 0x00000000000c7947 */ /* 0x000fec0003800000 */
.L_x_46:
[----:B------:R-:W0:Y:S01]  /*1c20*/  MUFU.RSQ R6, -QNAN ;  /* 0xffc0000000067908 */ /* 0x000e220000001400 */
[----:B------:R-:W-:Y:S05]  /*1c30*/  BRA `(.L_x_53) ;  /* 0x0000000000047947 */ /* 0x000fea0003800000 */
.L_x_45:
[----:B------:R-:W-:-:S07]  /*1c40*/  FADD.FTZ R6, R7, R6 ;  /* 0x0000000607067221 */ /* 0x000fce0000010000 */
.L_x_53:
[----:B------:R-:W-:Y:S05]  /*1c50*/  BSYNC.RECONVERGENT B3 ;  /* 0x0000000000037941 */ /* 0x000fea0003800200 */
.L_x_43:
[----:B------:R-:W-:-:S04]  /*1c60*/  HFMA2 R15, -RZ, RZ, 0, 0 ;  /* 0x00000000ff0f7431 */ /* 0x000fc800000001ff */
[----:B0-----:R-:W-:Y:S05]  /*1c70*/  RET.REL.NODEC R14 `(_ZN3lfs5tetra4cuda36_GLOBAL__N__f3b2ec31_4_k_cu_5190dfff34compute_intersection_colors_kernelEPKfPKlS6_S4_S4_PKiS4_S4_S4_PfS9_iiib) ;  /* 0xffffffe00ee07950 */ /* 0x001fea0003c3ffff */
.L_x_54:
        /* <DEDUP_REMOVED lines=16> */
.L_x_339:


//--------------------- .text._ZN3lfs5tetra4cuda36_GLOBAL__N__f3b2ec31_4_k_cu_5190dfff33ray_tet_intersection_tiled_kernelEPKfS4_S4_PKlS4_PlPfS8_Piiimiff --------------------------
	.section	.text._ZN3lfs5tetra4cuda36_GLOBAL__N__f3b2ec31_4_k_cu_5190dfff33ray_tet_intersection_tiled_kernelEPKfS4_S4_PKlS4_PlPfS8_Piiimiff,"ax",@progbits
	.align	128
.text._ZN3lfs5tetra4cuda36_GLOBAL__N__f3b2ec31_4_k_cu_5190dfff33ray_tet_intersection_tiled_kernelEPKfS4_S4_PKlS4_PlPfS8_Piiimiff:
        .type           _ZN3lfs5tetra4cuda36_GLOBAL__N__f3b2ec31_4_k_cu_5190dfff33ray_tet_intersection_tiled_kernelEPKfS4_S4_PKlS4_PlPfS8_Piiimiff,@function
        .size           _ZN3lfs5tetra4cuda36_GLOBAL__N__f3b2ec31_4_k_cu_5190dfff33ray_tet_intersection_tiled_kernelEPKfS4_S4_PKlS4_PlPfS8_Piiimiff,(.L_x_341 - _ZN3lfs5tetra4cuda36_GLOBAL__N__f3b2ec31_4_k_cu_5190dfff33ray_tet_intersection_tiled_kernelEPKfS4_S4_PKlS4_PlPfS8_Piiimiff)
        .other          _ZN3lfs5tetra4cuda36_GLOBAL__N__f3b2ec31_4_k_cu_5190dfff33ray_tet_intersection_tiled_kernelEPKfS4_S4_PKlS4_PlPfS8_Piiimiff,@"STO_CUDA_ENTRY STV_DEFAULT"
_ZN3lfs5tetra4cuda36_GLOBAL__N__f3b2ec31_4_k_cu_5190dfff33ray_tet_intersection_tiled_kernelEPKfS4_S4_PKlS4_PlPfS8_Piiimiff:
[----:B------:R-:W0:Y:S01]  /*0000*/  LDC R1, c[0x0][0x37c] ;  /* 0x0000df00ff017b82 */ /* 0x000e220000000800 */
[----:B------:R-:W1:Y:S07]  /*0010*/  S2R R0, SR_TID.Y ;  /* 0x0000000000007919 */ /* 0x000e6e0000002200 */
[----:B------:R-:W2:Y:S01]  /*0020*/  LDC R10, c[0x0][0x360] ;  /* 0x0000d800ff0a7b82 */ /* 0x000ea20000000800 */
[----:B------:R-:W3:Y:S01]  /*0030*/  LDCU.64 UR6, c[0x0][0x3c8] ;  /* 0x00007900ff0677ac */ /* 0x000ee20008000a00 */
[----:B0-----:R-:W-:Y:S01]  /*0040*/  IADD3 R1, PT, PT, R1, -0x700, RZ ;  /* 0xfffff90001017810 */ /* 0x001fe20007ffe0ff */
[----:B------:R-:W2:Y:S03]  /*0050*/  S2R R3, SR_TID.X ;  /* 0x0000000000037919 */ /* 0x000ea60000002100 */
[----:B------:R-:W-:-:S02]  /*0060*/  R2UR UR18, R1 ;  /* 0x00000000011272ca */ /* 0x000fc400000e0000 */
[----:B------:R-:W1:Y:S01]  /*0070*/  S2UR UR5, SR_CTAID.Y ;  /* 0x00000000000579c3 */ /* 0x000e620000002600 */
[----:B------:R-:W-:-:S07]  /*0080*/  R2UR UR17, R1 ;  /* 0x00000000011172ca */ /* 0x000fce00000e0000 */
[----:B------:R-:W1:Y:S08]  /*0090*/  LDC R15, c[0x0][0x364] ;  /* 0x0000d900ff0f7b82 */ /* 0x000e700000000800 */
[----:B------:R-:W2:Y:S01]  /*00a0*/  S2UR UR4, SR_CTAID.X ;  /* 0x00000000000479c3 */ /* 0x000ea20000002500 */
[----:B-1----:R-:W-:-:S05]  /*00b0*/  IMAD R15, R15, UR5, R0 ;  /* 0x000000050f0f7c24 */ /* 0x002fca000f8e0200 */
[----:B---3--:R-:W-:Y:S01]  /*00c0*/  ISETP.GE.AND P0, PT, R15, UR7, PT ;  /* 0x000000070f007c0c */ /* 0x008fe2000bf06270 */
[----:B--2---:R-:W-:-:S05]  /*00d0*/  IMAD R10, R10, UR4, R3 ;  /* 0x000000040a0a7c24 */ /* 0x004fca000f8e0203 */
[----:B------:R-:W-:-:S13]  /*00e0*/  ISETP.GE.OR P0, PT, R10, UR6, P0 ;  /* 0x000000060a007c0c */ /* 0x000fda0008706670 */
[----:B------:R-:W-:Y:S05]  /*00f0*/  @P0 EXIT ;  /* 0x000000000000094d */ /* 0x000fea0003800000 */
[----:B------:R-:W0:Y:S01]  /*0100*/  LDCU.64 UR4, c[0x0][0x3d0] ;  /* 0x00007a00ff0477ac */ /* 0x000e220008000a00 */
[----:B------:R-:W-:Y:S02]  /*0110*/  IMAD R11, R15, UR6, R10 ;  /* 0x000000060f0b7c24 */ /* 0x000fe4000f8e020a */
[----:B------:R-:W-:Y:S01]  /*0120*/  HFMA2 R0, -RZ, RZ, 0, 0 ;  /* 0x00000000ff007431 */ /* 0x000fe200000001ff */
[----:B------:R-:W1:Y:S02]  /*0130*/  LDCU.64 UR10, c[0x0][0x358] ;  /* 0x00006b00ff0a77ac */ /* 0x000e640008000a00 */
[----:B------:R-:W-:Y:S01]  /*0140*/  SHF.R.S32.HI R2, RZ, 0x1f, R11 ;  /* 0x0000001fff027819 */ /* 0x000fe2000001140b */
[----:B------:R-:W-:Y:S02]  /*0150*/  UIADD3 UR16, UPT, UPT, UR17, 0x300, URZ ;  /* 0x0000030011107890 */ /* 0x000fe4000fffe0ff */
[----:B0-----:R-:W-:-:S04]  /*0160*/  UISETP.NE.U32.AND UP0, UPT, UR4, URZ, UPT ;  /* 0x000000ff0400728c */ /* 0x001fc8000bf05070 */
[----:B------:R-:W-:-:S09]  /*0170*/  UISETP.NE.AND.EX UP0, UPT, UR5, URZ, UPT, UP0 ;  /* 0x000000ff0500728c */ /* 0x000fd2000bf05300 */
[----:B-1----:R-:W-:Y:S05]  /*0180*/  BRA.U !UP0, `(.L_x_55) ;  /* 0x0000002d08947547 */ /* 0x002fea000b800000 */
[----:B------:R-:W0:Y:S01]  /*0190*/  LDC.64 R12, c[0x0][0x388] ;  /* 0x0000e200ff0c7b82 */ /* 0x000e220000000a00 */
[----:B------:R-:W1:Y:S07]  /*01a0*/  LDCU UR7, c[0x0][0x3d8] ;  /* 0x00007b00ff0777ac */ /* 0x000e6e0008000800 */
[----:B------:R-:W2:Y:S01]  /*01b0*/  LDC.64 R8, c[0x0][0x380] ;  /* 0x0000e000ff087b82 */ /* 0x000ea20000000a00 */
[----:B0-----:R-:W-:-:S05]  /*01c0*/  IMAD.WIDE R12, R11, 0xc, R12 ;  /* 0x0000000c0b0c7825 */ /* 0x001fca00078e020c */
[----:B------:R-:W5:Y:S01]  /*01d0*/  LDG.E.CONSTANT R5, desc[UR10][R12.64] ;  /* 0x0000000a0c057981 */ /* 0x000f62000c1e9900 */
[----:B-1----:R-:W-:Y:S01]  /*01e0*/  UIADD3 UR14, UPT, UPT, UR7, -0x2, URZ ;  /* 0xfffffffe070e7890 */ /* 0x002fe2000fffe0ff */
[----:B--2---:R-:W-:Y:S02]  /*01f0*/  IMAD.WIDE R8, R11, 0xc, R8 ;  /* 0x0000000c0b087825 */ /* 0x004fe400078e0208 */
[----:B------:R-:W5:Y:S04]  /*0200*/  LDG.E.CONSTANT R6, desc[UR10][R12.64+0x4] ;  /* 0x0000040a0c067981 */ /* 0x000f68000c1e9900 */
[----:B------:R-:W5:Y:S01]  /*0210*/  LDG.E.CONSTANT R7, desc[UR10][R12.64+0x8] ;  /* 0x0000080a0c077981 */ /* 0x000f62000c1e9900 */
[----:B------:R-:W-:Y:S01]  /*0220*/  USHF.L.U32 UR4, UR14, 0x2, URZ ;  /* 0x000000020e047899 */ /* 0x000fe200080006ff */
[----:B------:R-:W-:Y:S01]  /*0230*/  MOV R0, RZ ;  /* 0x000000ff00007202 */ /* 0x000fe20000000f00 */
[----:B------:R-:W-:Y:S01]  /*0240*/  UIADD3 UR12, UPT, UPT, UR7, -0x1, URZ ;  /* 0xffffffff070c7890 */ /* 0x000fe2000fffe0ff */
[----:B------:R-:W5:Y:S01]  /*0250*/  LDG.E.CONSTANT R24, desc[UR10][R8.64] ;  /* 0x0000000a08187981 */ /* 0x000f62000c1e9900 */
[----:B------:R-:W-:-:S03]  /*0260*/  ULEA UR6, UR4, UR16, 0x2 ;  /* 0x0000001004067291 */ /* 0x000fc6000f8e10ff */
[----:B------:R-:W5:Y:S04]  /*0270*/  LDG.E.CONSTANT R3, desc[UR10][R8.64+0x4] ;  /* 0x0000040a08037981 */ /* 0x000f68000c1e9900 */
[----:B------:R0:W5:Y:S01]  /*0280*/  LDG.E.CONSTANT R4, desc[UR10][R8.64+0x8] ;  /* 0x0000080a08047981 */ /* 0x000162000c1e9900 */
[----:B------:R-:W-:Y:S02]  /*0290*/  UIADD3 UR15, UPT, UPT, UR17, 0x100, URZ ;  /* 0x00000100110f7890 */ /* 0x000fe4000fffe0ff */
[----:B------:R-:W-:Y:S02]  /*02a0*/  UIADD3 UR7, UPT, UPT, UR7, -0x3, URZ ;  /* 0xfffffffd07077890 */ /* 0x000fe4000fffe0ff */
[----:B------:R-:W-:Y:S01]  /*02b0*/  ULEA UR13, UR12, UR18, 0x2 ;  /* 0x000000120c0d7291 */ /* 0x000fe2000f8e10ff */
[----:B------:R-:W-:Y:S01]  /*02c0*/  UMOV UR4, URZ ;  /* 0x000000ff00047c82 */ /* 0x000fe20008000000 */
[----:B0-----:R-:W-:-:S02]  /*02d0*/  I2FP.F32.S32 R8, R10 ;  /* 0x0000000a00087245 */ /* 0x001fc40000201400 */
[----:B------:R-:W-:Y:S01]  /*02e0*/  I2FP.F32.U32 R9, R15 ;  /* 0x0000000f00097245 */ /* 0x000fe20000201000 */
[----:B------:R-:W-:-:S07]  /*02f0*/  UMOV UR5, URZ ;  /* 0x000000ff00057c82 */ /* 0x000fce0008000000 */
.L_x_109:
[----:B0-----:R-:W0:Y:S02]  /*0300*/  LDCU.64 UR8, c[0x0][0x3a0] ;  /* 0x00007400ff0877ac */ /* 0x001e240008000a00 */
[----:B0-----:R-:W-:-:S04]  /*0310*/  ULEA UR8, UP0, UR4, UR8, 0x4 ;  /* 0x0000000804087291 */ /* 0x001fc8000f8020ff */
[----:B------:R-:W-:Y:S02]  /*0320*/  ULEA.HI.X UR9, UR4, UR9, UR5, 0x4, UP0 ;  /* 0x0000000904097291 */ /* 0x000fe400080f2405 */
[----:B-1----:R-:W-:-:S04]  /*0330*/  MOV R12, UR8 ;  /* 0x00000008000c7c02 */ /* 0x002fc80008000f00 */
[----:B------:R-:W-:-:S05]  /*0340*/  MOV R13, UR9 ;  /* 0x00000009000d7c02 */ /* 0x000fca0008000f00 */
[----:B------:R-:W2:Y:S02]  /*0350*/  LDG.E.CONSTANT R15, desc[UR10][R12.64] ;  /* 0x0000000a0c0f7981 */ /* 0x000ea4000c1e9900 */
[----:B--2---:R-:W-:-:S13]  /*0360*/  FSETP.GEU.AND P0, PT, R15, RZ, PT ;  /* 0x000000ff0f00720b */ /* 0x004fda0003f0e000 */
[----:B------:R-:W-:Y:S05]  /*0370*/  @!P0 BRA `(.L_x_56) ;  /* 0x0000002c00008947 */ /* 0x000fea0003800000 */
[----:B------:R-:W2:Y:S01]  /*0380*/  LDG.E.CONSTANT R10, desc[UR10][R12.64+0x8] ;  /* 0x0000080a0c0a7981 */ /* 0x000ea2000c1e9900 */
[----:B------:R-:W-:Y:S01]  /*0390*/  FADD R15, R15, -1 ;  /* 0xbf8000000f0f7421 */ /* 0x000fe20000000000 */
[----:B------:R-:W-:Y:S01]  /*03a0*/  BSSY.RECONVERGENT B0, `(.L_x_56) ;  /* 0x00002bd000007945 */ /* 0x000fe20003800200 */
[----:B--2---:R-:W-:-:S05]  /*03b0*/  FADD R17, R10, 1 ;  /* 0x3f8000000a117421 */ /* 0x004fca0000000000 */
[----:B------:R-:W-:-:S04]  /*03c0*/  FSETP.GEU.AND P0, PT, R17, R8, PT ;  /* 0x000000081100720b */ /* 0x000fc80003f0e000 */
[----:B------:R-:W-:-:S13]  /*03d0*/  FSETP.GT.OR P0, PT, R15, R8, !P0 ;  /* 0x000000080f00720b */ /* 0x000fda0004704400 */
[----:B------:R-:W-:Y:S05]  /*03e0*/  @P0 BRA `(.L_x_57) ;  /* 0x0000002800e00947 */ /* 0x000fea0003800000 */
[----:B------:R-:W2:Y:S04]  /*03f0*/  LDG.E.CONSTANT R14, desc[UR10][R12.64+0xc] ;  /* 0x00000c0a0c0e7981 */ /* 0x000ea8000c1e9900 */
[----:B------:R-:W3:Y:S01]  /*0400*/  LDG.E.CONSTANT R10, desc[UR10][R12.64+0x4] ;  /* 0x0000040a0c0a7981 */ /* 0x000ee2000c1e9900 */
[----:B--2---:R-:W-:Y:S01]  /*0410*/  FADD R14, R14, 1 ;  /* 0x3f8000000e0e7421 */ /* 0x004fe20000000000 */
[----:B---3--:R-:W-:-:S04]  /*0420*/  FADD R10, R10, -1 ;  /* 0xbf8000000a0a7421 */ /* 0x008fc80000000000 */
[----:B------:R-:W-:-:S04]  /*0430*/  FSETP.GEU.AND P0, PT, R14, R9, PT ;  /* 0x000000090e00720b */ /* 0x000fc80003f0e000 */
[----:B------:R-:W-:-:S13]  /*0440*/  FSETP.GT.OR P0, PT, R10, R9, !P0 ;  /* 0x000000090a00720b */ /* 0x000fda0004704400 */
[----:B------:R-:W-:Y:S05]  /*0450*/  @P0 BRA `(.L_x_57) ;  /* 0x0000002800c40947 */ /* 0x000fea0003800000 */
[----:B------:R-:W0:Y:S01]  /*0460*/  LDCU.64 UR8, c[0x0][0x398] ;  /* 0x00007300ff0877ac */ /* 0x000e220008000a00 */
[----:B------:R-:W1:Y:S01]  /*0470*/  LDC.64 R16, c[0x0][0x390] ;  /* 0x0000e400ff107b82 */ /* 0x000e620000000a00 */
[----:B0-----:R-:W-:-:S04]  /*0480*/  ULEA UR8, UP0, UR4, UR8, 0x5 ;  /* 0x0000000804087291 */ /* 0x001fc8000f8028ff */
[----:B------:R-:W-:Y:S02]  /*0490*/  ULEA.HI.X UR9, UR4, UR9, UR5, 0x5, UP0 ;  /* 0x0000000904097291 */ /* 0x000fe400080f2c05 */
[----:B------:R-:W-:-:S04]  /*04a0*/  MOV R12, UR8 ;  /* 0x00000008000c7c02 */ /* 0x000fc80008000f00 */
[----:B------:R-:W-:-:S05]  /*04b0*/  IMAD.U32 R13, RZ, RZ, UR9 ;  /* 0x00000009ff0d7e24 */ /* 0x000fca000f8e00ff */
[----:B------:R-:W2:Y:S04]  /*04c0*/  LDG.E.64.CONSTANT R18, desc[UR10][R12.64+0x8] ;  /* 0x0000080a0c127981 */ /* 0x000ea8000c1e9b00 */
[----:B------:R-:W3:Y:S04]  /*04d0*/  LDG.E.64.CONSTANT R22, desc[UR10][R12.64+0x18] ;  /* 0x0000180a0c167981 */ /* 0x000ee8000c1e9b00 */
[----:B------:R-:W4:Y:S04]  /*04e0*/  LDG.E.64.CONSTANT R20, desc[UR10][R12.64+0x10] ;  /* 0x0000100a0c147981 */ /* 0x000f28000c1e9b00 */
[----:B------:R-:W4:Y:S01]  /*04f0*/  LDG.E.64.CONSTANT R14, desc[UR10][R12.64] ;  /* 0x0000000a0c0e7981 */ /* 0x000f22000c1e9b00 */
[----:B--2---:R-:W-:-:S02]  /*0500*/  IMAD R25, R19, 0xc, RZ ;  /* 0x0000000c13197824 */ /* 0x004fc400078e02ff */
[----:B-1----:R-:W-:-:S04]  /*0510*/  IMAD.WIDE.U32 R18, R18, 0xc, R16 ;  /* 0x0000000c12127825 */ /* 0x002fc800078e0010 */
[----:B---3--:R-:W-:Y:S01]  /*0520*/  IMAD R29, R23, 0xc, RZ ;  /* 0x0000000c171d7824 */ /* 0x008fe200078e02ff */
[----:B------:R-:W-:Y:S01]  /*0530*/  IADD3 R19, PT, PT, R19, R25, RZ ;  /* 0x0000001913137210 */ /* 0x000fe20007ffe0ff */
[----:B------:R-:W-:-:S04]  /*0540*/  IMAD.WIDE.U32 R26, R22, 0xc, R16 ;  /* 0x0000000c161a7825 */ /* 0x000fc800078e0010 */
[----:B----4-:R-:W-:Y:S01]  /*0550*/  IMAD R23, R21, 0xc, RZ ;  /* 0x0000000c15177824 */ /* 0x010fe200078e02ff */
[----:B------:R-:W-:Y:S01]  /*0560*/  IADD3 R27, PT, PT, R27, R29, RZ ;  /* 0x0000001d1b1b7210 */ /* 0x000fe20007ffe0ff */
[----:B------:R-:W-:Y:S01]  /*0570*/  IMAD.WIDE.U32 R20, R20, 0xc, R16 ;  /* 0x0000000c14147825 */ /* 0x000fe200078e0010 */
[----:B------:R-:W2:Y:S04]  /*0580*/  LDG.E.CONSTANT R39, desc[UR10][R18.64+0x8] ;  /* 0x0000080a12277981 */ /* 0x000ea8000c1e9900 */
[----:B------:R-:W2:Y:S01]  /*0590*/  LDG.E.CONSTANT R44, desc[UR10][R26.64+0x8] ;  /* 0x0000080a1a2c7981 */ /* 0x000ea2000c1e9900 */
[----:B------:R-:W-:-:S03]  /*05a0*/  IADD3 R21, PT, PT, R21, R23, RZ ;  /* 0x0000001715157210 */ /* 0x000fc60007ffe0ff */
[----:B------:R-:W3:Y:S04]  /*05b0*/  LDG.E.CONSTANT R12, desc[UR10][R18.64] ;  /* 0x0000000a120c7981 */ /* 0x000ee8000c1e9900 */
[----:B------:R0:W4:Y:S04]  /*05c0*/  LDG.E.CONSTANT R41, desc[UR10][R18.64+0x4] ;  /* 0x0000040a12297981 */ /* 0x000128000c1e9900 */
[----:B------:R-:W3:Y:S04]  /*05d0*/  LDG.E.CONSTANT R43, desc[UR10][R26.64] ;  /* 0x0000000a1a2b7981 */ /* 0x000ee8000c1e9900 */
[----:B------:R-:W4:Y:S04]  /*05e0*/  LDG.E.CONSTANT R45, desc[UR10][R26.64+0x4] ;  /* 0x0000040a1a2d7981 */ /* 0x000f28000c1e9900 */
[----:B------:R-:W4:Y:S04]  /*05f0*/  LDG.E.CONSTANT R46, desc[UR10][R20.64+0x4] ;  /* 0x0000040a142e7981 */ /* 0x000f28000c1e9900 */
[----:B------:R-:W4:Y:S04]  /*0600*/  LDG.E.CONSTANT R47, desc[UR10][R20.64] ;  /* 0x0000000a142f7981 */ /* 0x000f28000c1e9900 */
[----:B------:R1:W4:Y:S01]  /*0610*/  LDG.E.CONSTANT R48, desc[UR10][R20.64+0x8] ;  /* 0x0000080a14307981 */ /* 0x000322000c1e9900 */
[----:B------:R-:W-:-:S04]  /*0620*/  IMAD.WIDE.U32 R22, R14, 0xc, R16 ;  /* 0x0000000c0e167825 */ /* 0x000fc800078e0010 */
[----:B------:R-:W-:-:S05]  /*0630*/  IMAD R13, R15, 0xc, RZ ;  /* 0x0000000c0f0d7824 */ /* 0x000fca00078e02ff */
[----:B------:R-:W-:-:S05]  /*0640*/  IADD3 R23, PT, PT, R23, R13, RZ ;  /* 0x0000000d17177210 */ /* 0x000fca0007ffe0ff */
[----:B------:R-:W5:Y:S04]  /*0650*/  LDG.E.CONSTANT R13, desc[UR10][R22.64] ;  /* 0x0000000a160d7981 */ /* 0x000f68000c1e9900 */
[----:B------:R-:W5:Y:S04]  /*0660*/  LDG.E.CONSTANT R34, desc[UR10][R22.64+0x4] ;  /* 0x0000040a16227981 */ /* 0x000f68000c1e9900 */
[----:B------:R1:W5:Y:S01]  /*0670*/  LDG.E.CONSTANT R33, desc[UR10][R22.64+0x8] ;  /* 0x0000080a16217981 */ /* 0x000362000c1e9900 */
[----:B------:R-:W-:Y:S01]  /*0680*/  BSSY.RELIABLE B1, `(.L_x_58) ;  /* 0x00000f6000017945 */ /* 0x000fe20003800100 */
[----:B--2---:R-:W-:-:S04]  /*0690*/  FADD R14, -R39, R44 ;  /* 0x0000002c270e7221 */ /* 0x004fc80000000100 */
[----:B0----5:R-:W-:Y:S01]  /*06a0*/  FMUL R18, R5, R14 ;  /* 0x0000000e05127220 */ /* 0x021fe20000400000 */
[----:B---3--:R-:W-:Y:S01]  /*06b0*/  FADD R15, -R12, R43 ;  /* 0x0000002b0c0f7221 */ /* 0x008fe20000000100 */
[----:B----4-:R-:W-:-:S03]  /*06c0*/  FADD R16, -R41, R45 ;  /* 0x0000002d29107221 */ /* 0x010fc60000000100 */
[-C--:B------:R-:W-:Y:S01]  /*06d0*/  FFMA R18, R7, R15.reuse, -R18 ;  /* 0x0000000f07127223 */ /* 0x080fe20000000812 */
[----:B------:R-:W-:Y:S01]  /*06e0*/  FADD R17, -R41, R46 ;  /* 0x0000002e29117221 */ /* 0x000fe20000000100 */
[----:B-1----:R-:W-:Y:S01]  /*06f0*/  FMUL R21, R7, R16 ;  /* 0x0000001007157220 */ /* 0x002fe20000400000 */
[----:B------:R-:W-:Y:S01]  /*0700*/  FMUL R10, R6, R15 ;  /* 0x0000000f060a7220 */ /* 0x000fe20000400000 */
[----:B------:R-:W-:Y:S02]  /*0710*/  FADD R19, -R12, R47 ;  /* 0x0000002f0c137221 */ /* 0x000fe40000000100 */
[----:B------:R-:W-:Y:S01]  /*0720*/  FFMA R20, R6, R14, -R21 ;  /* 0x0000000e06147223 */ /* 0x000fe20000000815 */
[----:B------:R-:W-:Y:S01]  /*0730*/  FMUL R26, R17, R18 ;  /* 0x00000012111a7220 */ /* 0x000fe20000400000 */
[----:B------:R-:W-:Y:S01]  /*0740*/  FFMA R22, R5, R16, -R10 ;  /* 0x0000001005167223 */ /* 0x000fe2000000080a */
[----:B------:R-:W-:Y:S02]  /*0750*/  FADD R21, -R39, R48 ;  /* 0x0000003027157221 */ /* 0x000fe40000000100 */
[----:B------:R-:W-:-:S04]  /*0760*/  FFMA R26, R19, R20, R26 ;  /* 0x00000014131a7223 */ /* 0x000fc8000000001a */
[----:B------:R-:W-:-:S05]  /*0770*/  FFMA R26, R21, R22, R26 ;  /* 0x00000016151a7223 */ /* 0x000fca000000001a */
[----:B------:R-:W-:-:S13]  /*0780*/  FSETP.GEU.AND P0, PT, |R26|, 9.9999999392252902908e-09, PT ;  /* 0x322bcc771a00780b */ /* 0x000fda0003f0e200 */
[----:B------:R-:W-:Y:S05]  /*0790*/  @!P0 BRA `(.L_x_59) ;  /* 0x0000000000b08947 */ /* 0x000fea0003800000 */
[----:B------:R-:W-:Y:S01]  /*07a0*/  IADD3 R10, PT, PT, R26, 0x1800000, RZ ;  /* 0x018000001a0a7810 */ /* 0x000fe20007ffe0ff */
[----:B------:R-:W-:Y:S03]  /*07b0*/  BSSY.RECONVERGENT B2, `(.L_x_60) ;  /* 0x000000c000027945 */ /* 0x000fe60003800200 */
[----:B------:R-:W-:-:S04]  /*07c0*/  LOP3.LUT R10, R10, 0x7f800000, RZ, 0xc0, !PT ;  /* 0x7f8000000a0a7812 */ /* 0x000fc800078ec0ff */
[----:B------:R-:W-:-:S13]  /*07d0*/  ISETP.GT.U32.AND P0, PT, R10, 0x1ffffff, PT ;  /* 0x01ffffff0a00780c */ /* 0x000fda0003f04070 */
[----:B------:R-:W-:Y:S05]  /*07e0*/  @P0 BRA `(.L_x_61) ;  /* 0x0000000000100947 */ /* 0x000fea0003800000 */
[----:B------:R-:W-:Y:S01]  /*07f0*/  IMAD.MOV.U32 R10, RZ, RZ, R26 ;  /* 0x000000ffff0a7224 */ /* 0x000fe200078e001a */
[----:B------:R-:W-:-:S07]  /*0800*/  MOV R26, 0x820 ;  /* 0x00000820001a7802 */ /* 0x000fce0000000f00 */
[----:B------:R-:W-:Y:S05]  /*0810*/  CALL.REL.NOINC `($__internal_2_$__cuda_sm20_rcp_rn_f32_slowpath) ;  /* 0x0000003000107944 */ /* 0x000fea0003c00000 */
[----:B------:R-:W-:Y:S05]  /*0820*/  BRA `(.L_x_62) ;  /* 0x0000000000107947 */ /* 0x000fea0003800000 */
.L_x_61:
[----:B------:R-:W0:Y:S02]  /*0830*/  MUFU.RCP R25, R26 ;  /* 0x0000001a00197308 */ /* 0x000e240000001000 */
[----:B0-----:R-:W-:-:S04]  /*0840*/  FFMA R10, R26, R25, -1 ;  /* 0xbf8000001a0a7423 */ /* 0x001fc80000000019 */
[----:B------:R-:W-:-:S04]  /*0850*/  FADD.FTZ R10, -R10, -RZ ;  /* 0x800000ff0a0a7221 */ /* 0x000fc80000010100 */
[----:B------:R-:W-:-:S07]  /*0860*/  FFMA R25, R25, R10, R25 ;  /* 0x0000000a19197223 */ /* 0x000fce0000000019 */
.L_x_62:
[----:B------:R-:W-:Y:S05]  /*0870*/  BSYNC.RECONVERGENT B2 ;  /* 0x0000000000027941 */ /* 0x000fea0003800200 */
.L_x_60:
[----:B------:R-:W-:Y:S01]  /*0880*/  FADD R27, R3, -R41 ;  /* 0x80000029031b7221 */ /* 0x000fe20000000000 */
[----:B------:R-:W-:Y:S01]  /*0890*/  FADD R26, R24, -R12 ;  /* 0x8000000c181a7221 */ /* 0x000fe20000000000 */
[----:B------:R-:W-:Y:S02]  /*08a0*/  FADD R28, R4, -R39 ;  /* 0x80000027041c7221 */ /* 0x000fe40000000000 */
[----:B------:R-:W-:-:S04]  /*08b0*/  FMUL R23, R18, R27 ;  /* 0x0000001b12177220 */ /* 0x000fc80000400000 */
[----:B------:R-:W-:-:S04]  /*08c0*/  FFMA R23, R20, R26, R23 ;  /* 0x0000001a14177223 */ /* 0x000fc80000000017 */
[----:B------:R-:W-:-:S04]  /*08d0*/  FFMA R22, R22, R28, R23 ;  /* 0x0000001c16167223 */ /* 0x000fc80000000017 */
[----:B------:R-:W-:-:S05]  /*08e0*/  FMUL R23, R22, R25 ;  /* 0x0000001916177220 */ /* 0x000fca0000400000 */
[----:B------:R-:W-:-:S04]  /*08f0*/  FSETP.GT.AND P0, PT, R23, 1, PT ;  /* 0x3f8000001700780b */ /* 0x000fc80003f04000 */
[----:B------:R-:W-:-:S13]  /*0900*/  FSETP.LT.OR P0, PT, R23, RZ, P0 ;  /* 0x000000ff1700720b */ /* 0x000fda0000701400 */
[----:B------:R-:W-:Y:S05]  /*0910*/  @P0 BRA `(.L_x_59) ;  /* 0x0000000000500947 */ /* 0x000fea0003800000 */
[----:B------:R-:W-:Y:S01]  /*0920*/  FMUL R18, R21, R26 ;  /* 0x0000001a15127220 */ /* 0x000fe20000400000 */
[----:B------:R-:W-:-:S03]  /*0930*/  FMUL R10, R17, R28 ;  /* 0x0000001c110a7220 */ /* 0x000fc60000400000 */
[----:B------:R-:W-:Y:S01]  /*0940*/  FFMA R29, R19, R28, -R18 ;  /* 0x0000001c131d7223 */ /* 0x000fe20000000812 */
[-C--:B------:R-:W-:Y:S01]  /*0950*/  FFMA R21, R21, R27.reuse, -R10 ;  /* 0x0000001b15157223 */ /* 0x080fe2000000080a */
[----:B------:R-:W-:Y:S02]  /*0960*/  FMUL R18, R19, R27 ;  /* 0x0000001b13127220 */ /* 0x000fe40000400000 */
[----:B------:R-:W-:Y:S02]  /*0970*/  FMUL R10, R6, R29 ;  /* 0x0000001d060a7220 */ /* 0x000fe40000400000 */
[----:B------:R-:W-:Y:S02]  /*0980*/  FFMA R18, R17, R26, -R18 ;  /* 0x0000001a11127223 */ /* 0x000fe40000000812 */
[----:B------:R-:W-:-:S04]  /*0990*/  FFMA R10, R5, R21, R10 ;  /* 0x00000015050a7223 */ /* 0x000fc8000000000a */
[----:B------:R-:W-:-:S04]  /*09a0*/  FFMA R10, R7, R18, R10 ;  /* 0x00000012070a7223 */ /* 0x000fc8000000000a */
[----:B------:R-:W-:-:S04]  /*09b0*/  FMUL R10, R10, R25 ;  /* 0x000000190a0a7220 */ /* 0x000fc80000400000 */
[----:B------:R-:W-:-:S05]  /*09c0*/  FADD R17, R23, R10 ;  /* 0x0000000a17117221 */ /* 0x000fca0000000000 */
[----:B------:R-:W-:-:S04]  /*09d0*/  FSETP.GT.AND P0, PT, R17, 1, PT ;  /* 0x3f8000001100780b */ /* 0x000fc80003f04000 */
[----:B------:R-:W-:-:S13]  /*09e0*/  FSETP.LT.OR P0, PT, R10, RZ, P0 ;  /* 0x000000ff0a00720b */ /* 0x000fda0000701400 */
[----:B------:R-:W-:Y:S05]  /*09f0*/  @P0 BRA `(.L_x_59) ;  /* 0x0000000000180947 */ /* 0x000fea0003800000 */
[----:B------:R-:W-:-:S04]  /*0a00*/  FMUL R16, R16, R29 ;  /* 0x0000001d10107220 */ /* 0x000fc80000400000 */
[----:B------:R-:W-:-:S04]  /*0a10*/  FFMA R15, R15, R21, R16 ;  /* 0x000000150f0f7223 */ /* 0x000fc80000000010 */
[----:B------:R-:W-:-:S04]  /*0a20*/  FFMA R10, R14, R18, R15 ;  /* 0x000000120e0a7223 */ /* 0x000fc8000000000f */
[----:B------:R-:W-:-:S05]  /*0a30*/  FMUL R10, R10, R25 ;  /* 0x000000190a0a7220 */ /* 0x000fca0000400000 */
[----:B------:R-:W-:-:S13]  /*0a40*/  FSETP.GT.AND P0, PT, R10, 9.9999999392252902908e-09, PT ;  /* 0x322bcc770a00780b */ /* 0x000fda0003f04000 */
[----:B------:R-:W-:Y:S05]  /*0a50*/  @P0 BRA `(.L_x_63) ;  /* 0x0000000800c80947 */ /* 0x000fea0003800000 */
.L_x_59:
[----:B------:R-:W-:Y:S01]  /*0a60*/  FADD R14, -R33, R48 ;  /* 0x00000030210e7221 */ /* 0x000fe20000000100 */
[C---:B------:R-:W-:Y:S01]  /*0a70*/  FADD R16, -R34.reuse, R46 ;  /* 0x0000002e22107221 */ /* 0x040fe20000000100 */
[----:B------:R-:W-:Y:S01]  /*0a80*/  FADD R15, -R13, R47 ;  /* 0x0000002f0d0f7221 */ /* 0x000fe20000000100 */
[----:B------:R-:W-:Y:S01]  /*0a90*/  FADD R18, -R34, R45 ;  /* 0x0000002d22127221 */ /* 0x000fe20000000100 */
[----:B------:R-:W-:Y:S01]  /*0aa0*/  FMUL R10, R5, R14 ;  /* 0x0000000e050a7220 */ /* 0x000fe20000400000 */
[----:B------:R-:W-:Y:S01]  /*0ab0*/  FMUL R19, R7, R16 ;  /* 0x0000001007137220 */ /* 0x000fe20000400000 */
[----:B------:R-:W-:Y:S01]  /*0ac0*/  FADD R17, -R13, R43 ;  /* 0x0000002b0d117221 */ /* 0x000fe20000000100 */
[CC--:B------:R-:W-:Y:S01]  /*0ad0*/  FMUL R22, R6.reuse, R15.reuse ;  /* 0x0000000f06167220 */ /* 0x0c0fe20000400000 */
[----:B------:R-:W-:Y:S01]  /*0ae0*/  FFMA R21, R7, R15, -R10 ;  /* 0x0000000f07157223 */ /* 0x000fe2000000080a */
[----:B------:R-:W-:Y:S01]  /*0af0*/  FFMA R20, R6, R14, -R19 ;  /* 0x0000000e06147223 */ /* 0x000fe20000000813 */
[----:B------:R-:W-:Y:S01]  /*0b00*/  FADD R19, -R33, R44 ;  /* 0x0000002c21137221 */ /* 0x000fe20000000100 */
[----:B------:R-:W-:Y:S01]  /*0b10*/  FFMA R22, R5, R16, -R22 ;  /* 0x0000001005167223 */ /* 0x000fe20000000816 */
[----:B------:R-:W-:-:S04]  /*0b20*/  FMUL R10, R18, R21 ;  /* 0x00000015120a7220 */ /* 0x000fc80000400000 */
        /* <DEDUP_REMOVED lines=9> */
[----:B------:R-:W-:Y:S02]  /*0bc0*/  MOV R10, R26 ;  /* 0x0000001a000a7202 */ /* 0x000fe40000000f00 */
[----:B------:R-:W-:-:S07]  /*0bd0*/  MOV R26, 0xbf0 ;  /* 0x00000bf0001a7802 */ /* 0x000fce0000000f00 */
[----:B------:R-:W-:Y:S05]  /*0be0*/  CALL.REL.NOINC `($__internal_2_$__cuda_sm20_rcp_rn_f32_slowpath) ;  /* 0x0000002c001c7944 */ /* 0x000fea0003c00000 */
[----:B------:R-:W-:Y:S05]  /*0bf0*/  BRA `(.L_x_67) ;  /* 0x0000000000107947 */ /* 0x000fea0003800000 */
.L_x_66:
[----:B------:R-:W0:Y:S02]  /*0c00*/  MUFU.RCP R25, R26 ;  /* 0x0000001a00197308 */ /* 0x000e240000001000 */
[----:B0-----:R-:W-:-:S04]  /*0c10*/  FFMA R10, R26, R25, -1 ;  /* 0xbf8000001a0a7423 */ /* 0x001fc80000000019 */
[----:B------:R-:W-:-:S04]  /*0c20*/  FADD.FTZ R10, -R10, -RZ ;  /* 0x800000ff0a0a7221 */ /* 0x000fc80000010100 */
[----:B------:R-:W-:-:S07]  /*0c30*/  FFMA R25, R25, R10, R25 ;  /* 0x0000000a19197223 */ /* 0x000fce0000000019 */
.L_x_67:
[----:B------:R-:W-:Y:S05]  /*0c40*/  BSYNC.RECONVERGENT B2 ;  /* 0x0000000000027941 */ /* 0x000fea0003800200 */
.L_x_65:
        /* <DEDUP_REMOVED lines=11> */
[CC--:B------:R-:W-:Y:S01]  /*0d00*/  FMUL R10, R18.reuse, R23.reuse ;  /* 0x00000017120a7220 */ /* 0x0c0fe20000400000 */
[CC--:B------:R-:W-:Y:S02]  /*0d10*/  FMUL R21, R17.reuse, R28.reuse ;  /* 0x0000001c11157220 */ /* 0x0c0fe40000400000 */
[----:B------:R-:W-:Y:S01]  /*0d20*/  FFMA R23, R17, R23, -R20 ;  /* 0x0000001711177223 */ /* 0x000fe20000000814 */
[----:B------:R-:W-:Y:S01]  /*0d30*/  FFMA R28, R19, R28, -R10 ;  /* 0x0000001c131c7223 */ /* 0x000fe2000000080a */
[----:B------:R-:W-:Y:S02]  /*0d40*/  FFMA R26, R18, R26, -R21 ;  /* 0x0000001a121a7223 */ /* 0x000fe40000000815 */
[----:B------:R-:W-:-:S04]  /*0d50*/  FMUL R10, R6, R23 ;  /* 0x00000017060a7220 */ /* 0x000fc80000400000 */
        /* <DEDUP_REMOVED lines=13> */
.L_x_64:
[----:B------:R-:W-:Y:S01]  /*0e30*/  FMUL R10, R5, R19 ;  /* 0x00000013050a7220 */ /* 0x000fe20000400000 */
[-C--:B------:R-:W-:Y:S01]  /*0e40*/  FMUL R23, R7, R18.reuse ;  /* 0x0000001207177220 */ /* 0x080fe20000400000 */
[----:B------:R-:W-:Y:S01]  /*0e50*/  FADD R20, -R34, R41 ;  /* 0x0000002922147221 */ /* 0x000fe20000000100 */
[----:B------:R-:W-:Y:S01]  /*0e60*/  FADD R21, -R13, R12 ;  /* 0x0000000c0d157221 */ /* 0x000fe20000000100 */
[-C--:B------:R-:W-:Y:S01]  /*0e70*/  FFMA R27, R7, R17.reuse, -R10 ;  /* 0x00000011071b7223 */ /* 0x080fe2000000080a */
[C---:B------:R-:W-:Y:S01]  /*0e80*/  FMUL R10, R6.reuse, R17 ;  /* 0x00000011060a7220 */ /* 0x040fe20000400000 */
[----:B------:R-:W-:Y:S01]  /*0e90*/  FFMA R30, R6, R19, -R23 ;  /* 0x00000013061e7223 */ /* 0x000fe20000000817 */
[----:B------:R-:W-:Y:S01]  /*0ea0*/  FADD R22, -R33, R39 ;  /* 0x0000002721167221 */ /* 0x000fe20000000100 */
[----:B------:R-:W-:Y:S01]  /*0eb0*/  FMUL R26, R20, R27 ;  /* 0x0000001b141a7220 */ /* 0x000fe20000400000 */
[----:B------:R-:W-:-:S03]  /*0ec0*/  FFMA R29, R5, R18, -R10 ;  /* 0x00000012051d7223 */ /* 0x000fc6000000080a */
        /* <DEDUP_REMOVED lines=13> */
.L_x_70:
[----:B------:R-:W0:Y:S02]  /*0fa0*/  MUFU.RCP R25, R26 ;  /* 0x0000001a00197308 */ /* 0x000e240000001000 */
[----:B0-----:R-:W-:-:S04]  /*0fb0*/  FFMA R10, R26, R25, -1 ;  /* 0xbf8000001a0a7423 */ /* 0x001fc80000000019 */
[----:B------:R-:W-:-:S04]  /*0fc0*/  FADD.FTZ R10, -R10, -RZ ;  /* 0x800000ff0a0a7221 */ /* 0x000fc80000010100 */
[----:B------:R-:W-:-:S07]  /*0fd0*/  FFMA R25, R25, R10, R25 ;  /* 0x0000000a19197223 */ /* 0x000fce0000000019 */
.L_x_71:
[----:B------:R-:W-:Y:S05]  /*0fe0*/  BSYNC.RECONVERGENT B2 ;  /* 0x0000000000027941 */ /* 0x000fea0003800200 */
.L_x_69:
        /* <DEDUP_REMOVED lines=11> */
[-C--:B------:R-:W-:Y:S01]  /*10a0*/  FMUL R23, R20, R31.reuse ;  /* 0x0000001f14177220 */ /* 0x080fe20000400000 */
        /* <DEDUP_REMOVED lines=18> */
.L_x_68:
[----:B------:R-:W-:Y:S01]  /*11d0*/  FMUL R10, R5, R22 ;  /* 0x00000016050a7220 */ /* 0x000fe20000400000 */
[----:B------:R-:W-:-:S03]  /*11e0*/  FMUL R19, R7, R20 ;  /* 0x0000001407137220 */ /* 0x000fc60000400000 */
[-C--:B------:R-:W-:Y:S01]  /*11f0*/  FFMA R17, R7, R21.reuse, -R10 ;  /* 0x0000001507117223 */ /* 0x080fe2000000080a */
[C---:B------:R-:W-:Y:S01]  /*1200*/  FMUL R10, R6.reuse, R21 ;  /* 0x00000015060a7220 */ /* 0x040fe20000400000 */
[----:B------:R-:W-:Y:S02]  /*1210*/  FFMA R18, R6, R22, -R19 ;  /* 0x0000001606127223 */ /* 0x000fe40000000813 */
[----:B------:R-:W-:Y:S01]  /*1220*/  FMUL R26, R16, R17 ;  /* 0x00000011101a7220 */ /* 0x000fe20000400000 */
[----:B------:R-:W-:-:S03]  /*1230*/  FFMA R19, R5, R20, -R10 ;  /* 0x0000001405137223 */ /* 0x000fc6000000080a */
[----:B------:R-:W-:-:S04]  /*1240*/  FFMA R23, R15, R18, R26 ;  /* 0x000000120f177223 */ /* 0x000fc8000000001a */
[----:B------:R-:W-:-:S05]  /*1250*/  FFMA R26, R14, R19, R23 ;  /* 0x000000130e1a7223 */ /* 0x000fca0000000017 */
[----:B------:R-:W-:-:S13]  /*1260*/  FSETP.GEU.AND P0, PT, |R26|, 9.9999999392252902908e-09, PT ;  /* 0x322bcc771a00780b */ /* 0x000fda0003f0e200 */
[----:B------:R-:W-:Y:S05]  /*1270*/  @!P0 BREAK.RELIABLE B1 ;  /* 0x0000000000018942 */ /* 0x000fea0003800100 */
        /* <DEDUP_REMOVED lines=10> */
.L_x_73:
[----:B------:R-:W0:Y:S02]  /*1320*/  MUFU.RCP R25, R26 ;  /* 0x0000001a00197308 */ /* 0x000e240000001000 */
[----:B0-----:R-:W-:-:S04]  /*1330*/  FFMA R10, R26, R25, -1 ;  /* 0xbf8000001a0a7423 */ /* 0x001fc80000000019 */
[----:B------:R-:W-:-:S04]  /*1340*/  FADD.FTZ R10, -R10, -RZ ;  /* 0x800000ff0a0a7221 */ /* 0x000fc80000010100 */
[----:B------:R-:W-:-:S07]  /*1350*/  FFMA R25, R25, R10, R25 ;  /* 0x0000000a19197223 */ /* 0x000fce0000000019 */
.L_x_74:
[----:B------:R-:W-:Y:S05]  /*1360*/  BSYNC.RECONVERGENT B2 ;  /* 0x0000000000027941 */ /* 0x000fea0003800200 */
.L_x_72:
        /* <DEDUP_REMOVED lines=9> */
[----:B------:R-:W-:Y:S05]  /*1400*/  @P0 BREAK.RELIABLE B1 ;  /* 0x0000000000010942 */ /* 0x000fea0003800100 */
[----:B------:R-:W-:Y:S05]  /*1410*/  @P0 BRA `(.L_x_57) ;  /* 0x0000001800d40947 */ /* 0x000fea0003800000 */
[----:B------:R-:W-:Y:S01]  /*1420*/  FMUL R10, R14, R27 ;  /* 0x0000001b0e0a7220 */ /* 0x000fe20000400000 */
[----:B------:R-:W-:-:S03]  /*1430*/  FMUL R17, R16, R23 ;  /* 0x0000001710117220 */ /* 0x000fc60000400000 */
[C---:B------:R-:W-:Y:S01]  /*1440*/  FFMA R23, R15.reuse, R23, -R10 ;  /* 0x000000170f177223 */ /* 0x040fe2000000080a */
[-C--:B------:R-:W-:Y:S01]  /*1450*/  FMUL R15, R15, R26.reuse ;  /* 0x0000001a0f0f7220 */ /* 0x080fe20000400000 */
[----:B------:R-:W-:Y:S02]  /*1460*/  FFMA R17, R14, R26, -R17 ;  /* 0x0000001a0e117223 */ /* 0x000fe40000000811 */
[----:B------:R-:W-:Y:S01]  /*1470*/  FMUL R10, R6, R23 ;  /* 0x00000017060a7220 */ /* 0x000fe20000400000 */
[----:B------:R-:W-:-:S03]  /*1480*/  FFMA R15, R16, R27, -R15 ;  /* 0x0000001b100f7223 */ /* 0x000fc6000000080f */
[----:B------:R-:W-:-:S04]  /*1490*/  FFMA R10, R5, R17, R10 ;  /* 0x00000011050a7223 */ /* 0x000fc8000000000a */
[----:B------:R-:W-:-:S04]  /*14a0*/  FFMA R10, R7, R15, R10 ;  /* 0x0000000f070a7223 */ /* 0x000fc8000000000a */
[----:B------:R-:W-:-:S04]  /*14b0*/  FMUL R10, R10, R25 ;  /* 0x000000190a0a7220 */ /* 0x000fc80000400000 */
[----:B------:R-:W-:-:S05]  /*14c0*/  FADD R14, R19, R10 ;  /* 0x0000000a130e7221 */ /* 0x000fca0000000000 */
[----:B------:R-:W-:-:S04]  /*14d0*/  FSETP.GT.AND P0, PT, R14, 1, PT ;  /* 0x3f8000000e00780b */ /* 0x000fc80003f04000 */
[----:B------:R-:W-:-:S13]  /*14e0*/  FSETP.LT.OR P0, PT, R10, RZ, P0 ;  /* 0x000000ff0a00720b */ /* 0x000fda0000701400 */
[----:B------:R-:W-:Y:S05]  /*14f0*/  @P0 BREAK.RELIABLE B1 ;  /* 0x0000000000010942 */ /* 0x000fea0003800100 */
[----:B------:R-:W-:Y:S05]  /*1500*/  @P0 BRA `(.L_x_57) ;  /* 0x0000001800980947 */ /* 0x000fea0003800000 */
[----:B------:R-:W-:-:S04]  /*1510*/  FMUL R20, R20, R23 ;  /* 0x0000001714147220 */ /* 0x000fc80000400000 */
[----:B------:R-:W-:-:S04]  /*1520*/  FFMA R21, R21, R17, R20 ;  /* 0x0000001115157223 */ /* 0x000fc80000000014 */
[----:B------:R-:W-:-:S04]  /*1530*/  FFMA R22, R22, R15, R21 ;  /* 0x0000000f16167223 */ /* 0x000fc80000000015 */
[----:B------:R-:W-:-:S05]  /*1540*/  FMUL R10, R22, R25 ;  /* 0x00000019160a7220 */ /* 0x000fca0000400000 */
[----:B------:R-:W-:-:S13]  /*1550*/  FSETP.GT.AND P0, PT, R10, 9.9999999392252902908e-09, PT ;  /* 0x322bcc770a00780b */ /* 0x000fda0003f04000 */
[----:B------:R-:W-:Y:S05]  /*1560*/  @!P0 BREAK.RELIABLE B1 ;  /* 0x0000000000018942 */ /* 0x000fea0003800100 */
[----:B------:R-:W-:Y:S05]  /*1570*/  @!P0 BRA `(.L_x_57) ;  /* 0x00000018007c8947 */ /* 0x000fea0003800000 */
.L_x_63:
[----:B------:R-:W0:Y:S01]  /*1580*/  LDCU UR8, c[0x0][0x3e0] ;  /* 0x00007c00ff0877ac */ /* 0x000e220008000800 */
[----:B------:R-:W1:Y:S01]  /*1590*/  LDCU UR9, c[0x0][0x3dc] ;  /* 0x00007b80ff0977ac */ /* 0x000e620008000800 */
[----:B0-----:R-:W-:-:S04]  /*15a0*/  FSETP.GT.AND P0, PT, R10, UR8, PT ;  /* 0x000000080a007c0b */ /* 0x001fc8000bf04000 */
[----:B-1----:R-:W-:-:S13]  /*15b0*/  FSETP.LT.OR P0, PT, R10, UR9, P0 ;  /* 0x000000090a007c0b */ /* 0x002fda0008701400 */
[----:B------:R-:W-:Y:S05]  /*15c0*/  @P0 BREAK.RELIABLE B1 ;  /* 0x0000000000010942 */ /* 0x000fea0003800100 */
[----:B------:R-:W-:Y:S05]  /*15d0*/  @P0 BRA `(.L_x_57) ;  /* 0x0000001800640947 */ /* 0x000fea0003800000 */
[----:B------:R-:W-:Y:S05]  /*15e0*/  BSYNC.RELIABLE B1 ;  /* 0x0000000000017941 */ /* 0x000fea0003800100 */
.L_x_58:
[----:B------:R-:W-:Y:S01]  /*15f0*/  FADD R19, -R33, R48 ;  /* 0x0000003021137221 */ /* 0x000fe20000000100 */
[----:B------:R-:W-:Y:S01]  /*1600*/  FADD R14, -R13, R43 ;  /* 0x0000002b0d0e7221 */ /* 0x000fe20000000100 */
[C---:B------:R-:W-:Y:S01]  /*1610*/  FADD R28, -R34.reuse, R45 ;  /* 0x0000002d221c7221 */ /* 0x040fe20000000100 */
[----:B------:R-:W-:Y:S01]  /*1620*/  FADD R29, -R33, R44 ;  /* 0x0000002c211d7221 */ /* 0x000fe20000000100 */
[----:B------:R-:W-:Y:S01]  /*1630*/  FADD R20, -R13, R47 ;  /* 0x0000002f0d147221 */ /* 0x000fe20000000100 */
[C---:B------:R-:W-:Y:S01]  /*1640*/  FMUL R35, R19.reuse, R14 ;  /* 0x0000000e13237220 */ /* 0x040fe20000400000 */
[C---:B------:R-:W-:Y:S01]  /*1650*/  FADD R21, -R34.reuse, R46 ;  /* 0x0000002e22157221 */ /* 0x040fe20000000100 */
[----:B------:R-:W-:Y:S01]  /*1660*/  FADD R22, -R34, R41 ;  /* 0x0000002922167221 */ /* 0x000fe20000000100 */
[----:B------:R-:W-:Y:S01]  /*1670*/  FMUL R36, R19, R28 ;  /* 0x0000001c13247220 */ /* 0x000fe20000400000 */
[-C--:B------:R-:W-:Y:S01]  /*1680*/  FFMA R35, R20, R29.reuse, -R35 ;  /* 0x0000001d14237223 */ /* 0x080fe20000000823 */
[----:B------:R-:W-:Y:S01]  /*1690*/  FADD R23, -R13, R12 ;  /* 0x0000000c0d177221 */ /* 0x000fe20000000100 */
[C---:B------:R-:W-:Y:S01]  /*16a0*/  FMUL R15, R21.reuse, R14 ;  /* 0x0000000e150f7220 */ /* 0x040fe20000400000 */
[----:B------:R-:W-:Y:S01]  /*16b0*/  FFMA R36, R21, R29, -R36 ;  /* 0x0000001d15247223 */ /* 0x000fe20000000824 */
[----:B------:R-:W-:Y:S01]  /*16c0*/  FMUL R16, R22, R35 ;  /* 0x0000002316107220 */ /* 0x000fe20000400000 */
[----:B------:R-:W-:-:S02]  /*16d0*/  HFMA2 R18, -RZ, RZ, 1.541015625, -0.052093505859375 ;  /* 0x3e2aaaabff127431 */ /* 0x000fc400000001ff */
[----:B------:R-:W-:Y:S01]  /*16e0*/  FADD R25, -R33, R39 ;  /* 0x0000002721197221 */ /* 0x000fe20000000100 */
[----:B------:R-:W-:Y:S01]  /*16f0*/  FFMA R38, R20, R28, -R15 ;  /* 0x0000001c14267223 */ /* 0x000fe2000000080f */
[----:B------:R-:W-:Y:S01]  /*1700*/  FFMA R16, R23, R36, -R16 ;  /* 0x0000002417107223 */ /* 0x000fe20000000810 */
[----:B------:R-:W-:-:S03]  /*1710*/  MOV R17, 0x40c00000 ;  /* 0x40c0000000117802 */ /* 0x000fc60000000f00 */
[----:B------:R-:W-:Y:S02]  /*1720*/  FFMA R16, R25, R38, R16 ;  /* 0x0000002619107223 */ /* 0x000fe40000000010 */
[----:B------:R-:W-:Y:S02]  /*1730*/  FFMA R15, R18, -R17, 1 ;  /* 0x3f800000120f7423 */ /* 0x000fe40000000811 */
[----:B------:R-:W0:Y:S02]  /*1740*/  FCHK P0, R16, 6 ;  /* 0x40c0000010007902 */ /* 0x000e240000000000 */
[----:B------:R-:W-:-:S04]  /*1750*/  FFMA R15, R15, R18, 0.16666667163372039795 ;  /* 0x3e2aaaab0f0f7423 */ /* 0x000fc80000000012 */
[----:B------:R-:W-:-:S04]  /*1760*/  FFMA R17, R16, R15, RZ ;  /* 0x0000000f10117223 */ /* 0x000fc800000000ff */
[----:B------:R-:W-:-:S04]  /*1770*/  FFMA R18, R17, -6, R16 ;  /* 0xc0c0000011127823 */ /* 0x000fc80000000010 */
[----:B------:R-:W-:Y:S01]  /*1780*/  FFMA R17, R15, R18, R17 ;  /* 0x000000120f117223 */ /* 0x000fe20000000011 */
[----:B0-----:R-:W-:Y:S06]  /*1790*/  @!P0 BRA `(.L_x_75) ;  /* 0x0000000000108947 */ /* 0x001fec0003800000 */
[----:B------:R-:W-:Y:S02]  /*17a0*/  MOV R15, 0x40c00000 ;  /* 0x40c00000000f7802 */ /* 0x000fe40000000f00 */
[----:B------:R-:W-:-:S07]  /*17b0*/  MOV R18, 0x17d0 ;  /* 0x000017d000127802 */ /* 0x000fce0000000f00 */
[----:B------:R-:W-:Y:S05]  /*17c0*/  CALL.REL.NOINC `($__internal_3_$__cuda_sm3x_div_rn_noftz_f32_slowpath) ;  /* 0x0000002000f87944 */ /* 0x000fea0003c00000 */
[----:B------:R-:W-:-:S07]  /*17d0*/  MOV R17, R16 ;  /* 0x0000001000117202 */ /* 0x000fce0000000f00 */
.L_x_75:
[----:B------:R-:W-:-:S13]  /*17e0*/  FSETP.GEU.AND P0, PT, |R17|, 1.00000001335143196e-10, PT ;  /* 0x2edbe6ff1100780b */ /* 0x000fda0003f0e200 */
[----:B------:R-:W-:Y:S05]  /*17f0*/  @!P0 BRA `(.L_x_57) ;  /* 0x0000001400dc8947 */ /* 0x000fea0003800000 */
[-C--:B------:R-:W-:Y:S01]  /*1800*/  FFMA R40, R5, R10.reuse, R24 ;  /* 0x0000000a05287223 */ /* 0x080fe20000000018 */
[-C--:B------:R-:W-:Y:S01]  /*1810*/  FFMA R42, R7, R10.reuse, R4 ;  /* 0x0000000a072a7223 */ /* 0x080fe20000000004 */
[----:B------:R-:W-:Y:S01]  /*1820*/  FFMA R37, R6, R10, R3 ;  /* 0x0000000a06257223 */ /* 0x000fe20000000003 */
[----:B------:R-:W-:Y:S01]  /*1830*/  BSSY.RECONVERGENT B1, `(.L_x_76) ;  /* 0x0000020000017945 */ /* 0x000fe20003800200 */
[----:B------:R-:W-:Y:S01]  /*1840*/  FADD R43, R43, -R40 ;  /* 0x800000282b2b7221 */ /* 0x000fe20000000000 */
[----:B------:R-:W-:Y:S01]  /*1850*/  FADD R15, R48, -R42 ;  /* 0x8000002a300f7221 */ /* 0x000fe20000000000 */
[--C-:B------:R-:W-:Y:S01]  /*1860*/  FADD R16, R45, -R37.reuse ;  /* 0x800000252d107221 */ /* 0x100fe20000000000 */
[----:B------:R-:W-:Y:S01]  /*1870*/  FADD R47, R47, -R40 ;  /* 0x800000282f2f7221 */ /* 0x000fe20000000000 */
[----:B------:R-:W-:Y:S01]  /*1880*/  FADD R44, R44, -R42 ;  /* 0x8000002a2c2c7221 */ /* 0x000fe20000000000 */
[CC--:B------:R-:W-:Y:S01]  /*1890*/  FMUL R18, R15.reuse, R43.reuse ;  /* 0x0000002b0f127220 */ /* 0x0c0fe20000400000 */
[--C-:B------:R-:W-:Y:S01]  /*18a0*/  FADD R46, R46, -R37.reuse ;  /* 0x800000252e2e7221 */ /* 0x100fe20000000000 */
[----:B------:R-:W-:Y:S01]  /*18b0*/  FMUL R27, R15, R16 ;  /* 0x000000100f1b7220 */ /* 0x000fe20000400000 */
[----:B------:R-:W-:Y:S01]  /*18c0*/  FADD R41, R41, -R37 ;  /* 0x8000002529297221 */ /* 0x000fe20000000000 */
[-C--:B------:R-:W-:Y:S01]  /*18d0*/  FFMA R18, R47, R44.reuse, -R18 ;  /* 0x0000002c2f127223 */ /* 0x080fe20000000812 */
[----:B------:R-:W-:Y:S01]  /*18e0*/  FADD R12, R12, -R40 ;  /* 0x800000280c0c7221 */ /* 0x000fe20000000000 */
[C---:B------:R-:W-:Y:S01]  /*18f0*/  FFMA R27, R46.reuse, R44, -R27 ;  /* 0x0000002c2e1b7223 */ /* 0x040fe2000000081b */
[----:B------:R-:W-:Y:S01]  /*1900*/  FMUL R46, R46, R43 ;  /* 0x0000002b2e2e7220 */ /* 0x000fe20000400000 */
[----:B------:R-:W-:Y:S01]  /*1910*/  FMUL R41, R41, R18 ;  /* 0x0000001229297220 */ /* 0x000fe20000400000 */
[----:B------:R-:W-:-:S02]  /*1920*/  HFMA2 R15, -RZ, RZ, 1.541015625, -0.052093505859375 ;  /* 0x3e2aaaabff0f7431 */ /* 0x000fc400000001ff */
[----:B------:R-:W-:Y:S01]  /*1930*/  FADD R39, R39, -R42 ;  /* 0x8000002a27277221 */ /* 0x000fe20000000000 */
        /* <DEDUP_REMOVED lines=11> */
[----:B------:R-:W-:Y:S01]  /*19f0*/  IMAD.MOV.U32 R16, RZ, RZ, R46 ;  /* 0x000000ffff107224 */ /* 0x000fe200078e002e */
[----:B------:R-:W-:Y:S02]  /*1a00*/  MOV R15, 0x40c00000 ;  /* 0x40c00000000f7802 */ /* 0x000fe40000000f00 */
[----:B------:R-:W-:-:S07]  /*1a10*/  MOV R18, 0x1a30 ;  /* 0x00001a3000127802 */ /* 0x000fce0000000f00 */
[----:B------:R-:W-:Y:S05]  /*1a20*/  CALL.REL.NOINC `($__internal_3_$__cuda_sm3x_div_rn_noftz_f32_slowpath) ;  /* 0x0000002000607944 */ /* 0x000fea0003c00000 */
.L_x_77:
[----:B------:R-:W-:Y:S05]  /*1a30*/  BSYNC.RECONVERGENT B1 ;  /* 0x0000000000017941 */ /* 0x000fea0003800200 */
.L_x_76:
[----:B------:R-:W0:Y:S01]  /*1a40*/  MUFU.RCP R12, |R17| ;  /* 0x40000011000c7308 */ /* 0x000e220000001000 */
[----:B------:R-:W-:Y:S07]  /*1a50*/  BSSY.RECONVERGENT B1, `(.L_x_78) ;  /* 0x000000d000017945 */ /* 0x000fee0003800200 */
[----:B------:R-:W1:Y:S01]  /*1a60*/  FCHK P0, |R16|, |R17| ;  /* 0x4000001110007302 */ /* 0x000e620000000200 */
[----:B0-----:R-:W-:-:S04]  /*1a70*/  FFMA R15, R12, -|R17|, 1 ;  /* 0x3f8000000c0f7423 */ /* 0x001fc80000000c11 */
[----:B------:R-:W-:-:S04]  /*1a80*/  FFMA R12, R12, R15, R12 ;  /* 0x0000000f0c0c7223 */ /* 0x000fc8000000000c */
[----:B------:R-:W-:-:S04]  /*1a90*/  FFMA R15, R12, |R16|, RZ ;  /* 0x400000100c0f7223 */ /* 0x000fc800000000ff */
[----:B------:R-:W-:-:S04]  /*1aa0*/  FFMA R18, R15, -|R17|, |R16| ;  /* 0xc00000110f127223 */ /* 0x000fc80000000410 */
[----:B------:R-:W-:Y:S01]  /*1ab0*/  FFMA R12, R12, R18, R15 ;  /* 0x000000120c0c7223 */ /* 0x000fe2000000000f */
[----:B-1----:R-:W-:Y:S06]  /*1ac0*/  @!P0 BRA `(.L_x_79) ;  /* 0x0000000000148947 */ /* 0x002fec0003800000 */
[----:B------:R-:W-:Y:S01]  /*1ad0*/  FADD R16, |R16|, -RZ ;  /* 0x800000ff10107221 */ /* 0x000fe20000000200 */
[----:B------:R-:W-:Y:S01]  /*1ae0*/  FADD R15, |R17|, -RZ ;  /* 0x800000ff110f7221 */ /* 0x000fe20000000200 */
[----:B------:R-:W-:-:S07]  /*1af0*/  MOV R18, 0x1b10 ;  /* 0x00001b1000127802 */ /* 0x000fce0000000f00 */
[----:B------:R-:W-:Y:S05]  /*1b00*/  CALL.REL.NOINC `($__internal_3_$__cuda_sm3x_div_rn_noftz_f32_slowpath) ;  /* 0x0000002000287944 */ /* 0x000fea0003c00000 */
[----:B------:R-:W-:-:S07]  /*1b10*/  MOV R12, R16 ;  /* 0x00000010000c7202 */ /* 0x000fce0000000f00 */
.L_x_79:
[----:B------:R-:W-:Y:S05]  /*1b20*/  BSYNC.RECONVERGENT B1 ;  /* 0x0000000000017941 */ /* 0x000fea0003800200 */
.L_x_78:
[----:B------:R-:W-:Y:S01]  /*1b30*/  FADD R34, -R34, R37 ;  /* 0x0000002522227221 */ /* 0x000fe20000000100 */
[----:B------:R-:W-:Y:S01]  /*1b40*/  FADD R40, -R13, R40 ;  /* 0x000000280d287221 */ /* 0x000fe20000000100 */
[----:B------:R-:W-:Y:S02]  /*1b50*/  HFMA2 R13, -RZ, RZ, 1.541015625, -0.052093505859375 ;  /* 0x3e2aaaabff0d7431 */ /* 0x000fe400000001ff */
[----:B------:R-:W-:Y:S01]  /*1b60*/  FADD R33, -R33, R42 ;  /* 0x0000002a21217221 */ /* 0x000fe20000000100 */
[----:B------:R-:W-:Y:S01]  /*1b70*/  FMUL R35, R35, R34 ;  /* 0x0000002223237220 */ /* 0x000fe20000400000 */
[----:B------:R-:W-:Y:S01]  /*1b80*/  MOV R16, 0x40c00000 ;  /* 0x40c0000000107802 */ /* 0x000fe20000000f00 */
[----:B------:R-:W-:Y:S02]  /*1b90*/  BSSY.RECONVERGENT B1, `(.L_x_80) ;  /* 0x000000e000017945 */ /* 0x000fe40003800200 */
[----:B------:R-:W-:-:S04]  /*1ba0*/  FFMA R35, R36, R40, -R35 ;  /* 0x0000002824237223 */ /* 0x000fc80000000823 */
[----:B------:R-:W-:Y:S01]  /*1bb0*/  FFMA R35, R38, R33, R35 ;  /* 0x0000002126237223 */ /* 0x000fe20000000023 */
[----:B------:R-:W-:-:S03]  /*1bc0*/  FFMA R16, R13, -R16, 1 ;  /* 0x3f8000000d107423 */ /* 0x000fc60000000810 */
[----:B------:R-:W0:Y:S01]  /*1bd0*/  FCHK P0, R35, 6 ;  /* 0x40c0000023007902 */ /* 0x000e220000000000 */
[----:B------:R-:W-:-:S04]  /*1be0*/  FFMA R13, R16, R13, 0.16666667163372039795 ;  /* 0x3e2aaaab100d7423 */ /* 0x000fc8000000000d */
[----:B------:R-:W-:-:S04]  /*1bf0*/  FFMA R16, R13, R35, RZ ;  /* 0x000000230d107223 */ /* 0x000fc800000000ff */
[----:B------:R-:W-:-:S04]  /*1c00*/  FFMA R15, R16, -6, R35 ;  /* 0xc0c00000100f7823 */ /* 0x000fc80000000023 */
[----:B------:R-:W-:Y:S01]  /*1c10*/  FFMA R16, R13, R15, R16 ;  /* 0x0000000f0d107223 */ /* 0x000fe20000000010 */
[----:B0-----:R-:W-:Y:S06]  /*1c20*/  @!P0 BRA `(.L_x_81) ;  /* 0x0000000000108947 */ /* 0x001fec0003800000 */
[----:B------:R-:W-:Y:S02]  /*1c30*/  MOV R16, R35 ;  /* 0x0000002300107202 */ /* 0x000fe40000000f00 */
[----:B------:R-:W-:Y:S02]  /*1c40*/  MOV R15, 0x40c00000 ;  /* 0x40c00000000f7802 */ /* 0x000fe40000000f00 */
[----:B------:R-:W-:-:S07]  /*1c50*/  MOV R18, 0x1c70 ;  /* 0x00001c7000127802 */ /* 0x000fce0000000f00 */
[----:B------:R-:W-:Y:S05]  /*1c60*/  CALL.REL.NOINC `($__internal_3_$__cuda_sm3x_div_rn_noftz_f32_slowpath) ;  /* 0x0000001c00d07944 */ /* 0x000fea0003c00000 */
.L_x_81:
[----:B------:R-:W-:Y:S05]  /*1c70*/  BSYNC.RECONVERGENT B1 ;  /* 0x0000000000017941 */ /* 0x000fea0003800200 */
.L_x_80:
        /* <DEDUP_REMOVED lines=13> */
[----:B------:R-:W-:-:S07]  /*1d50*/  IMAD.MOV.U32 R13, RZ, RZ, R16 ;  /* 0x000000ffff0d7224 */ /* 0x000fce00078e0010 */
.L_x_83:
[----:B------:R-:W-:Y:S05]  /*1d60*/  BSYNC.RECONVERGENT B1 ;  /* 0x0000000000017941 */ /* 0x000fea0003800200 */
.L_x_82:
[-C--:B------:R-:W-:Y:S01]  /*1d70*/  FMUL R16, R14, R33.reuse ;  /* 0x000000210e107220 */ /* 0x080fe20000400000 */
[----:B------:R-:W-:Y:S01]  /*1d80*/  FMUL R15, R28, R33 ;  /* 0x000000211c0f7220 */ /* 0x000fe20000400000 */
[----:B------:R-:W-:Y:S01]  /*1d90*/  FMUL R31, R14, R34 ;  /* 0x000000220e1f7220 */ /* 0x000fe20000400000 */
[----:B------:R-:W-:Y:S01]  /*1da0*/  MOV R18, 0x40c00000 ;  /* 0x40c0000000127802 */ /* 0x000fe20000000f00 */
[C---:B------:R-:W-:Y:S01]  /*1db0*/  FFMA R27, R29.reuse, R40, -R16 ;  /* 0x000000281d1b7223 */ /* 0x040fe20000000810 */
[----:B------:R-:W-:Y:S01]  /*1dc0*/  FFMA R14, R29, R34, -R15 ;  /* 0x000000221d0e7223 */ /* 0x000fe2000000080f */
[----:B------:R-:W-:Y:S02]  /*1dd0*/  HFMA2 R15, -RZ, RZ, 1.541015625, -0.052093505859375 ;  /* 0x3e2aaaabff0f7431 */ /* 0x000fe400000001ff */
[----:B------:R-:W-:Y:S01]  /*1de0*/  FFMA R31, R28, R40, -R31 ;  /* 0x000000281c1f7223 */ /* 0x000fe2000000081f */
[----:B------:R-:W-:Y:S01]  /*1df0*/  FMUL R16, R22, R27 ;  /* 0x0000001b16107220 */ /* 0x000fe20000400000 */
[----:B------:R-:W-:Y:S03]  /*1e00*/  BSSY.RECONVERGENT B1, `(.L_x_84) ;  /* 0x000000e000017945 */ /* 0x000fe60003800200 */
[----:B------:R-:W-:Y:S01]  /*1e10*/  FFMA R14, R23, R14, -R16 ;  /* 0x0000000e170e7223 */ /* 0x000fe20000000810 */
[----:B------:R-:W-:-:S03]  /*1e20*/  FFMA R16, R15, -R18, 1 ;  /* 0x3f8000000f107423 */ /* 0x000fc60000000812 */
[----:B------:R-:W-:Y:S01]  /*1e30*/  FFMA R18, R25, R31, R14 ;  /* 0x0000001f19127223 */ /* 0x000fe2000000000e */
[----:B------:R-:W-:-:S03]  /*1e40*/  FFMA R14, R16, R15, 0.16666667163372039795 ;  /* 0x3e2aaaab100e7423 */ /* 0x000fc6000000000f */
[----:B------:R-:W0:Y:S01]  /*1e50*/  FCHK P0, R18, 6 ;  /* 0x40c0000012007902 */ /* 0x000e220000000000 */
        /* <DEDUP_REMOVED lines=8> */
.L_x_85:
[----:B------:R-:W-:Y:S05]  /*1ee0*/  BSYNC.RECONVERGENT B1 ;  /* 0x0000000000017941 */ /* 0x000fea0003800200 */
.L_x_84:
        /* <DEDUP_REMOVED lines=14> */
.L_x_87:
[----:B------:R-:W-:Y:S05]  /*1fd0*/  BSYNC.RECONVERGENT B1 ;  /* 0x0000000000017941 */ /* 0x000fea0003800200 */
.L_x_86:
[C---:B------:R-:W-:Y:S01]  /*1fe0*/  FMUL R15, R19.reuse, R40 ;  /* 0x00000028130f7220 */ /* 0x040fe20000400000 */
[----:B------:R-:W-:Y:S01]  /*1ff0*/  FMUL R16, R19, R34 ;  /* 0x0000002213107220 */ /* 0x000fe20000400000 */
[C---:B------:R-:W-:Y:S01]  /*2000*/  FMUL R19, R21.reuse, R40 ;  /* 0x0000002815137220 */ /* 0x040fe20000400000 */
[----:B------:R-:W-:Y:S02]  /*2010*/  IMAD.MOV.U32 R18, RZ, RZ, 0x40c00000 ;  /* 0x40c00000ff127424 */ /* 0x000fe400078e00ff */
[CC--:B------:R-:W-:Y:S01]  /*2020*/  FFMA R15, R20.reuse, R33.reuse, -R15 ;  /* 0x00000021140f7223 */ /* 0x0c0fe2000000080f */
[----:B------:R-:W-:Y:S01]  /*2030*/  FFMA R16, R21, R33, -R16 ;  /* 0x0000002115107223 */ /* 0x000fe20000000810 */
[----:B------:R-:W-:Y:S01]  /*2040*/  FFMA R19, R20, R34, -R19 ;  /* 0x0000002214137223 */ /* 0x000fe20000000813 */
[----:B------:R-:W-:Y:S01]  /*2050*/  BSSY.RECONVERGENT B1, `(.L_x_88) ;  /* 0x0000010000017945 */ /* 0x000fe20003800200 */
[----:B------:R-:W-:Y:S01]  /*2060*/  FMUL R22, R22, R15 ;  /* 0x0000000f16167220 */ /* 0x000fe20000400000 */
[----:B------:R-:W-:-:S03]  /*2070*/  HFMA2 R15, -RZ, RZ, 1.541015625, -0.052093505859375 ;  /* 0x3e2aaaabff0f7431 */ /* 0x000fc600000001ff */
        /* <DEDUP_REMOVED lines=13> */
.L_x_89:
[----:B------:R-:W-:Y:S05]  /*2150*/  BSYNC.RECONVERGENT B1 ;  /* 0x0000000000017941 */ /* 0x000fea0003800200 */
.L_x_88:
        /* <DEDUP_REMOVED lines=14> */
.L_x_91:
[----:B------:R-:W-:Y:S05]  /*2240*/  BSYNC.RECONVERGENT B1 ;  /* 0x0000000000017941 */ /* 0x000fea0003800200 */
.L_x_90:
[----:B------:R-:W0:Y:S02]  /*2250*/  LDC R19, c[0x0][0x3d8] ;  /* 0x0000f600ff137b82 */ /* 0x000e240000000800 */
[----:B0-----:R-:W-:-:S13]  /*2260*/  ISETP.GE.AND P0, PT, R0, R19, PT ;  /* 0x000000130000720c */ /* 0x001fda0003f06270 */
[----:B------:R-:W-:Y:S05]  /*2270*/  @P0 BRA `(.L_x_92) ;  /* 0x0000000400880947 */ /* 0x000fea0003800000 */
[----:B------:R-:W-:Y:S01]  /*2280*/  ISETP.GE.AND P0, PT, R0, 0x1, PT ;  /* 0x000000010000780c */ /* 0x000fe20003f06270 */
[----:B------:R-:W-:Y:S01]  /*2290*/  BSSY.RECONVERGENT B1, `(.L_x_93) ;  /* 0x000000c000017945 */ /* 0x000fe20003800200 */
[----:B------:R-:W-:-:S11]  /*22a0*/  MOV R25, R0 ;  /* 0x0000000000197202 */ /* 0x000fd60000000f00 */
[----:B------:R-:W-:Y:S05]  /*22b0*/  @!P0 BRA `(.L_x_94) ;  /* 0x0000000000248947 */ /* 0x000fea0003800000 */
[----:B------:R-:W-:-:S07]  /*22c0*/  HFMA2 R25, -RZ, RZ, 0, 0 ;  /* 0x00000000ff197431 */ /* 0x000fce00000001ff */
.L_x_95:
[----:B------:R-:W-:-:S05]  /*22d0*/  LEA R16, R25, UR18, 0x2 ;  /* 0x0000001219107c11 */ /* 0x000fca000f8e10ff */
[----:B------:R-:W2:Y:S02]  /*22e0*/  LDL R17, [R16] ;  /* 0x0000000010117983 */ /* 0x000ea40000100800 */
[----:B--2---:R-:W-:-:S13]  /*22f0*/  FSETP.GEU.AND P0, PT, R10, R17, PT ;  /* 0x000000110a00720b */ /* 0x004fda0003f0e000 */
[----:B------:R-:W-:Y:S05]  /*2300*/  @!P0 BRA `(.L_x_94) ;  /* 0x0000000000108947 */ /* 0x000fea0003800000 */
[----:B------:R-:W-:-:S04]  /*2310*/  IADD3 R25, PT, PT, R25, 0x1, RZ ;  /* 0x0000000119197810 */ /* 0x000fc80007ffe0ff */
[----:B------:R-:W-:-:S13]  /*2320*/  ISETP.NE.AND P0, PT, R25, R0, PT ;  /* 0x000000001900720c */ /* 0x000fda0003f05270 */
[----:B------:R-:W-:Y:S05]  /*2330*/  @P0 BRA `(.L_x_95) ;  /* 0xfffffffc00e40947 */ /* 0x000fea000383ffff */
[----:B------:R-:W-:-:S07]  /*2340*/  IMAD.MOV.U32 R25, RZ, RZ, R0 ;  /* 0x000000ffff197224 */ /* 0x000fce00078e0000 */
.L_x_94:
[----:B------:R-:W-:Y:S05]  /*2350*/  BSYNC.RECONVERGENT B1 ;  /* 0x0000000000017941 */ /* 0x000fea0003800200 */
.L_x_93:
[----:B------:R-:W-:Y:S01]  /*2360*/  ISETP.GT.AND P0, PT, R0, R25, PT ;  /* 0x000000190000720c */ /* 0x000fe20003f04270 */
[----:B------:R-:W-:-:S12]  /*2370*/  BSSY.RECONVERGENT B1, `(.L_x_96) ;  /* 0x0000047000017945 */ /* 0x000fd80003800200 */
[----:B------:R-:W-:Y:S05]  /*2380*/  @!P0 BRA `(.L_x_97) ;  /* 0x0000000400148947 */ /* 0x000fea0003800000 */
[----:B------:R-:W-:Y:S01]  /*2390*/  IADD3 R16, PT, PT, R0, -R25, RZ ;  /* 0x8000001900107210 */ /* 0x000fe20007ffe0ff */
[----:B------:R-:W-:Y:S01]  /*23a0*/  BSSY.RECONVERGENT B2, `(.L_x_98) ;  /* 0x0000021000027945 */ /* 0x000fe20003800200 */
[----:B------:R-:W-:Y:S02]  /*23b0*/  MOV R26, R0 ;  /* 0x00000000001a7202 */ /* 0x000fe40000000f00 */
[----:B------:R-:W-:-:S13]  /*23c0*/  LOP3.LUT P0, R29, R16, 0x3, RZ, 0xc0, !PT ;  /* 0x00000003101d7812 */ /* 0x000fda000780c0ff */
[----:B------:R-:W-:Y:S05]  /*23d0*/  @!P0 BRA `(.L_x_99) ;  /* 0x0000000000748947 */ /* 0x000fea0003800000 */
[----:B------:R-:W-:-:S05]  /*23e0*/  LEA R22, R0, UR18, 0x2 ;  /* 0x0000001200167c11 */ /* 0x000fca000f8e10ff */
[----:B------:R-:W2:Y:S01]  /*23f0*/  LDL R23, [R22+-0x4] ;  /* 0xfffffc0016177983 */ /* 0x000ea20000100800 */
[C---:B------:R-:W-:Y:S02]  /*2400*/  LEA R27, R0.reuse, UR15, 0x3 ;  /* 0x0000000f001b7c11 */ /* 0x040fe4000f8e18ff */
[----:B------:R-:W-:-:S04]  /*2410*/  IADD3 R26, PT, PT, R0, -0x1, RZ ;  /* 0xffffffff001a7810 */ /* 0x000fc80007ffe0ff */
[----:B------:R-:W-:Y:S01]  /*2420*/  SHF.L.U32 R16, R26, 0x2, RZ ;  /* 0x000000021a107819 */ /* 0x000fe200000006ff */
[----:B--2---:R0:W-:Y:S04]  /*2430*/  STL [R22], R23 ;  /* 0x0000001716007387 */ /* 0x0041e80000100800 */
[----:B------:R-:W2:Y:S01]  /*2440*/  LDL.64 R20, [R27+-0x8] ;  /* 0xfffff8001b147983 */ /* 0x000ea20000100a00 */
[----:B------:R-:W-:-:S03]  /*2450*/  LEA R28, R16, UR16, 0x2 ;  /* 0x00000010101c7c11 */ /* 0x000fc6000f8e10ff */
[----:B--2---:R0:W-:Y:S04]  /*2460*/  STL.64 [R27], R20 ;  /* 0x000000141b007387 */ /* 0x0041e80000100a00 */
[----:B------:R-:W2:Y:S01]  /*2470*/  LDL.128 R16, [R28] ;  /* 0x000000001c107983 */ /* 0x000ea20000100c00 */
[----:B------:R-:W-:-:S03]  /*2480*/  ISETP.NE.AND P0, PT, R29, 0x1, PT ;  /* 0x000000011d00780c */ /* 0x000fc60003f05270 */
[----:B--2---:R0:W-:Y:S10]  /*2490*/  STL.128 [R28+0x10], R16 ;  /* 0x000010101c007387 */ /* 0x0041f40000100c00 */
[----:B------:R-:W-:Y:S05]  /*24a0*/  @!P0 BRA `(.L_x_99) ;  /* 0x0000000000408947 */ /* 0x000fea0003800000 */
[----:B0-----:R-:W2:Y:S04]  /*24b0*/  LDL R23, [R22+-0x8] ;  /* 0xfffff80016177983 */ /* 0x001ea80000100800 */
[----:B--2---:R1:W-:Y:S04]  /*24c0*/  STL [R22+-0x4], R23 ;  /* 0xfffffc1716007387 */ /* 0x0043e80000100800 */
[----:B------:R-:W2:Y:S04]  /*24d0*/  LDL.64 R20, [R27+-0x10] ;  /* 0xfffff0001b147983 */ /* 0x000ea80000100a00 */
[----:B--2---:R1:W-:Y:S04]  /*24e0*/  STL.64 [R27+-0x8], R20 ;  /* 0xfffff8141b007387 */ /* 0x0043e80000100a00 */
[----:B------:R-:W2:Y:S01]  /*24f0*/  LDL.128 R16, [R28+-0x10] ;  /* 0xfffff0001c107983 */ /* 0x000ea20000100c00 */
[----:B------:R-:W-:-:S02]  /*2500*/  ISETP.NE.AND P0, PT, R29, 0x2, PT ;  /* 0x000000021d00780c */ /* 0x000fc40003f05270 */
[----:B------:R-:W-:Y:S01]  /*2510*/  IADD3 R26, PT, PT, R0, -0x2, RZ ;  /* 0xfffffffe001a7810 */ /* 0x000fe20007ffe0ff */
[----:B--2---:R1:W-:Y:S10]  /*2520*/  STL.128 [R28], R16 ;  /* 0x000000101c007387 */ /* 0x0043f40000100c00 */
[----:B------:R-:W-:Y:S05]  /*2530*/  @!P0 BRA `(.L_x_99) ;  /* 0x00000000001c8947 */ /* 0x000fea0003800000 */
[----:B-1----:R-:W2:Y:S04]  /*2540*/  LDL R23, [R22+-0xc] ;  /* 0xfffff40016177983 */ /* 0x002ea80000100800 */
[----:B--2---:R2:W-:Y:S04]  /*2550*/  STL [R22+-0x8], R23 ;  /* 0xfffff81716007387 */ /* 0x0045e80000100800 */
[----:B------:R-:W3:Y:S04]  /*2560*/  LDL.64 R20, [R27+-0x18] ;  /* 0xffffe8001b147983 */ /* 0x000ee80000100a00 */
[----:B---3--:R2:W-:Y:S04]  /*2570*/  STL.64 [R27+-0x10], R20 ;  /* 0xfffff0141b007387 */ /* 0x0085e80000100a00 */
[----:B------:R-:W3:Y:S01]  /*2580*/  LDL.128 R16, [R28+-0x20] ;  /* 0xffffe0001c107983 */ /* 0x000ee20000100c00 */
[----:B------:R-:W-:-:S03]  /*2590*/  IADD3 R26, PT, PT, R0, -0x3, RZ ;  /* 0xfffffffd001a7810 */ /* 0x000fc60007ffe0ff */
[----:B---3--:R2:W-:Y:S04]  /*25a0*/  STL.128 [R28+-0x10], R16 ;  /* 0xfffff0101c007387 */ /* 0x0085e80000100c00 */
.L_x_99:
[----:B------:R-:W-:Y:S05]  /*25b0*/  BSYNC.RECONVERGENT B2 ;  /* 0x0000000000027941 */ /* 0x000fea0003800200 */
.L_x_98:
[----:B012---:R-:W-:-:S05]  /*25c0*/  IMAD.IADD R16, R25, 0x1, -R0 ;  /* 0x0000000119107824 */ /* 0x007fca00078e0a00 */
[----:B------:R-:W-:-:S13]  /*25d0*/  ISETP.GT.U32.AND P0, PT, R16, -0x4, PT ;  /* 0xfffffffc1000780c */ /* 0x000fda0003f04070 */
[----:B------:R-:W-:Y:S05]  /*25e0*/  @P0 BRA `(.L_x_97) ;  /* 0x00000000007c0947 */ /* 0x000fea0003800000 */
.L_x_100:
[----:B-1----:R-:W-:-:S05]  /*25f0*/  LEA R27, R26, UR18, 0x2 ;  /* 0x000000121a1b7c11 */ /* 0x002fca000f8e10ff */
[----:B------:R-:W2:Y:S01]  /*2600*/  LDL R20, [R27+-0x4] ;  /* 0xfffffc001b147983 */ /* 0x000ea20000100800 */
[C---:B------:R-:W-:Y:S02]  /*2610*/  LEA R33, R26.reuse, UR15, 0x3 ;  /* 0x0000000f1a217c11 */ /* 0x040fe4000f8e18ff */
[----:B------:R-:W-:Y:S01]  /*2620*/  LEA R16, R26, 0xfffffffc, 0x2 ;  /* 0xfffffffc1a107811 */ /* 0x000fe200078e10ff */
[----:B--2---:R0:W-:Y:S04]  /*2630*/  STL [R27], R20 ;  /* 0x000000141b007387 */ /* 0x0041e80000100800 */
[----:B------:R-:W2:Y:S01]  /*2640*/  LDL.64 R28, [R33+-0x8] ;  /* 0xfffff800211c7983 */ /* 0x000ea20000100a00 */
[----:B------:R-:W-:-:S03]  /*2650*/  LEA R32, R16, UR16, 0x2 ;  /* 0x0000001010207c11 */ /* 0x000fc6000f8e10ff */
[----:B--2---:R1:W-:Y:S04]  /*2660*/  STL.64 [R33], R28 ;  /* 0x0000001c21007387 */ /* 0x0043e80000100a00 */
[----:B------:R-:W2:Y:S04]  /*2670*/  LDL.128 R16, [R32] ;  /* 0x0000000020107983 */ /* 0x000ea80000100c00 */
[----:B--2---:R2:W-:Y:S04]  /*2680*/  STL.128 [R32+0x10], R16 ;  /* 0x0000101020007387 */ /* 0x0045e80000100c00 */
[----:B------:R-:W3:Y:S04]  /*2690*/  LDL R34, [R27+-0x8] ;  /* 0xfffff8001b227983 */ /* 0x000ee80000100800 */
[----:B---3--:R3:W-:Y:S04]  /*26a0*/  STL [R27+-0x4], R34 ;  /* 0xfffffc221b007387 */ /* 0x0087e80000100800 */
[----:B------:R-:W4:Y:S04]  /*26b0*/  LDL.64 R30, [R33+-0x10] ;  /* 0xfffff000211e7983 */ /* 0x000f280000100a00 */
[----:B----4-:R4:W-:Y:S04]  /*26c0*/  STL.64 [R33+-0x8], R30 ;  /* 0xfffff81e21007387 */ /* 0x0109e80000100a00 */
[----:B0-----:R-:W5:Y:S04]  /*26d0*/  LDL.128 R20, [R32+-0x10] ;  /* 0xfffff00020147983 */ /* 0x001f680000100c00 */
[----:B-----5:R0:W-:Y:S04]  /*26e0*/  STL.128 [R32], R20 ;  /* 0x0000001420007387 */ /* 0x0201e80000100c00 */
[----:B------:R-:W5:Y:S04]  /*26f0*/  LDL R36, [R27+-0xc] ;  /* 0xfffff4001b247983 */ /* 0x000f680000100800 */
[----:B-----5:R0:W-:Y:S04]  /*2700*/  STL [R27+-0x8], R36 ;  /* 0xfffff8241b007387 */ /* 0x0201e80000100800 */
[----:B-1----:R-:W5:Y:S04]  /*2710*/  LDL.64 R28, [R33+-0x18] ;  /* 0xffffe800211c7983 */ /* 0x002f680000100a00 */
[----:B-----5:R1:W-:Y:S04]  /*2720*/  STL.64 [R33+-0x10], R28 ;  /* 0xfffff01c21007387 */ /* 0x0203e80000100a00 */
[----:B--2---:R-:W2:Y:S04]  /*2730*/  LDL.128 R16, [R32+-0x20] ;  /* 0xffffe00020107983 */ /* 0x004ea80000100c00 */
[----:B--2---:R1:W-:Y:S04]  /*2740*/  STL.128 [R32+-0x10], R16 ;  /* 0xfffff01020007387 */ /* 0x0043e80000100c00 */
[----:B---3--:R-:W2:Y:S04]  /*2750*/  LDL R34, [R27+-0x10] ;  /* 0xfffff0001b227983 */ /* 0x008ea80000100800 */
[----:B--2---:R1:W-:Y:S04]  /*2760*/  STL [R27+-0xc], R34 ;  /* 0xfffff4221b007387 */ /* 0x0043e80000100800 */
[----:B----4-:R-:W2:Y:S04]  /*2770*/  LDL.64 R30, [R33+-0x20] ;  /* 0xffffe000211e7983 */ /* 0x010ea80000100a00 */
[----:B--2---:R1:W-:Y:S04]  /*2780*/  STL.64 [R33+-0x18], R30 ;  /* 0xffffe81e21007387 */ /* 0x0043e80000100a00 */
[----:B0-----:R-:W2:Y:S01]  /*2790*/  LDL.128 R20, [R32+-0x30] ;  /* 0xffffd00020147983 */ /* 0x001ea20000100c00 */
[----:B------:R-:W-:-:S04]  /*27a0*/  IADD3 R26, PT, PT, R26, -0x4, RZ ;  /* 0xfffffffc1a1a7810 */ /* 0x000fc80007ffe0ff */
[----:B------:R-:W-:Y:S01]  /*27b0*/  ISETP.GT.AND P0, PT, R26, R25, PT ;  /* 0x000000191a00720c */ /* 0x000fe20003f04270 */
[----:B--2---:R1:W-:-:S12]  /*27c0*/  STL.128 [R32+-0x20], R20 ;  /* 0xffffe01420007387 */ /* 0x0043d80000100c00 */
[----:B------:R-:W-:Y:S05]  /*27d0*/  @P0 BRA `(.L_x_100) ;  /* 0xfffffffc00840947 */ /* 0x000fea000383ffff */
.L_x_97:
[----:B------:R-:W-:Y:S05]  /*27e0*/  BSYNC.RECONVERGENT B1 ;  /* 0x0000000000017941 */ /* 0x000fea0003800200 */
.L_x_96:
[C---:B-1----:R-:W-:Y:S02]  /*27f0*/  SHF.L.U32 R18, R25.reuse, 0x2, RZ ;  /* 0x0000000219127819 */ /* 0x042fe400000006ff */
[C---:B------:R-:W-:Y:S02]  /*2800*/  LEA R19, R25.reuse, UR18, 0x2 ;  /* 0x0000001219137c11 */ /* 0x040fe4000f8e10ff */
[----:B------:R-:W-:Y:S02]  /*2810*/  MOV R16, UR4 ;  /* 0x0000000400107c02 */ /* 0x000fe40008000f00 */
[----:B------:R-:W-:Y:S01]  /*2820*/  MOV R17, UR5 ;  /* 0x0000000500117c02 */ /* 0x000fe20008000f00 */
[----:B------:R1:W-:Y:S01]  /*2830*/  STL [R19], R10 ;  /* 0x0000000a13007387 */ /* 0x0003e20000100800 */
[----:B------:R-:W-:Y:S02]  /*2840*/  LEA R21, R25, UR15, 0x3 ;  /* 0x0000000f19157c11 */ /* 0x000fe4000f8e18ff */
[----:B------:R-:W-:-:S02]  /*2850*/  LEA R18, R18, UR16, 0x2 ;  /* 0x0000001012127c11 */ /* 0x000fc4000f8e10ff */
[----:B------:R-:W-:Y:S01]  /*2860*/  IADD3 R0, PT, PT, R0, 0x1, RZ ;  /* 0x0000000100007810 */ /* 0x000fe20007ffe0ff */
[----:B------:R1:W-:Y:S04]  /*2870*/  STL.64 [R21], R16 ;  /* 0x0000001015007387 */ /* 0x0003e80000100a00 */
[----:B------:R1:W-:Y:S01]  /*2880*/  STL.128 [R18], R12 ;  /* 0x0000000c12007387 */ /* 0x0003e20000100c00 */
[----:B------:R-:W-:Y:S05]  /*2890*/  BRA `(.L_x_57) ;  /* 0x0000000400b47947 */ /* 0x000fea0003800000 */
.L_x_92:
[----:B------:R-:W2:Y:S02]  /*28a0*/  LDL R17, [UR13] ;  /* 0x0000000dff117983 */ /* 0x000ea40008100800 */
[----:B--2---:R-:W-:-:S13]  /*28b0*/  FSETP.GEU.AND P0, PT, R10, R17, PT ;  /* 0x000000110a00720b */ /* 0x004fda0003f0e000 */
[----:B------:R-:W-:Y:S05]  /*28c0*/  @P0 BRA `(.L_x_57) ;  /* 0x0000000400a80947 */ /* 0x000fea0003800000 */
[----:B------:R-:W-:Y:S02]  /*28d0*/  ISETP.GE.AND P0, PT, R19, 0x2, PT ;  /* 0x000000021300780c */ /* 0x000fe40003f06270 */
[----:B------:R-:W-:-:S11]  /*28e0*/  MOV R25, UR12 ;  /* 0x0000000c00197c02 */ /* 0x000fd60008000f00 */
[----:B------:R-:W-:Y:S05]  /*28f0*/  @!P0 BRA `(.L_x_101) ;  /* 0x00000000002c8947 */ /* 0x000fea0003800000 */
[----:B------:R-:W-:Y:S01]  /*2900*/  BSSY.RECONVERGENT B1, `(.L_x_101) ;  /* 0x000000a000017945 */ /* 0x000fe20003800200 */
[----:B------:R-:W-:-:S07]  /*2910*/  IMAD.MOV.U32 R25, RZ, RZ, RZ ;  /* 0x000000ffff197224 */ /* 0x000fce00078e00ff */
.L_x_103:
[----:B------:R-:W-:-:S05]  /*2920*/  LEA R16, R25, UR18, 0x2 ;  /* 0x0000001219107c11 */ /* 0x000fca000f8e10ff */
[----:B------:R-:W2:Y:S02]  /*2930*/  LDL R17, [R16] ;  /* 0x0000000010117983 */ /* 0x000ea40000100800 */
[----:B--2---:R-:W-:-:S13]  /*2940*/  FSETP.GEU.AND P0, PT, R10, R17, PT ;  /* 0x000000110a00720b */ /* 0x004fda0003f0e000 */
[----:B------:R-:W-:Y:S05]  /*2950*/  @!P0 BRA `(.L_x_102) ;  /* 0x0000000000108947 */ /* 0x000fea0003800000 */
[----:B------:R-:W-:-:S04]  /*2960*/  IADD3 R25, PT, PT, R25, 0x1, RZ ;  /* 0x0000000119197810 */ /* 0x000fc80007ffe0ff */
[----:B------:R-:W-:-:S13]  /*2970*/  ISETP.NE.AND P0, PT, R25, UR12, PT ;  /* 0x0000000c19007c0c */ /* 0x000fda000bf05270 */
[----:B------:R-:W-:Y:S05]  /*2980*/  @P0 BRA `(.L_x_103) ;  /* 0xfffffffc00e40947 */ /* 0x000fea000383ffff */
[----:B------:R-:W-:-:S07]  /*2990*/  MOV R25, UR12 ;  /* 0x0000000c00197c02 */ /* 0x000fce0008000f00 */
.L_x_102:
[----:B------:R-:W-:Y:S05]  /*29a0*/  BSYNC.RECONVERGENT B1 ;  /* 0x0000000000017941 */ /* 0x000fea0003800200 */
.L_x_101:
[----:B------:R-:W-:Y:S01]  /*29b0*/  ISETP.LT.AND P0, PT, R25, UR12, PT ;  /* 0x0000000c19007c0c */ /* 0x000fe2000bf01270 */
[----:B------:R-:W-:-:S12]  /*29c0*/  BSSY.RECONVERGENT B1, `(.L_x_104) ;  /* 0x0000051000017945 */ /* 0x000fd80003800200 */
[----:B------:R-:W-:Y:S05]  /*29d0*/  @!P0 BRA `(.L_x_105) ;  /* 0x00000004003c8947 */ /* 0x000fea0003800000 */
[----:B------:R-:W0:Y:S01]  /*29e0*/  LDC R29, c[0x0][0x3d8] ;  /* 0x0000f600ff1d7b82 */ /* 0x000e220000000800 */
[----:B------:R-:W-:Y:S01]  /*29f0*/  LOP3.LUT R16, RZ, R25, RZ, 0x33, !PT ;  /* 0x00000019ff107212 */ /* 0x000fe200078e33ff */
[----:B------:R-:W1:Y:S01]  /*2a00*/  LDCU UR8, c[0x0][0x3d8] ;  /* 0x00007b00ff0877ac */ /* 0x000e620008000800 */
[----:B------:R-:W-:Y:S01]  /*2a10*/  BSSY.RECONVERGENT B2, `(.L_x_106) ;  /* 0x0000024000027945 */ /* 0x000fe20003800200 */
[----:B------:R-:W-:Y:S02]  /*2a20*/  MOV R26, UR12 ;  /* 0x0000000c001a7c02 */ /* 0x000fe40008000f00 */
[----:B-1----:R-:W-:Y:S02]  /*2a30*/  MOV R27, UR8 ;  /* 0x00000008001b7c02 */ /* 0x002fe40008000f00 */
[----:B0-----:R-:W-:-:S04]  /*2a40*/  IADD3 R16, PT, PT, R16, R29, RZ ;  /* 0x0000001d10107210 */ /* 0x001fc80007ffe0ff */
[----:B------:R-:W-:-:S13]  /*2a50*/  LOP3.LUT P0, R28, R16, 0x3, RZ, 0xc0, !PT ;  /* 0x00000003101c7812 */ /* 0x000fda000780c0ff */
[----:B------:R-:W-:Y:S05]  /*2a60*/  @!P0 BRA `(.L_x_107) ;  /* 0x0000000000788947 */ /* 0x000fea0003800000 */
[----:B------:R-:W2:Y:S01]  /*2a70*/  LDL R22, [UR13+-0x4] ;  /* 0xfffffc0dff167983 */ /* 0x000ea20008100800 */
[----:B------:R-:W-:-:S04]  /*2a80*/  MOV R23, UR14 ;  /* 0x0000000e00177c02 */ /* 0x000fc80008000f00 */
[----:B------:R-:W-:Y:S01]  /*2a90*/  LEA R23, R23, UR15, 0x3 ;  /* 0x0000000f17177c11 */ /* 0x000fe2000f8e18ff */
[----:B--2---:R0:W-:Y:S04]  /*2aa0*/  STL [UR13], R22 ;  /* 0x00000016ff007987 */ /* 0x0041e8000810080d */
[----:B------:R-:W2:Y:S04]  /*2ab0*/  LDL.64 R20, [R23] ;  /* 0x0000000017147983 */ /* 0x000ea80000100a00 */
[----:B--2---:R0:W-:Y:S04]  /*2ac0*/  STL.64 [R23+0x8], R20 ;  /* 0x0000081417007387 */ /* 0x0041e80000100a00 */
[----:B------:R-:W2:Y:S01]  /*2ad0*/  LDL.128 R16, [UR6] ;  /* 0x00000006ff107983 */ /* 0x000ea20008100c00 */
[----:B------:R-:W-:Y:S01]  /*2ae0*/  ISETP.NE.AND P0, PT, R28, 0x1, PT ;  /* 0x000000011c00780c */ /* 0x000fe20003f05270 */
[----:B------:R-:W-:Y:S01]  /*2af0*/  IMAD.U32 R26, RZ, RZ, UR14 ;  /* 0x0000000eff1a7e24 */ /* 0x000fe2000f8e00ff */
[----:B------:R-:W-:Y:S01]  /*2b00*/  MOV R27, UR12 ;  /* 0x0000000c001b7c02 */ /* 0x000fe20008000f00 */
[----:B--2---:R0:W-:Y:S10]  /*2b10*/  STL.128 [UR6+0x10], R16 ;  /* 0x00001010ff007987 */ /* 0x0041f40008100c06 */
[----:B------:R-:W-:Y:S05]  /*2b20*/  @!P0 BRA `(.L_x_107) ;  /* 0x0000000000488947 */ /* 0x000fea0003800000 */
[----:B0-----:R-:W2:Y:S04]  /*2b30*/  LDL R22, [UR13+-0x8] ;  /* 0xfffff80dff167983 */ /* 0x001ea80008100800 */
[----:B--2---:R1:W-:Y:S04]  /*2b40*/  STL [UR13+-0x4], R22 ;  /* 0xfffffc16ff007987 */ /* 0x0043e8000810080d */
[----:B------:R-:W2:Y:S04]  /*2b50*/  LDL.64 R20, [R23+-0x8] ;  /* 0xfffff80017147983 */ /* 0x000ea80000100a00 */
[----:B--2---:R1:W-:Y:S04]  /*2b60*/  STL.64 [R23], R20 ;  /* 0x0000001417007387 */ /* 0x0043e80000100a00 */
[----:B------:R-:W2:Y:S01]  /*2b70*/  LDL.128 R16, [UR6+-0x10] ;  /* 0xfffff006ff107983 */ /* 0x000ea20008100c00 */
[----:B------:R-:W-:-:S02]  /*2b80*/  ISETP.NE.AND P0, PT, R28, 0x2, PT ;  /* 0x000000021c00780c */ /* 0x000fc40003f05270 */
[----:B------:R-:W-:Y:S02]  /*2b90*/  MOV R26, UR7 ;  /* 0x00000007001a7c02 */ /* 0x000fe40008000f00 */
[----:B------:R-:W-:Y:S01]  /*2ba0*/  MOV R27, UR14 ;  /* 0x0000000e001b7c02 */ /* 0x000fe20008000f00 */
[----:B--2---:R1:W-:Y:S08]  /*2bb0*/  STL.128 [UR6], R16 ;  /* 0x00000010ff007987 */ /* 0x0043f00008100c06 */
[----:B------:R-:W-:Y:S05]  /*2bc0*/  @!P0 BRA `(.L_x_107) ;  /* 0x0000000000208947 */ /* 0x000fea0003800000 */
[----:B-1----:R-:W2:Y:S04]  /*2bd0*/  LDL R22, [UR13+-0xc] ;  /* 0xfffff40dff167983 */ /* 0x002ea80008100800 */
[----:B--2---:R2:W-:Y:S04]  /*2be0*/  STL [UR13+-0x8], R22 ;  /* 0xfffff816ff007987 */ /* 0x0045e8000810080d */
[----:B------:R-:W3:Y:S04]  /*2bf0*/  LDL.64 R20, [R23+-0x10] ;  /* 0xfffff00017147983 */ /* 0x000ee80000100a00 */
[----:B---3--:R2:W-:Y:S04]  /*2c00*/  STL.64 [R23+-0x8], R20 ;  /* 0xfffff81417007387 */ /* 0x0085e80000100a00 */
[----:B------:R-:W3:Y:S01]  /*2c10*/  LDL.128 R16, [UR6+-0x20] ;  /* 0xffffe006ff107983 */ /* 0x000ee20008100c00 */
[----:B------:R-:W-:-:S02]  /*2c20*/  IADD3 R26, PT, PT, R29, -0x4, RZ ;  /* 0xfffffffc1d1a7810 */ /* 0x000fc40007ffe0ff */
[----:B------:R-:W-:Y:S01]  /*2c30*/  MOV R27, UR7 ;  /* 0x00000007001b7c02 */ /* 0x000fe20008000f00 */
[----:B---3--:R2:W-:Y:S06]  /*2c40*/  STL.128 [UR6+-0x10], R16 ;  /* 0xfffff010ff007987 */ /* 0x0085ec0008100c06 */
.L_x_107:
[----:B------:R-:W-:Y:S05]  /*2c50*/  BSYNC.RECONVERGENT B2 ;  /* 0x0000000000027941 */ /* 0x000fea0003800200 */
.L_x_106:
[----:B012---:R-:W-:-:S04]  /*2c60*/  IADD3 R16, PT, PT, -R25, UR14, RZ ;  /* 0x0000000e19107c10 */ /* 0x007fc8000fffe1ff */
[----:B------:R-:W-:-:S13]  /*2c70*/  ISETP.GE.U32.AND P0, PT, R16, 0x3, PT ;  /* 0x000000031000780c */ /* 0x000fda0003f06070 */
[----:B------:R-:W-:Y:S05]  /*2c80*/  @!P0 BRA `(.L_x_105) ;  /* 0x0000000000908947 */ /* 0x000fea0003800000 */
.L_x_108:
[----:B-1----:R-:W-:-:S06]  /*2c90*/  LEA R20, R27, UR18, 0x2 ;  /* 0x000000121b147c11 */ /* 0x002fcc000f8e10ff */
[----:B------:R-:W2:Y:S01]  /*2ca0*/  LDL R20, [R20+-0x8] ;  /* 0xfffff80014147983 */ /* 0x000ea20000100800 */
[C---:B------:R-:W-:Y:S02]  /*2cb0*/  LEA R33, R26.reuse, UR18, 0x2 ;  /* 0x000000121a217c11 */ /* 0x040fe4000f8e10ff */
[C---:B------:R-:W-:Y:S02]  /*2cc0*/  LEA R28, R27.reuse, UR15, 0x3 ;  /* 0x0000000f1b1c7c11 */ /* 0x040fe4000f8e18ff */
[----:B------:R-:W-:Y:S01]  /*2cd0*/  LEA R27, R27, 0xfffffff8, 0x2 ;  /* 0xfffffff81b1b7811 */ /* 0x000fe200078e10ff */
[----:B--2---:R0:W-:Y:S04]  /*2ce0*/  STL [R33], R20 ;  /* 0x0000001421007387 */ /* 0x0041e80000100800 */
[----:B------:R-:W2:Y:S01]  /*2cf0*/  LDL.64 R28, [R28+-0x10] ;  /* 0xfffff0001c1c7983 */ /* 0x000ea20000100a00 */
[----:B------:R-:W-:-:S02]  /*2d00*/  LEA R35, R26, UR15, 0x3 ;  /* 0x0000000f1a237c11 */ /* 0x000fc4000f8e18ff */
[----:B------:R-:W-:Y:S02]  /*2d10*/  LEA R16, R27, UR16, 0x2 ;  /* 0x000000101b107c11 */ /* 0x000fe4000f8e10ff */
[----:B------:R-:W-:Y:S01]  /*2d20*/  SHF.L.U32 R21, R26, 0x2, RZ ;  /* 0x000000021a157819 */ /* 0x000fe200000006ff */
[----:B--2---:R1:W-:Y:S04]  /*2d30*/  STL.64 [R35], R28 ;  /* 0x0000001c23007387 */ /* 0x0043e80000100a00 */
[----:B------:R-:W2:Y:S01]  /*2d40*/  LDL.128 R16, [R16] ;  /* 0x0000000010107983 */ /* 0x000ea20000100c00 */
[----:B------:R-:W-:-:S05]  /*2d50*/  LEA R32, R21, UR16, 0x2 ;  /* 0x0000001015207c11 */ /* 0x000fca000f8e10ff */
[----:B--2---:R2:W-:Y:S04]  /*2d60*/  STL.128 [R32], R16 ;  /* 0x0000001020007387 */ /* 0x0045e80000100c00 */
[----:B------:R-:W3:Y:S04]  /*2d70*/  LDL R34, [R33+-0x8] ;  /* 0xfffff80021227983 */ /* 0x000ee80000100800 */
[----:B---3--:R3:W-:Y:S04]  /*2d80*/  STL [R33+-0x4], R34 ;  /* 0xfffffc2221007387 */ /* 0x0087e80000100800 */
[----:B------:R-:W4:Y:S04]  /*2d90*/  LDL.64 R30, [R35+-0x10] ;  /* 0xfffff000231e7983 */ /* 0x000f280000100a00 */
[----:B----4-:R4:W-:Y:S04]  /*2da0*/  STL.64 [R35+-0x8], R30 ;  /* 0xfffff81e23007387 */ /* 0x0109e80000100a00 */
[----:B0-----:R-:W5:Y:S04]  /*2db0*/  LDL.128 R20, [R32+-0x20] ;  /* 0xffffe00020147983 */ /* 0x001f680000100c00 */
[----:B-----5:R0:W-:Y:S04]  /*2dc0*/  STL.128 [R32+-0x10], R20 ;  /* 0xfffff01420007387 */ /* 0x0201e80000100c00 */
        /* <DEDUP_REMOVED lines=11> */
[C---:B------:R-:W-:Y:S01]  /*2e80*/  VIADD R27, R26.reuse, 0xfffffffd ;  /* 0xfffffffd1a1b7836 */ /* 0x040fe20000000000 */
[----:B------:R-:W-:-:S04]  /*2e90*/  IADD3 R26, PT, PT, R26, -0x4, RZ ;  /* 0xfffffffc1a1a7810 */ /* 0x000fc80007ffe0ff */
[----:B------:R-:W-:Y:S01]  /*2ea0*/  ISETP.GT.AND P0, PT, R26, R25, PT ;  /* 0x000000191a00720c */ /* 0x000fe20003f04270 */
[----:B--2---:R1:W-:-:S12]  /*2eb0*/  STL.128 [R32+-0x30], R20 ;  /* 0xffffd01420007387 */ /* 0x0043d80000100c00 */
[----:B------:R-:W-:Y:S05]  /*2ec0*/  @P0 BRA `(.L_x_108) ;  /* 0xfffffffc00700947 */ /* 0x000fea000383ffff */
.L_x_105:
[----:B------:R-:W-:Y:S05]  /*2ed0*/  BSYNC.RECONVERGENT B1 ;  /* 0x0000000000017941 */ /* 0x000fea0003800200 */
.L_x_104:
[C---:B-1----:R-:W-:Y:S02]  /*2ee0*/  SHF.L.U32 R18, R25.reuse, 0x2, RZ ;  /* 0x0000000219127819 */ /* 0x042fe400000006ff */
[C---:B------:R-:W-:Y:S02]  /*2ef0*/  LEA R19, R25.reuse, UR18, 0x2 ;  /* 0x0000001219137c11 */ /* 0x040fe4000f8e10ff */
[----:B------:R-:W-:Y:S02]  /*2f00*/  MOV R16, UR4 ;  /* 0x0000000400107c02 */ /* 0x000fe40008000f00 */
[----:B------:R-:W-:Y:S01]  /*2f10*/  MOV R17, UR5 ;  /* 0x0000000500117c02 */ /* 0x000fe20008000f00 */
[----:B------:R0:W-:Y:S01]  /*2f20*/  STL [R19], R10 ;  /* 0x0000000a13007387 */ /* 0x0001e20000100800 */
[----:B------:R-:W-:Y:S02]  /*2f30*/  LEA R25, R25, UR15, 0x3 ;  /* 0x0000000f19197c11 */ /* 0x000fe4000f8e18ff */
[----:B------:R-:W-:-:S03]  /*2f40*/  LEA R18, R18, UR16, 0x2 ;  /* 0x0000001012127c11 */ /* 0x000fc6000f8e10ff */
[----:B------:R0:W-:Y:S04]  /*2f50*/  STL.64 [R25], R16 ;  /* 0x0000001019007387 */ /* 0x0001e80000100a00 */
[----:B------:R0:W-:Y:S02]  /*2f60*/  STL.128 [R18], R12 ;  /* 0x0000000c12007387 */ /* 0x0001e40000100c00 */
.L_x_57:
[----:B------:R-:W-:Y:S05]  /*2f70*/  BSYNC.RECONVERGENT B0 ;  /* 0x0000000000007941 */ /* 0x000fea0003800200 */
.L_x_56:
[----:B------:R-:W2:Y:S01]  /*2f80*/  LDCU.64 UR8, c[0x0][0x3d0] ;  /* 0x00007a00ff0877ac */ /* 0x000ea20008000a00 */
[----:B------:R-:W-:-:S04]  /*2f90*/  UIADD3 UR4, UP0, UPT, UR4, 0x1, URZ ;  /* 0x0000000104047890 */ /* 0x000fc8000ff1e0ff */
[----:B------:R-:W-:Y:S02]  /*2fa0*/  UIADD3.X UR5, UPT, UPT, URZ, UR5, URZ, UP0, !UPT ;  /* 0x00000005ff057290 */ /* 0x000fe400087fe4ff */
[----:B--2---:R-:W-:-:S04]  /*2fb0*/  UISETP.NE.U32.AND UP0, UPT, UR4, UR8, UPT ;  /* 0x000000080400728c */ /* 0x004fc8000bf05070 */
[----:B------:R-:W-:-:S09]  /*2fc0*/  UISETP.NE.AND.EX UP0, UPT, UR5, UR9, UPT, UP0 ;  /* 0x000000090500728c */ /* 0x000fd2000bf05300 */
[----:B------:R-:W-:Y:S05]  /*2fd0*/  BRA.U UP0, `(.L_x_109) ;  /* 0xffffffd100c87547 */ /* 0x000fea000b83ffff */
.L_x_55:
[----:B------:R-:W2:Y:S01]  /*2fe0*/  LDC R9, c[0x0][0x3d8] ;  /* 0x0000f600ff097b82 */ /* 0x000ea20000000800 */
[----:B------:R-:W3:Y:S02]  /*2ff0*/  LDCU.64 UR8, c[0x0][0x3c0] ;  /* 0x00007800ff0877ac */ /* 0x000ee40008000a00 */
[----:B---3-5:R-:W-:-:S04]  /*3000*/  LEA R4, P0, R11, UR8, 0x2 ;  /* 0x000000080b047c11 */ /* 0x028fc8000f8010ff */
[----:B------:R-:W-:Y:S02]  /*3010*/  LEA.HI.X R5, R11, UR9, R2, 0x2, P0 ;  /* 0x000000090b057c11 */ /* 0x000fe400080f1402 */
[----:B--2---:R-:W-:-:S03]  /*3020*/  ISETP.GE.AND P0, PT, R9, 0x1, PT ;  /* 0x000000010900780c */ /* 0x004fc60003f06270 */
[----:B------:R2:W-:Y:S10]  /*3030*/  STG.E desc[UR10][R4.64], R0 ;  /* 0x0000000004007986 */ /* 0x0005f4000c10190a */
[----:B--2---:R-:W-:Y:S05]  /*3040*/  @!P0 EXIT ;  /* 0x000000000000894d */ /* 0x004fea0003800000 */
[----:B------:R-:W2:Y:S01]  /*3050*/  LDC R3, c[0x0][0x3d8] ;  /* 0x0000f600ff037b82 */ /* 0x000ea20000000800 */
[----:B------:R-:W-:Y:S01]  /*3060*/  ISETP.NE.AND P1, PT, R9, 0x1, PT ;  /* 0x000000010900780c */ /* 0x000fe20003f25270 */
[----:B------:R-:W-:-:S04]  /*3070*/  IMAD.WIDE.U32 R6, R11, R9, RZ ;  /* 0x000000090b067225 */ /* 0x000fc800078e00ff */
[----:B------:R-:W-:Y:S02]  /*3080*/  HFMA2 R4, -RZ, RZ, 0, 0 ;  /* 0x00000000ff047431 */ /* 0x000fe400000001ff */
[----:B------:R-:W-:Y:S01]  /*3090*/  IMAD R31, R2, R9, R7 ;  /* 0x00000009021f7224 */ /* 0x000fe200078e0207 */
[----:B--2---:R-:W-:-:S04]  /*30a0*/  LOP3.LUT R3, R3, 0x1, RZ, 0xc0, !PT ;  /* 0x0000000103037812 */ /* 0x004fc800078ec0ff */
[----:B------:R-:W-:Y:S01]  /*30b0*/  ISETP.NE.U32.AND P0, PT, R3, 0x1, PT ;  /* 0x000000010300780c */ /* 0x000fe20003f05070 */
[----:B------:R-:W-:-:S12]  /*30c0*/  @!P1 BRA `(.L_x_110) ;  /* 0x0000000400309947 */ /* 0x000fd80003800000 */
[----:B------:R-:W2:Y:S01]  /*30d0*/  LDCU.128 UR12, c[0x0][0x3b0] ;  /* 0x00007600ff0c77ac */ /* 0x000ea20008000c00 */
[----:B------:R-:W-:Y:S01]  /*30e0*/  LOP3.LUT R4, R9, 0x7ffffffe, RZ, 0xc0, !PT ;  /* 0x7ffffffe09047812 */ /* 0x000fe200078ec0ff */
[C---:B------:R-:W-:Y:S01]  /*30f0*/  VIADD R26, R1.reuse, 0x108 ;  /* 0x00000108011a7836 */ /* 0x040fe20000000000 */
[----:B------:R-:W-:Y:S01]  /*3100*/  IADD3 R29, PT, PT, R1, 0x4, RZ ;  /* 0x00000004011d7810 */ /* 0x000fe20007ffe0ff */
[----:B------:R-:W3:Y:S01]  /*3110*/  LDCU.64 UR4, c[0x0][0x3a8] ;  /* 0x00007500ff0477ac */ /* 0x000ee20008000a00 */
[C---:B--2---:R-:W-:Y:S02]  /*3120*/  LEA R24, P2, R6.reuse, UR12, 0x2 ;  /* 0x0000000c06187c11 */ /* 0x044fe4000f8410ff */
[C---:B------:R-:W-:Y:S02]  /*3130*/  LEA R22, P3, R6.reuse, UR14, 0x4 ;  /* 0x0000000e06167c11 */ /* 0x040fe4000f8620ff */
[C---:B---3--:R-:W-:Y:S01]  /*3140*/  LEA R28, P1, R6.reuse, UR4, 0x3 ;  /* 0x00000004061c7c11 */ /* 0x048fe2000f8218ff */
[----:B------:R-:W-:Y:S01]  /*3150*/  UMOV UR4, URZ ;  /* 0x000000ff00047c82 */ /* 0x000fe20008000000 */
[----:B0-----:R-:W-:-:S02]  /*3160*/  LEA.HI.X R25, R6, UR13, R31, 0x2, P2 ;  /* 0x0000000d06197c11 */ /* 0x001fc400090f141f */
[C-C-:B------:R-:W-:Y:S02]  /*3170*/  LEA.HI.X R23, R6.reuse, UR15, R31.reuse, 0x4, P3 ;  /* 0x0000000f06177c11 */ /* 0x140fe400098f241f */
[----:B-1----:R-:W-:Y:S01]  /*3180*/  LEA.HI.X R19, R6, UR5, R31, 0x3, P1 ;  /* 0x0000000506137c11 */ /* 0x002fe200088f1c1f */
[----:B------:R-:W-:Y:S01]  /*3190*/  UMOV UR5, URZ ;  /* 0x000000ff00057c82 */ /* 0x000fe20008000000 */
[----:B------:R-:W-:Y:S02]  /*31a0*/  IADD3 R28, P1, PT, R28, 0x8, RZ ;  /* 0x000000081c1c7810 */ /* 0x000fe40007f3e0ff */
[----:B------:R-:W-:Y:S02]  /*31b0*/  IADD3 R24, P2, PT, R24, 0x4, RZ ;  /* 0x0000000418187810 */ /* 0x000fe40007f5e0ff */
[----:B------:R-:W-:Y:S02]  /*31c0*/  IADD3 R22, P3, PT, R22, 0x10, RZ ;  /* 0x0000001016167810 */ /* 0x000fe40007f7e0ff */
[----:B------:R-:W-:-:S02]  /*31d0*/  IADD3.X R19, PT, PT, RZ, R19, RZ, P1, !PT ;  /* 0x00000013ff137210 */ /* 0x000fc40000ffe4ff */
[----:B------:R-:W-:Y:S02]  /*31e0*/  IADD3.X R25, PT, PT, RZ, R25, RZ, P2, !PT ;  /* 0x00000019ff197210 */ /* 0x000fe400017fe4ff */
[----:B------:R-:W-:-:S07]  /*31f0*/  IADD3.X R23, PT, PT, RZ, R23, RZ, P3, !PT ;  /* 0x00000017ff177210 */ /* 0x000fce0001ffe4ff */
.L_x_111:
[----:B------:R-:W-:Y:S01]  /*3200*/  ISETP.LE.AND P1, PT, R0, UR5, PT ;  /* 0x0000000500007c0c */ /* 0x000fe2000bf23270 */
[----:B------:R-:W-:Y:S02]  /*3210*/  ULEA UR6, UR4, UR16, 0x2 ;  /* 0x0000001004067291 */ /* 0x000fe4000f8e10ff */
[----:B------:R-:W-:-:S10]  /*3220*/  UIADD3 UR7, UPT, UPT, UR5, 0x1, URZ ;  /* 0x0000000105077890 */ /* 0x000fd4000fffe0ff */
[----:B--2---:R-:W2:Y:S01]  /*3230*/  @!P1 LDL.64 R16, [R26+-0x8] ;  /* 0xfffff8001a109983 */ /* 0x004ea20000100a00 */
[----:B------:R-:W-:-:S03]  /*3240*/  ISETP.LE.AND P2, PT, R0, UR7, PT ;  /* 0x0000000700007c0c */ /* 0x000fc6000bf43270 */
[----:B------:R-:W3:Y:S04]  /*3250*/  @!P1 LDL R5, [R29+-0x4] ;  /* 0xfffffc001d059983 */ /* 0x000ee80000100800 */
[----:B------:R-:W4:Y:S06]  /*3260*/  @!P1 LDL.128 R12, [UR6] ;  /* 0x00000006ff0c9983 */ /* 0x000f2c0008100c00 */
[----:B------:R0:W5:Y:S04]  /*3270*/  @!P2 LDL.64 R2, [R26] ;  /* 0x000000001a02a983 */ /* 0x0001680000100a00 */
[----:B------:R1:W5:Y:S04]  /*3280*/  @!P2 LDL R27, [R29] ;  /* 0x000000001d1ba983 */ /* 0x0003680000100800 */
[----:B------:R-:W5:Y:S01]  /*3290*/  @!P2 LDL.128 R8, [UR6+0x10] ;  /* 0x00001006ff08a983 */ /* 0x000f620008100c00 */
[----:B------:R-:W-:Y:S01]  /*32a0*/  MOV R18, R28 ;  /* 0x0000001c00127202 */ /* 0x000fe20000000f00 */
[----:B------:R-:W-:Y:S01]  /*32b0*/  IMAD.MOV.U32 R20, RZ, RZ, R22 ;  /* 0x000000ffff147224 */ /* 0x000fe200078e0016 */
[----:B------:R-:W-:Y:S01]  /*32c0*/  MOV R21, R23 ;  /* 0x0000001700157202 */ /* 0x000fe20000000f00 */
[----:B------:R-:W-:Y:S01]  /*32d0*/  UIADD3 UR5, UPT, UPT, UR5, 0x2, URZ ;  /* 0x0000000205057890 */ /* 0x000fe2000fffe0ff */
[----:B------:R-:W-:Y:S01]  /*32e0*/  @P1 MOV R22, 0xffffffff ;  /* 0xffffffff00161802 */ /* 0x000fe20000000f00 */
[----:B------:R-:W-:Y:S01]  /*32f0*/  UIADD3 UR4, UPT, UPT, UR4, 0x8, URZ ;  /* 0x0000000804047890 */ /* 0x000fe2000fffe0ff */
[----:B------:R-:W-:-:S02]  /*3300*/  @P1 MOV R23, 0xffffffff ;  /* 0xffffffff00171802 */ /* 0x000fc40000000f00 */
[----:B------:R-:W-:Y:S02]  /*3310*/  @P1 MOV R33, 0x501502f9 ;  /* 0x501502f900211802 */ /* 0x000fe40000000f00 */
[----:B------:R-:W-:Y:S02]  /*3320*/  @P2 MOV R35, 0x501502f9 ;  /* 0x501502f900232802 */ /* 0x000fe40000000f00 */
[----:B0-----:R-:W-:Y:S02]  /*3330*/  IADD3 R26, PT, PT, R26, 0x10, RZ ;  /* 0x000000101a1a7810 */ /* 0x001fe40007ffe0ff */
[----:B-1----:R-:W-:Y:S01]  /*3340*/  IADD3 R29, PT, PT, R29, 0x8, RZ ;  /* 0x000000081d1d7810 */ /* 0x002fe20007ffe0ff */
[----:B--2---:R0:W-:Y:S02]  /*3350*/  @!P1 STG.E.64 desc[UR10][R18.64+-0x8], R16 ;  /* 0xfffff81012009986 */ /* 0x0041e4000c101b0a */
[----:B0-----:R-:W-:Y:S02]  /*3360*/  MOV R16, R24 ;  /* 0x0000001800107202 */ /* 0x001fe40000000f00 */
[----:B------:R-:W-:Y:S01]  /*3370*/  MOV R17, R25 ;  /* 0x0000001900117202 */ /* 0x000fe20000000f00 */
[----:B------:R-:W-:Y:S01]  /*3380*/  @P2 IMAD.MOV.U32 R25, RZ, RZ, -0x1 ;  /* 0xffffffffff192424 */ /* 0x000fe200078e00ff */
[----:B------:R-:W-:-:S03]  /*3390*/  @P2 MOV R24, 0xffffffff ;  /* 0xffffffff00182802 */ /* 0x000fc60000000f00 */
[----:B---3--:R-:W-:Y:S04]  /*33a0*/  @!P1 STG.E desc[UR10][R16.64+-0x4], R5 ;  /* 0xfffffc0510009986 */ /* 0x008fe8000c10190a */
[----:B----4-:R-:W-:Y:S04]  /*33b0*/  @!P1 STG.E desc[UR10][R20.64+-0x10], R12 ;  /* 0xfffff00c14009986 */ /* 0x010fe8000c10190a */
[----:B------:R-:W-:Y:S04]  /*33c0*/  @!P1 STG.E desc[UR10][R20.64+-0xc], R13 ;  /* 0xfffff40d14009986 */ /* 0x000fe8000c10190a */
[----:B------:R-:W-:Y:S04]  /*33d0*/  @!P1 STG.E desc[UR10][R20.64+-0x8], R14 ;  /* 0xfffff80e14009986 */ /* 0x000fe8000c10190a */
[----:B------:R-:W-:Y:S04]  /*33e0*/  @!P1 STG.E desc[UR10][R20.64+-0x4], R15 ;  /* 0xfffffc0f14009986 */ /* 0x000fe8000c10190a */
[----:B------:R0:W-:Y:S04]  /*33f0*/  @P1 STG.E.64 desc[UR10][R18.64+-0x8], R22 ;  /* 0xfffff81612001986 */ /* 0x0001e8000c101b0a */
[----:B------:R-:W-:Y:S04]  /*3400*/  @P1 STG.E desc[UR10][R16.64+-0x4], R33 ;  /* 0xfffffc2110001986 */ /* 0x000fe8000c10190a */
[----:B------:R-:W-:Y:S04]  /*3410*/  @P1 STG.E desc[UR10][R20.64+-0x10], RZ ;  /* 0xfffff0ff14001986 */ /* 0x000fe8000c10190a */
[----:B------:R-:W-:Y:S01]  /*3420*/  @P1 STG.E desc[UR10][R20.64+-0xc], RZ ;  /* 0xfffff4ff14001986 */ /* 0x000fe2000c10190a */
[----:B0-----:R-:W-:-:S03]  /*3430*/  IADD3 R22, P4, PT, R20, 0x20, RZ ;  /* 0x0000002014167810 */ /* 0x001fc60007f9e0ff */
[----:B------:R-:W-:Y:S01]  /*3440*/  @P1 STG.E desc[UR10][R20.64+-0x8], RZ ;  /* 0xfffff8ff14001986 */ /* 0x000fe2000c10190a */
[----:B------:R-:W-:-:S03]  /*3450*/  IADD3.X R23, PT, PT, RZ, R21, RZ, P4, !PT ;  /* 0x00000015ff177210 */ /* 0x000fc600027fe4ff */
[----:B------:R-:W-:Y:S01]  /*3460*/  @P1 STG.E desc[UR10][R20.64+-0x4], RZ ;  /* 0xfffffcff14001986 */ /* 0x000fe2000c10190a */
[----:B------:R-:W-:-:S03]  /*3470*/  ISETP.NE.AND P1, PT, R4, UR5, PT ;  /* 0x0000000504007c0c */ /* 0x000fc6000bf25270 */
[----:B------:R0:W-:Y:S04]  /*3480*/  @P2 STG.E.64 desc[UR10][R18.64], R24 ;  /* 0x0000001812002986 */ /* 0x0001e8000c101b0a */
[----:B------:R-:W-:Y:S04]  /*3490*/  @P2 STG.E desc[UR10][R16.64], R35 ;  /* 0x0000002310002986 */ /* 0x000fe8000c10190a */
[----:B------:R-:W-:Y:S04]  /*34a0*/  @P2 STG.E desc[UR10][R20.64], RZ ;  /* 0x000000ff14002986 */ /* 0x000fe8000c10190a */
[----:B------:R-:W-:Y:S01]  /*34b0*/  @P2 STG.E desc[UR10][R20.64+0x4], RZ ;  /* 0x000004ff14002986 */ /* 0x000fe2000c10190a */
[----:B0-----:R-:W-:-:S03]  /*34c0*/  IADD3 R24, P3, PT, R16, 0x8, RZ ;  /* 0x0000000810187810 */ /* 0x001fc60007f7e0ff */
[----:B------:R-:W-:Y:S01]  /*34d0*/  @P2 STG.E desc[UR10][R20.64+0x8], RZ ;  /* 0x000008ff14002986 */ /* 0x000fe2000c10190a */
[----:B------:R-:W-:-:S03]  /*34e0*/  IADD3.X R25, PT, PT, RZ, R17, RZ, P3, !PT ;  /* 0x00000011ff197210 */ /* 0x000fc60001ffe4ff */
[----:B------:R-:W-:Y:S04]  /*34f0*/  @P2 STG.E desc[UR10][R20.64+0xc], RZ ;  /* 0x00000cff14002986 */ /* 0x000fe8000c10190a */
[----:B-----5:R0:W-:Y:S04]  /*3500*/  @!P2 STG.E.64 desc[UR10][R18.64], R2 ;  /* 0x000000021200a986 */ /* 0x0201e8000c101b0a */
[----:B------:R2:W-:Y:S04]  /*3510*/  @!P2 STG.E desc[UR10][R16.64], R27 ;  /* 0x0000001b1000a986 */ /* 0x0005e8000c10190a */
[----:B------:R2:W-:Y:S04]  /*3520*/  @!P2 STG.E desc[UR10][R20.64], R8 ;  /* 0x000000081400a986 */ /* 0x0005e8000c10190a */
[----:B------:R2:W-:Y:S04]  /*3530*/  @!P2 STG.E desc[UR10][R20.64+0x4], R9 ;  /* 0x000004091400a986 */ /* 0x0005e8000c10190a */
[----:B------:R2:W-:Y:S04]  /*3540*/  @!P2 STG.E desc[UR10][R20.64+0x8], R10 ;  /* 0x0000080a1400a986 */ /* 0x0005e8000c10190a */
[----:B------:R2:W-:Y:S01]  /*3550*/  @!P2 STG.E desc[UR10][R20.64+0xc], R11 ;  /* 0x00000c0b1400a986 */ /* 0x0005e2000c10190a */
[----:B------:R-:W-:-:S04]  /*3560*/  IADD3 R28, P2, PT, R18, 0x10, RZ ;  /* 0x00000010121c7810 */ /* 0x000fc80007f5e0ff */
[----:B0-----:R-:W-:Y:S01]  /*3570*/  IADD3.X R19, PT, PT, RZ, R19, RZ, P2, !PT ;  /* 0x00000013ff137210 */ /* 0x001fe200017fe4ff */
[----:B------:R-:W-:Y:S08]  /*3580*/  @P1 BRA `(.L_x_111) ;  /* 0xfffffffc001c1947 */ /* 0x000ff0000383ffff */
.L_x_110:
[----:B------:R-:W-:Y:S05]  /*3590*/  @P0 EXIT ;  /* 0x000000000000094d */ /* 0x000fea0003800000 */
[C---:B------:R-:W-:Y:S02]  /*35a0*/  ISETP.GE.AND P0, PT, R4.reuse, R0, PT ;  /* 0x000000000400720c */ /* 0x040fe40003f06270 */
[----:B--2---:R-:W-:-:S04]  /*35b0*/  IADD3 R9, P1, PT, R4, R6, RZ ;  /* 0x0000000604097210 */ /* 0x004fc80007f3e0ff */
[----:B01----:R-:W-:-:S07]  /*35c0*/  IADD3.X R10, PT, PT, RZ, R31, RZ, P1, !PT ;  /* 0x0000001fff0a7210 */ /* 0x003fce0000ffe4ff */
[----:B------:R-:W-:Y:S05]  /*35d0*/  @!P0 BRA `(.L_x_112) ;  /* 0x0000000000488947 */ /* 0x000fea0003800000 */
[----:B------:R-:W0:Y:S01]  /*35e0*/  LDCU.64 UR4, c[0x0][0x3a8] ;  /* 0x00007500ff0477ac */ /* 0x000e220008000a00 */
[----:B------:R-:W-:Y:S01]  /*35f0*/  IMAD.MOV.U32 R6, RZ, RZ, -0x1 ;  /* 0xffffffffff067424 */ /* 0x000fe200078e00ff */
[----:B------:R-:W-:Y:S01]  /*3600*/  MOV R7, 0xffffffff ;  /* 0xffffffff00077802 */ /* 0x000fe20000000f00 */
[----:B------:R-:W1:Y:S01]  /*3610*/  LDCU.128 UR12, c[0x0][0x3b0] ;  /* 0x00007600ff0c77ac */ /* 0x000e620008000c00 */
[C---:B0-----:R-:W-:Y:S02]  /*3620*/  LEA R2, P0, R9.reuse, UR4, 0x3 ;  /* 0x0000000409027c11 */ /* 0x041fe4000f8018ff */
[C---:B-1----:R-:W-:Y:S02]  /*3630*/  LEA R4, P1, R9.reuse, UR12, 0x2 ;  /* 0x0000000c09047c11 */ /* 0x042fe4000f8210ff */
[C---:B------:R-:W-:Y:S02]  /*3640*/  LEA R12, P2, R9.reuse, UR14, 0x4 ;  /* 0x0000000e090c7c11 */ /* 0x040fe4000f8420ff */
[----:B------:R-:W-:-:S02]  /*3650*/  LEA.HI.X R3, R9, UR5, R10, 0x3, P0 ;  /* 0x0000000509037c11 */ /* 0x000fc400080f1c0a */
[C-C-:B------:R-:W-:Y:S02]  /*3660*/  LEA.HI.X R5, R9.reuse, UR13, R10.reuse, 0x2, P1 ;  /* 0x0000000d09057c11 */ /* 0x140fe400088f140a */
[----:B------:R-:W-:Y:S01]  /*3670*/  LEA.HI.X R13, R9, UR15, R10, 0x4, P2 ;  /* 0x0000000f090d7c11 */ /* 0x000fe200090f240a */
[----:B------:R-:W-:Y:S01]  /*3680*/  HFMA2 R9, -RZ, RZ, 32.65625, 4.5359134674072265625e-05 ;  /* 0x501502f9ff097431 */ /* 0x000fe200000001ff */
[----:B------:R-:W-:Y:S04]  /*3690*/  STG.E.64 desc[UR10][R2.64], R6 ;  /* 0x0000000602007986 */ /* 0x000fe8000c101b0a */
[----:B------:R-:W-:Y:S04]  /*36a0*/  STG.E desc[UR10][R4.64], R9 ;  /* 0x0000000904007986 */ /* 0x000fe8000c10190a */
[----:B------:R-:W-:Y:S04]  /*36b0*/  STG.E desc[UR10][R12.64], RZ ;  /* 0x000000ff0c007986 */ /* 0x000fe8000c10190a */
[----:B------:R-:W-:Y:S04]  /*36c0*/  STG.E desc[UR10][R12.64+0x4], RZ ;  /* 0x000004ff0c007986 */ /* 0x000fe8000c10190a */
[----:B------:R-:W-:Y:S04]  /*36d0*/  STG.E desc[UR10][R12.64+0x8], RZ ;  /* 0x000008ff0c007986 */ /* 0x000fe8000c10190a */
[----:B------:R-:W-:Y:S01]  /*36e0*/  STG.E desc[UR10][R12.64+0xc], RZ ;  /* 0x00000cff0c007986 */ /* 0x000fe2000c10190a */
[----:B------:R-:W-:Y:S05]  /*36f0*/  EXIT ;  /* 0x000000000000794d */ /* 0x000fea0003800000 */
.L_x_112:
[C---:B------:R-:W-:Y:S01]  /*3700*/  SHF.L.U32 R0, R4.reuse, 0x2, RZ ;  /* 0x0000000204007819 */ /* 0x040fe200000006ff */
[----:B------:R-:W0:Y:S01]  /*3710*/  LDCU.64 UR4, c[0x0][0x3a8] ;  /* 0x00007500ff0477ac */ /* 0x000e220008000a00 */
[CC--:B------:R-:W-:Y:S02]  /*3720*/  LEA R2, R4.reuse, R1.reuse, 0x3 ;  /* 0x0000000104027211 */ /* 0x0c0fe400078e18ff */
[----:B------:R-:W-:Y:S01]  /*3730*/  LEA R11, R4, R1, 0x2 ;  /* 0x00000001040b7211 */ /* 0x000fe200078e10ff */
[----:B------:R-:W1:Y:S01]  /*3740*/  LDCU.128 UR12, c[0x0][0x3b0] ;  /* 0x00007600ff0c77ac */ /* 0x000e620008000c00 */
[----:B------:R-:W-:Y:S02]  /*3750*/  LEA R0, R0, UR16, 0x2 ;  /* 0x0000001000007c11 */ /* 0x000fe4000f8e10ff */
[----:B------:R-:W2:Y:S04]  /*3760*/  LDL.64 R2, [R2+0x100] ;  /* 0x0001000002027983 */ /* 0x000ea80000100a00 */
[----:B------:R-:W3:Y:S04]  /*3770*/  LDL R11, [R11] ;  /* 0x000000000b0b7983 */ /* 0x000ee80000100800 */
[----:B------:R-:W4:Y:S01]  /*3780*/  LDL.128 R12, [R0] ;  /* 0x00000000000c7983 */ /* 0x000f220000100c00 */
[----:B0-----:R-:W-:-:S02]  /*3790*/  LEA R4, P0, R9, UR4, 0x3 ;  /* 0x0000000409047c11 */ /* 0x001fc4000f8018ff */
[C---:B-1----:R-:W-:Y:S02]  /*37a0*/  LEA R6, P1, R9.reuse, UR12, 0x2 ;  /* 0x0000000c09067c11 */ /* 0x042fe4000f8210ff */
[C---:B------:R-:W-:Y:S02]  /*37b0*/  LEA R8, P2, R9.reuse, UR14, 0x4 ;  /* 0x0000000e09087c11 */ /* 0x040fe4000f8420ff */
[C-C-:B------:R-:W-:Y:S02]  /*37c0*/  LEA.HI.X R5, R9.reuse, UR5, R10.reuse, 0x3, P0 ;  /* 0x0000000509057c11 */ /* 0x140fe400080f1c0a */
[C-C-:B------:R-:W-:Y:S02]  /*37d0*/  LEA.HI.X R7, R9.reuse, UR13, R10.reuse, 0x2, P1 ;  /* 0x0000000d09077c11 */ /* 0x140fe400088f140a */
[----:B------:R-:W-:Y:S01]  /*37e0*/  LEA.HI.X R9, R9, UR15, R10, 0x4, P2 ;  /* 0x0000000f09097c11 */ /* 0x000fe200090f240a */
[----:B--2---:R-:W-:Y:S04]  /*37f0*/  STG.E.64 desc[UR10][R4.64], R2 ;  /* 0x0000000204007986 */ /* 0x004fe8000c101b0a */
[----:B---3--:R-:W-:Y:S04]  /*3800*/  STG.E desc[UR10][R6.64], R11 ;  /* 0x0000000b06007986 */ /* 0x008fe8000c10190a */
[----:B----4-:R-:W-:Y:S04]  /*3810*/  STG.E desc[UR10][R8.64], R12 ;  /* 0x0000000c08007986 */ /* 0x010fe8000c10190a */
[----:B------:R-:W-:Y:S04]  /*3820*/  STG.E desc[UR10][R8.64+0x4], R13 ;  /* 0x0000040d08007986 */ /* 0x000fe8000c10190a */
[----:B------:R-:W-:Y:S04]  /*3830*/  STG.E desc[UR10][R8.64+0x8], R14 ;  /* 0x0000080e08007986 */ /* 0x000fe8000c10190a */
[----:B------:R-:W-:Y:S01]  /*3840*/  STG.E desc[UR10][R8.64+0xc], R15 ;  /* 0x00000c0f08007986 */ /* 0x000fe2000c10190a */
[----:B------:R-:W-:Y:S05]  /*3850*/  EXIT ;  /* 0x000000000000794d */ /* 0x000fea0003800000 */
        .weak           $__internal_2_$__cuda_sm20_rcp_rn_f32_slowpath
        .type           $__internal_2_$__cuda_sm20_rcp_rn_f32_slowpath,@function
        .size           $__internal_2_$__cuda_sm20_rcp_rn_f32_slowpath,($__internal_3_$__cuda_sm3x_div_rn_noftz_f32_slowpath - $__internal_2_$__cuda_sm20_rcp_rn_f32_slowpath)
$__internal_2_$__cuda_sm20_rcp_rn_f32_slowpath:
[----:B------:R-:W-:Y:S01]  /*3860*/  SHF.L.U32 R23, R10, 0x1, RZ ;  /* 0x000000010a177819 */ /* 0x000fe200000006ff */
[----:B------:R-:W-:Y:S03]  /*3870*/  BSSY.RECONVERGENT B3, `(.L_x_113) ;  /* 0x0000030000037945 */ /* 0x000fe60003800200 */
[----:B------:R-:W-:-:S04]  /*3880*/  SHF.R.U32.HI R23, RZ, 0x18, R23 ;  /* 0x00000018ff177819 */ /* 0x000fc80000011617 */
[----:B------:R-:W-:-:S13]  /*3890*/  ISETP.NE.U32.AND P0, PT, R23, RZ, PT ;  /* 0x000000ff1700720c */ /* 0x000fda0003f05070 */
[----:B------:R-:W-:Y:S05]  /*38a0*/  @P0 BRA `(.L_x_114) ;  /* 0x0000000000280947 */ /* 0x000fea0003800000 */
[----:B------:R-:W-:-:S05]  /*38b0*/  IMAD.SHL.U32 R23, R10, 0x2, RZ ;  /* 0x000000020a177824 */ /* 0x000fca00078e00ff */
[----:B------:R-:W-:-:S13]  /*38c0*/  ISETP.NE.AND P0, PT, R23, RZ, PT ;  /* 0x000000ff1700720c */ /* 0x000fda0003f05270 */
[----:B------:R-:W-:Y:S01]  /*38d0*/  @P0 FFMA R28, R10, 1.84467440737095516160e+19, RZ ;  /* 0x5f8000000a1c0823 */ /* 0x000fe200000000ff */
[----:B------:R-:W-:Y:S08]  /*38e0*/  @!P0 MUFU.RCP R25, R10 ;  /* 0x0000000a00198308 */ /* 0x000ff00000001000 */
[----:B------:R-:W0:Y:S02]  /*38f0*/  @P0 MUFU.RCP R23, R28 ;  /* 0x0000001c00170308 */ /* 0x000e240000001000 */
[----:B0-----:R-:W-:-:S04]  /*3900*/  @P0 FFMA R32, R28, R23, -1 ;  /* 0xbf8000001c200423 */ /* 0x001fc80000000017 */
[----:B------:R-:W-:-:S04]  /*3910*/  @P0 FADD.FTZ R32, -R32, -RZ ;  /* 0x800000ff20200221 */ /* 0x000fc80000010100 */
[----:B------:R-:W-:-:S04]  /*3920*/  @P0 FFMA R32, R23, R32, R23 ;  /* 0x0000002017200223 */ /* 0x000fc80000000017 */
[----:B------:R-:W-:Y:S01]  /*3930*/  @P0 FFMA R25, R32, 1.84467440737095516160e+19, RZ ;  /* 0x5f80000020190823 */ /* 0x000fe200000000ff */
[----:B------:R-:W-:Y:S06]  /*3940*/  BRA `(.L_x_115) ;  /* 0x0000000000887947 */ /* 0x000fec0003800000 */
.L_x_114:
[----:B------:R-:W-:-:S04]  /*3950*/  IADD3 R25, PT, PT, R23, -0xfd, RZ ;  /* 0xffffff0317197810 */ /* 0x000fc80007ffe0ff */
[----:B------:R-:W-:-:S13]  /*3960*/  ISETP.GT.U32.AND P0, PT, R25, 0x1, PT ;  /* 0x000000011900780c */ /* 0x000fda0003f04070 */
[----:B------:R-:W-:Y:S05]  /*3970*/  @P0 BRA `(.L_x_116) ;  /* 0x0000000000780947 */ /* 0x000fea0003800000 */
[----:B------:R-:W-:Y:S02]  /*3980*/  LOP3.LUT R37, R10, 0x7fffff, RZ, 0xc0, !PT ;  /* 0x007fffff0a257812 */ /* 0x000fe400078ec0ff */
[----:B------:R-:W-:Y:S02]  /*3990*/  IADD3 R23, PT, PT, R23, -0xfc, RZ ;  /* 0xffffff0417177810 */ /* 0x000fe40007ffe0ff */
[----:B------:R-:W-:-:S04]  /*39a0*/  LOP3.LUT R37, R37, 0x3f800000, RZ, 0xfc, !PT ;  /* 0x3f80000025257812 */ /* 0x000fc800078efcff */
[----:B------:R-:W0:Y:S02]  /*39b0*/  MUFU.RCP R28, R37 ;  /* 0x00000025001c7308 */ /* 0x000e240000001000 */
[----:B0-----:R-:W-:-:S04]  /*39c0*/  FFMA R35, R37, R28, -1 ;  /* 0xbf80000025237423 */ /* 0x001fc8000000001c */
[----:B------:R-:W-:-:S04]  /*39d0*/  FADD.FTZ R35, -R35, -RZ ;  /* 0x800000ff23237221 */ /* 0x000fc80000010100 */
[CCC-:B------:R-:W-:Y:S01]  /*39e0*/  FFMA.RM R31, R28.reuse, R35.reuse, R28.reuse ;  /* 0x000000231c1f7223 */ /* 0x1c0fe2000000401c */
[----:B------:R-:W-:-:S05]  /*39f0*/  FFMA.RP R28, R28, R35, R28 ;  /* 0x000000231c1c7223 */ /* 0x000fca000000801c */
[C---:B------:R-:W-:Y:S02]  /*3a00*/  FSETP.NEU.FTZ.AND P0, PT, R31.reuse, R28, PT ;  /* 0x0000001c1f00720b */ /* 0x040fe40003f1d000 */
[----:B------:R-:W-:Y:S02]  /*3a10*/  MOV R28, 0x3 ;  /* 0x00000003001c7802 */ /* 0x000fe40000000f00 */
[----:B------:R-:W-:Y:S02]  /*3a20*/  LOP3.LUT R31, R31, 0x7fffff, RZ, 0xc0, !PT ;  /* 0x007fffff1f1f7812 */ /* 0x000fe400078ec0ff */
[----:B------:R-:W-:Y:S02]  /*3a30*/  SHF.L.U32 R35, R28, R25, RZ ;  /* 0x000000191c237219 */ /* 0x000fe400000006ff */
[----:B------:R-:W-:Y:S02]  /*3a40*/  LOP3.LUT R28, R31, 0x800000, RZ, 0xfc, !PT ;  /* 0x008000001f1c7812 */ /* 0x000fe400078efcff */
[----:B------:R-:W-:-:S02]  /*3a50*/  SEL R31, RZ, 0xffffffff, !P0 ;  /* 0xffffffffff1f7807 */ /* 0x000fc40004000000 */
[----:B------:R-:W-:Y:S02]  /*3a60*/  LOP3.LUT R32, R35, R28, RZ, 0xc0, !PT ;  /* 0x0000001c23207212 */ /* 0x000fe400078ec0ff */
[----:B------:R-:W-:Y:S02]  /*3a70*/  IADD3 R31, PT, PT, -R31, RZ, RZ ;  /* 0x000000ff1f1f7210 */ /* 0x000fe40007ffe1ff */
[-C--:B------:R-:W-:Y:S02]  /*3a80*/  SHF.R.U32.HI R32, RZ, R25.reuse, R32 ;  /* 0x00000019ff207219 */ /* 0x080fe40000011620 */
[----:B------:R-:W-:Y:S02]  /*3a90*/  LOP3.LUT P1, RZ, R31, R25, R28, 0xf8, !PT ;  /* 0x000000191fff7212 */ /* 0x000fe4000782f81c */
[C---:B------:R-:W-:Y:S02]  /*3aa0*/  LOP3.LUT P0, RZ, R32.reuse, 0x1, RZ, 0xc0, !PT ;  /* 0x0000000120ff7812 */ /* 0x040fe4000780c0ff */
[----:B------:R-:W-:-:S02]  /*3ab0*/  LOP3.LUT P2, RZ, R32, 0x2, RZ, 0xc0, !PT ;  /* 0x0000000220ff7812 */ /* 0x000fc4000784c0ff */
[----:B------:R-:W-:Y:S02]  /*3ac0*/  SHF.R.U32.HI R23, RZ, R23, R28 ;  /* 0x00000017ff177219 */ /* 0x000fe4000001161c */
[----:B------:R-:W-:Y:S02]  /*3ad0*/  PLOP3.LUT P0, PT, P0, P1, P2, 0xe0, 0x0 ;  /* 0x000000000000781c */ /* 0x000fe40000703c20 */
[----:B------:R-:W-:Y:S02]  /*3ae0*/  LOP3.LUT P1, RZ, R10, 0x7fffff, RZ, 0xc0, !PT ;  /* 0x007fffff0aff7812 */ /* 0x000fe4000782c0ff */
[----:B------:R-:W-:-:S04]  /*3af0*/  SEL R25, RZ, 0x1, !P0 ;  /* 0x00000001ff197807 */ /* 0x000fc80004000000 */
[----:B------:R-:W-:-:S04]  /*3b00*/  IADD3 R25, PT, PT, -R25, RZ, RZ ;  /* 0x000000ff19197210 */ /* 0x000fc80007ffe1ff */
[----:B------:R-:W-:-:S13]  /*3b10*/  ISETP.GE.AND P0, PT, R25, RZ, PT ;  /* 0x000000ff1900720c */ /* 0x000fda0003f06270 */
[----:B------:R-:W-:-:S05]  /*3b20*/  @!P0 IADD3 R23, PT, PT, R23, 0x1, RZ ;  /* 0x0000000117178810 */ /* 0x000fca0007ffe0ff */
[----:B------:R-:W-:-:S05]  /*3b30*/  @!P1 IMAD.SHL.U32 R23, R23, 0x2, RZ ;  /* 0x0000000217179824 */ /* 0x000fca00078e00ff */
[----:B------:R-:W-:Y:S01]  /*3b40*/  LOP3.LUT R25, R23, 0x80000000, R10, 0xf8, !PT ;  /* 0x8000000017197812 */ /* 0x000fe200078ef80a */
[----:B------:R-:W-:Y:S06]  /*3b50*/  BRA `(.L_x_115) ;  /* 0x0000000000047947 */ /* 0x000fec0003800000 */
.L_x_116:
[----:B------:R0:W1:Y:S02]  /*3b60*/  MUFU.RCP R25, R10 ;  /* 0x0000000a00197308 */ /* 0x0000640000001000 */
.L_x_115:
[----:B------:R-:W-:Y:S05]  /*3b70*/  BSYNC.RECONVERGENT B3 ;  /* 0x0000000000037941 */ /* 0x000fea0003800200 */
.L_x_113:
[----:B------:R-:W-:Y:S01]  /*3b80*/  HFMA2 R37, -RZ, RZ, 0, 0 ;  /* 0x00000000ff257431 */ /* 0x000fe200000001ff */
[----:B------:R-:W-:-:S04]  /*3b90*/  MOV R36, R26 ;  /* 0x0000001a00247202 */ /* 0x000fc80000000f00 */
[----:B01----:R-:W-:Y:S05]  /*3ba0*/  RET.REL.NODEC R36 `(_ZN3lfs5tetra4cuda36_GLOBAL__N__f3b2ec31_4_k_cu_5190dfff33ray_tet_intersection_tiled_kernelEPKfS4_S4_PKlS4_PlPfS8_Piiimiff) ;  /* 0xffffffc424147950 */ /* 0x003fea0003c3ffff */
        .weak           $__internal_3_$__cuda_sm3x_div_rn_noftz_f32_slowpath
        .type           $__internal_3_$__cuda_sm3x_div_rn_noftz_f32_slowpath,@function
        .size           $__internal_3_$__cuda_sm3x_div_rn_noftz_f32_slowpath,(.L_x_341 - $__internal_3_$__cuda_sm3x_div_rn_noftz_f32_slowpath)
$__internal_3_$__cuda_sm3x_div_rn_noftz_f32_slowpath:
        /* <DEDUP_REMOVED lines=30> */
[----:B------:R-:W-:Y:S02]  /*3d90*/  @!P0 IMAD.MOV.U32 R27, RZ, RZ, -0x40 ;  /* 0xffffffc0ff1b8424 */ /* 0x000fe400078e00ff */
[----:B------:R-:W-:Y:S01]  /*3da0*/  @!P0 FFMA R16, R16, 1.84467440737095516160e+19, RZ ;  /* 0x5f80000010108823 */ /* 0x000fe200000000ff */
[----:B------:R-:W-:Y:S02]  /*3db0*/  @!P1 FFMA R15, R15, 1.84467440737095516160e+19, RZ ;  /* 0x5f8000000f0f9823 */ /* 0x000fe400000000ff */
[----:B------:R-:W-:-:S07]  /*3dc0*/  @!P1 IADD3 R27, PT, PT, R27, 0x40, RZ ;  /* 0x000000401b1b9810 */ /* 0x000fce0007ffe0ff */
.L_x_118:
[----:B------:R-:W-:Y:S01]  /*3dd0*/  LEA R32, R26, 0xc0800000, 0x17 ;  /* 0xc08000001a207811 */ /* 0x000fe200078eb8ff */
[----:B------:R-:W-:Y:S01]  /*3de0*/  BSSY.RECONVERGENT B3, `(.L_x_123) ;  /* 0x0000036000037945 */ /* 0x000fe20003800200 */
[----:B------:R-:W-:Y:S02]  /*3df0*/  IADD3 R49, PT, PT, R30, -0x7f, RZ ;  /* 0xffffff811e317810 */ /* 0x000fe40007ffe0ff */
[----:B------:R-:W-:Y:S02]  /*3e00*/  IADD3 R32, PT, PT, -R32, R15, RZ ;  /* 0x0000000f20207210 */ /* 0x000fe40007ffe1ff */
[C---:B------:R-:W-:Y:S01]  /*3e10*/  IADD3 R26, PT, PT, R49.reuse, 0x7f, -R26 ;  /* 0x0000007f311a7810 */ /* 0x040fe20007ffe81a */
[----:B------:R-:W-:Y:S01]  /*3e20*/  IMAD R15, R49, -0x800000, R16 ;  /* 0xff800000310f7824 */ /* 0x000fe200078e0210 */
[----:B------:R-:W0:Y:S01]  /*3e30*/  MUFU.RCP R31, R32 ;  /* 0x00000020001f7308 */ /* 0x000e220000001000 */
[----:B------:R-:W-:Y:S01]  /*3e40*/  FADD.FTZ R30, -R32, -RZ ;  /* 0x800000ff201e7221 */ /* 0x000fe20000010100 */
[----:B------:R-:W-:-:S03]  /*3e50*/  IADD3 R26, PT, PT, R26, R27, RZ ;  /* 0x0000001b1a1a7210 */ /* 0x000fc60007ffe0ff */
        /* <DEDUP_REMOVED lines=20> */
[CCC-:B------:R-:W-:Y:S01]  /*3fa0*/  FFMA.RP R26, R16.reuse, R32.reuse, R27.reuse ;  /* 0x00000020101a7223 */ /* 0x1c0fe2000000801b */
[CCC-:B------:R-:W-:Y:S01]  /*3fb0*/  FFMA.RM R31, R16.reuse, R32.reuse, R27.reuse ;  /* 0x00000020101f7223 */ /* 0x1c0fe2000000401b */
[----:B------:R-:W-:Y:S01]  /*3fc0*/  FFMA.RZ R16, R16, R32, R27 ;  /* 0x0000002010107223 */ /* 0x000fe2000000c01b */
[C---:B------:R-:W-:Y:S01]  /*3fd0*/  VIADD R27, R30.reuse, 0x20 ;  /* 0x000000201e1b7836 */ /* 0x040fe20000000000 */
[C---:B------:R-:W-:Y:S02]  /*3fe0*/  ISETP.NE.AND P2, PT, R30.reuse, RZ, PT ;  /* 0x000000ff1e00720c */ /* 0x040fe40003f45270 */
[----:B------:R-:W-:Y:S02]  /*3ff0*/  ISETP.NE.AND P1, PT, R30, RZ, PT ;  /* 0x000000ff1e00720c */ /* 0x000fe40003f25270 */
[----:B------:R-:W-:Y:S02]  /*4000*/  LOP3.LUT R16, R16, 0x7fffff, RZ, 0xc0, !PT ;  /* 0x007fffff10107812 */ /* 0x000fe400078ec0ff */
[----:B------:R-:W-:-:S02]  /*4010*/  IADD3 R30, PT, PT, -R30, RZ, RZ ;  /* 0x000000ff1e1e7210 */ /* 0x000fc40007ffe1ff */
[----:B------:R-:W-:Y:S02]  /*4020*/  LOP3.LUT R16, R16, 0x800000, RZ, 0xfc, !PT ;  /* 0x0080000010107812 */ /* 0x000fe400078efcff */
[----:B------:R-:W-:Y:S02]  /*4030*/  FSETP.NEU.FTZ.AND P0, PT, R26, R31, PT ;  /* 0x0000001f1a00720b */ /* 0x000fe40003f1d000 */
[----:B------:R-:W-:-:S04]  /*4040*/  SHF.L.U32 R27, R16, R27, RZ ;  /* 0x0000001b101b7219 */ /* 0x000fc800000006ff */
[----:B------:R-:W-:Y:S02]  /*4050*/  ISETP.NE.AND P1, PT, R27, RZ, P1 ;  /* 0x000000ff1b00720c */ /* 0x000fe40000f25270 */
[----:B------:R-:W-:Y:S02]  /*4060*/  SEL R27, R30, RZ, P2 ;  /* 0x000000ff1e1b7207 */ /* 0x000fe40001000000 */
[----:B------:R-:W-:Y:S02]  /*4070*/  PLOP3.LUT P0, PT, P0, P1, PT, 0xf8, 0x8f ;  /* 0x00000000008f781c */ /* 0x000fe40000703f70 */
[----:B------:R-:W-:Y:S02]  /*4080*/  SHF.R.U32.HI R27, RZ, R27, R16 ;  /* 0x0000001bff1b7219 */ /* 0x000fe40000011610 */
[----:B------:R-:W-:Y:S02]  /*4090*/  SEL R16, RZ, 0x1, !P0 ;  /* 0x00000001ff107807 */ /* 0x000fe40004000000 */
[----:B------:R-:W-:-:S04]  /*40a0*/  SHF.R.U32.HI R31, RZ, 0x1, R27 ;  /* 0x00000001ff1f7819 */ /* 0x000fc8000001161b */
[----:B------:R-:W-:-:S04]  /*40b0*/  LOP3.LUT R16, R16, 0x1, R31, 0xf8, !PT ;  /* 0x0000000110107812 */ /* 0x000fc800078ef81f */
[----:B------:R-:W-:-:S04]  /*40c0*/  LOP3.LUT R16, R16, R27, RZ, 0xc0, !PT ;  /* 0x0000001b10107212 */ /* 0x000fc800078ec0ff */
[----:B------:R-:W-:-:S04]  /*40d0*/  IADD3 R16, PT, PT, R31, R16, RZ ;  /* 0x000000101f107210 */ /* 0x000fc80007ffe0ff */
[----:B------:R-:W-:Y:S01]  /*40e0*/  LOP3.LUT R15, R16, R15, RZ, 0xfc, !PT ;  /* 0x0000000f100f7212 */ /* 0x000fe200078efcff */
[----:B------:R-:W-:Y:S06]  /*40f0*/  BRA `(.L_x_126) ;  /* 0x0000000000107947 */ /* 0x000fec0003800000 */
.L_x_125:
[----:B------:R-:W-:-:S04]  /*4100*/  LOP3.LUT R15, R15, 0x80000000, RZ, 0xc0, !PT ;  /* 0x800000000f0f7812 */ /* 0x000fc800078ec0ff */
[----:B------:R-:W-:Y:S01]  /*4110*/  LOP3.LUT R15, R15, 0x7f800000, RZ, 0xfc, !PT ;  /* 0x7f8000000f0f7812 */ /* 0x000fe200078efcff */
[----:B------:R-:W-:Y:S06]  /*4120*/  BRA `(.L_x_126) ;  /* 0x0000000000047947 */ /* 0x000fec0003800000 */
.L_x_124:
[----:B------:R-:W-:-:S07]  /*4130*/  LEA R15, R26, R15, 0x17 ;  /* 0x0000000f1a0f7211 */ /* 0x000fce00078eb8ff */
.L_x_126:
[----:B------:R-:W-:Y:S05]  /*4140*/  BSYNC.RECONVERGENT B3 ;  /* 0x0000000000037941 */ /* 0x000fea0003800200 */
.L_x_123:
[----:B------:R-:W-:Y:S05]  /*4150*/  BRA `(.L_x_127) ;  /* 0x0000000000207947 */ /* 0x000fea0003800000 */
.L_x_122:
[----:B------:R-:W-:-:S04]  /*4160*/  LOP3.LUT R15, R15, 0x80000000, R16, 0x48, !PT ;  /* 0x800000000f0f7812 */ /* 0x000fc800078e4810 */
[----:B------:R-:W-:Y:S01]  /*4170*/  LOP3.LUT R15, R15, 0x7f800000, RZ, 0xfc, !PT ;  /* 0x7f8000000f0f7812 */ /* 0x000fe200078efcff */
[----:B------:R-:W-:Y:S06]  /*4180*/  BRA `(.L_x_127) ;  /* 0x0000000000147947 */ /* 0x000fec0003800000 */
.L_x_121:
[----:B------:R-:W-:Y:S01]  /*4190*/  LOP3.LUT R15, R15, 0x80000000, R16, 0x48, !PT ;  /* 0x800000000f0f7812 */ /* 0x000fe200078e4810 */
[----:B------:R-:W-:Y:S06]  /*41a0*/  BRA `(.L_x_127) ;  /* 0x00000000000c7947 */ /* 0x000fec0003800000 */
.L_x_120:
[----:B------:R-:W0:Y:S01]  /*41b0*/  MUFU.RSQ R15, -QNAN ;  /* 0xffc00000000f7908 */ /* 0x000e220000001400 */
[----:B------:R-:W-:Y:S05]  /*41c0*/  BRA `(.L_x_127) ;  /* 0x0000000000047947 */ /* 0x000fea0003800000 */
.L_x_119:
[----:B------:R-:W-:-:S07]  /*41d0*/  FADD.FTZ R15, R16, R15 ;  /* 0x0000000f100f7221 */ /* 0x000fce0000010000 */
.L_x_127:
[----:B------:R-:W-:Y:S05]  /*41e0*/  BSYNC.RECONVERGENT B2 ;  /* 0x0000000000027941 */ /* 0x000fea0003800200 */
.L_x_117:
[----:B------:R-:W-:Y:S01]  /*41f0*/  HFMA2 R27, -RZ, RZ, 0, 0 ;  /* 0x00000000ff1b7431 */ /* 0x000fe200000001ff */
[----:B------:R-:W-:Y:S02]  /*4200*/  MOV R26, R18 ;  /* 0x00000012001a7202 */ /* 0x000fe40000000f00 */
[----:B0-----:R-:W-:Y:S02]  /*4210*/  MOV R16, R15 ;  /* 0x0000000f00107202 */ /* 0x001fe40000000f00 */
[----:B------:R-:W-:Y:S05]  /*4220*/  RET.REL.NODEC R26 `(_ZN3lfs5tetra4cuda36_GLOBAL__N__f3b2ec31_4_k_cu_5190dfff33ray_tet_intersection_tiled_kernelEPKfS4_S4_PKlS4_PlPfS8_Piiimiff) ;  /* 0xffffffbc1a747950 */ /* 0x000fea0003c3ffff */
.L_x_128:
        /* <DEDUP_REMOVED lines=13> */
.L_x_341:


//--------------------- .text._ZN3lfs5tetra4cuda36_GLOBAL__N__f3b2ec31_4_k_cu_5190dfff28collect_intersections_kernelEPKhPKfS6_PlPfS8_Pimmiff --------------------------
	.section	.text._ZN3lfs5tetra4cuda36_GLOBAL__N__f3b2ec31_4_k_cu_5190dfff28collect_intersections_kernelEPKhPKfS6_PlPfS8_Pimmiff,"ax",@progbits
	.align	128
.text._ZN3lfs5tetra4cuda36_GLOBAL__N__f3b2ec31_4_k_cu_5190dfff28collect_intersections_kernelEPKhPKfS6_PlPfS8_Pimmiff:
        .type           _ZN3lfs5tetra4cuda36_GLOBAL__N__f3b2ec31_4_k_cu_5190dfff28collect_intersections_kernelEPKhPKfS6_PlPfS8_Pimmiff,@function
        .size           _ZN3lfs5tetra4cuda36_GLOBAL__N__f3b2ec31_4_k_cu_5190dfff28collect_intersections_kernelEPKhPKfS6_PlPfS8_Pimmiff,(.L_x_344 - _ZN3lfs5tetra4cuda36_GLOBAL__N__f3b2ec31_4_k_cu_5190dfff28collect_intersections_kernelEPKhPKfS6_PlPfS8_Pimmiff)
        .other          _ZN3lfs5tetra4cuda36_GLOBAL__N__f3b2ec31_4_k_cu_5190dfff28collect_intersections_kernelEPKhPKfS6_PlPfS8_Pimmiff,@"STO_CUDA_ENTRY STV_DEFAULT"
_ZN3lfs5tetra4cuda36_GLOBAL__N__f3b2ec31_4_k_cu_5190dfff28collect_intersections_kernelEPKhPKfS6_PlPfS8_Pimmiff:
[----:B------:R-:W-:Y:S01]  /*0000*/  LDC R1, c[0x0][0x37c] ;  /* 0x0000df00ff017b82 */ /* 0x000fe20000000800 */
[----:B------:R-:W0:Y:S07]  /*0010*/  S2R R3, SR_TID.X ;  /* 0x0000000000037919 */ /* 0x000e2e0000002100 */
[----:B------:R-:W0:Y:S01]  /*0020*/  S2UR UR4, SR_CTAID.X ;  /* 0x00000000000479c3 */ /* 0x000e220000002500 */
[----:B------:R-:W1:Y:S07]  /*0030*/  LDCU.64 UR6, c[0x0][0x3b8] ;  /* 0x00007700ff0677ac */ /* 0x000e6e0008000a00 */
[----:B------:R-:W0:Y:S02]  /*0040*/  LDC R0, c[0x0][0x360] ;  /* 0x0000d800ff007b82 */ /* 0x000e240000000800 */
[----:B0-----:R-:W-:-:S05]  /*0050*/  IMAD R0, R0, UR4, R3 ;  /* 0x0000000400007c24 */ /* 0x001fca000f8e0203 */
[----:B-1----:R-:W-:-:S04]  /*0060*/  ISETP.GE.U32.AND P0, PT, R0, UR6, PT ;  /* 0x0000000600007c0c */ /* 0x002fc8000bf06070 */
[----:B------:R-:W-:-:S13]  /*0070*/  ISETP.GE.U32.AND.EX P0, PT, RZ, UR7, PT, P0 ;  /* 0x00000007ff007c0c */ /* 0x000fda000bf06100 */
[----:B------:R-:W-:Y:S05]  /*0080*/  @P0 EXIT ;  /* 0x000000000000094d */ /* 0x000fea0003800000 */
[----:B------:R-:W0:Y:S01]  /*0090*/  LDC.64 R2, c[0x0][0x3c0] ;  /* 0x0000f000ff027b82 */ /* 0x000e220000000a00 */
[----:B------:R-:W1:Y:S01]  /*00a0*/  LDCU UR4, c[0x0][0x3c8] ;  /* 0x00007900ff0477ac */ /* 0x000e620008000800 */
[----:B------:R-:W2:Y:S01]  /*00b0*/  LDCU.64 UR6, c[0x0][0x358] ;  /* 0x00006b00ff0677ac */ /* 0x000ea20008000a00 */
[----:B-1----:R-:W-:Y:S01]  /*00c0*/  IMAD.U32 R21, RZ, RZ, UR4 ;  /* 0x00000004ff157e24 */ /* 0x002fe2000f8e00ff */
[----:B0-----:R-:W-:Y:S01]  /*00d0*/  ISETP.EQ.U32.AND P1, PT, R2, RZ, PT ;  /* 0x000000ff0200720c */ /* 0x001fe20003f22070 */
[----:B------:R-:W-:-:S03]  /*00e0*/  IMAD.MOV.U32 R2, RZ, RZ, RZ ;  /* 0x000000ffff027224 */ /* 0x000fc600078e00ff */
[----:B------:R-:W-:-:S04]  /*00f0*/  ISETP.GE.AND P0, PT, R21, 0x1, PT ;  /* 0x000000011500780c */ /* 0x000fc80003f06270 */
[----:B------:R-:W-:-:S13]  /*0100*/  ISETP.EQ.OR.EX P0, PT, R3, RZ, !P0, P1 ;  /* 0x000000ff0300720c */ /* 0x000fda0004702710 */
[----:B--2---:R-:W-:Y:S05]  /*0110*/  @P0 BRA `(.L_x_129) ;  /* 0x0000000000f00947 */ /* 0x004fea0003800000 */
[----:B------:R-:W0:Y:S01]  /*0120*/  LDC.64 R8, c[0x0][0x3c0] ;  /* 0x0000f000ff087b82 */ /* 0x000e220000000a00 */
[----:B------:R-:W-:Y:S01]  /*0130*/  IMAD.WIDE.U32 R6, R0, R21, RZ ;  /* 0x0000001500067225 */ /* 0x000fe200078e00ff */
[----:B------:R-:W-:Y:S01]  /*0140*/  UMOV UR4, URZ ;  /* 0x000000ff00047c82 */ /* 0x000fe20008000000 */
[----:B------:R-:W-:Y:S01]  /*0150*/  BSSY.RECONVERGENT B0, `(.L_x_129) ;  /* 0x0000038000007945 */ /* 0x000fe20003800200 */
[----:B------:R-:W-:Y:S01]  /*0160*/  CS2R R12, SRZ ;  /* 0x00000000000c7805 */ /* 0x000fe2000001ff00 */
[----:B------:R-:W-:Y:S01]  /*0170*/  IMAD.MOV.U32 R2, RZ, RZ, RZ ;  /* 0x000000ffff027224 */ /* 0x000fe200078e00ff */
[----:B------:R-:W1:Y:S01]  /*0180*/  LDCU UR13, c[0x0][0x3c8] ;  /* 0x00007900ff0d77ac */ /* 0x000e620008000800 */
[----:B------:R-:W-:Y:S01]  /*0190*/  VIADD R3, R7, UR4 ;  /* 0x0000000407037c36 */ /* 0x000fe20008000000 */
[----:B------:R-:W2:Y:S01]  /*01a0*/  LDCU UR5, c[0x0][0x3d0] ;  /* 0x00007a00ff0577ac */ /* 0x000ea20008000800 */
[----:B------:R-:W3:Y:S01]  /*01b0*/  LDCU UR12, c[0x0][0x3cc] ;  /* 0x00007980ff0c77ac */ /* 0x000ee20008000800 */
[----:B------:R-:W4:Y:S01]  /*01c0*/  LDCU.64 UR8, c[0x0][0x380] ;  /* 0x00007000ff0877ac */ /* 0x000f220008000a00 */
[----:B------:R-:W0:Y:S01]  /*01d0*/  LDCU.64 UR10, c[0x0][0x388] ;  /* 0x00007100ff0a77ac */ /* 0x000e220008000a00 */
[----:B------:R-:W0:Y:S01]  /*01e0*/  LDCU.128 UR20, c[0x0][0x390] ;  /* 0x00007200ff1477ac */ /* 0x000e220008000c00 */
[----:B------:R-:W0:Y:S02]  /*01f0*/  LDCU.128 UR16, c[0x0][0x3a0] ;  /* 0x00007400ff1077ac */ /* 0x000e240008000c00 */
.L_x_132:
[----:B0-----:R-:W-:Y:S02]  /*0200*/  IMAD.MOV.U32 R4, RZ, RZ, R13 ;  /* 0x000000ffff047224 */ /* 0x001fe400078e000d */
[----:B------:R-:W-:Y:S02]  /*0210*/  IMAD.MOV.U32 R5, RZ, RZ, R12 ;  /* 0x000000ffff057224 */ /* 0x000fe400078e000c */
[----:B0-----:R-:W-:-:S04]  /*0220*/  IMAD.WIDE.U32 R10, R0, R8, R4 ;  /* 0x00000008000a7225 */ /* 0x001fc800078e0004 */
[----:B------:R-:W-:Y:S01]  /*0230*/  IMAD R17, R0, R9, R11 ;  /* 0x0000000900117224 */ /* 0x000fe200078e020b */
[----:B----4-:R-:W-:-:S04]  /*0240*/  IADD3 R14, P0, PT, R10, UR8, RZ ;  /* 0x000000080a0e7c10 */ /* 0x010fc8000ff1e0ff */
[----:B------:R-:W-:-:S05]  /*0250*/  IADD3.X R15, PT, PT, R17, UR9, RZ, P0, !PT ;  /* 0x00000009110f7c10 */ /* 0x000fca00087fe4ff */
[----:B------:R-:W4:Y:S01]  /*0260*/  LDG.E.U8.CONSTANT R14, desc[UR6][R14.64] ;  /* 0x000000060e0e7981 */ /* 0x000f22000c1e9100 */
[----:B------:R-:W-:Y:S01]  /*0270*/  IADD3 R13, P0, PT, R13, 0x1, RZ ;  /* 0x000000010d0d7810 */ /* 0x000fe20007f1e0ff */
[----:B------:R-:W-:Y:S01]  /*0280*/  BSSY.RECONVERGENT B1, `(.L_x_130) ;  /* 0x0000022000017945 */ /* 0x000fe20003800200 */
[----:B-1----:R-:W-:-:S03]  /*0290*/  IMAD.U32 R21, RZ, RZ, UR13 ;  /* 0x0000000dff157e24 */ /* 0x002fc6000f8e00ff */
[----:B------:R-:W-:Y:S01]  /*02a0*/  IMAD.X R12, RZ, RZ, R12, P0 ;  /* 0x000000ffff0c7224 */ /* 0x000fe200000e060c */
[----:B------:R-:W-:-:S04]  /*02b0*/  ISETP.GE.U32.AND P0, PT, R13, R8, PT ;  /* 0x000000080d00720c */ /* 0x000fc80003f06070 */
[----:B------:R-:W-:Y:S02]  /*02c0*/  ISETP.GE.U32.AND.EX P0, PT, R12, R9, PT, P0 ;  /* 0x000000090c00720c */ /* 0x000fe40003f06100 */
[----:B----4-:R-:W-:-:S13]  /*02d0*/  ISETP.NE.AND P1, PT, R14, RZ, PT ;  /* 0x000000ff0e00720c */ /* 0x010fda0003f25270 */
[----:B------:R-:W-:Y:S05]  /*02e0*/  @!P1 BRA `(.L_x_131) ;  /* 0x00000000006c9947 */ /* 0x000fea0003800000 */
[----:B------:R-:W-:-:S04]  /*02f0*/  LEA R14, P1, R10, UR10, 0x2 ;  /* 0x0000000a0a0e7c11 */ /* 0x000fc8000f8210ff */
[----:B------:R-:W-:-:S05]  /*0300*/  LEA.HI.X R15, R10, UR11, R17, 0x2, P1 ;  /* 0x0000000b0a0f7c11 */ /* 0x000fca00088f1411 */
[----:B------:R-:W2:Y:S02]  /*0310*/  LDG.E.CONSTANT R23, desc[UR6][R14.64] ;  /* 0x000000060e177981 */ /* 0x000ea4000c1e9900 */
[----:B--2---:R-:W-:-:S04]  /*0320*/  FSETP.GTU.AND P1, PT, R23, UR5, PT ;  /* 0x0000000517007c0b */ /* 0x004fc8000bf2c000 */
[----:B---3--:R-:W-:-:S13]  /*0330*/  FSETP.LTU.OR P1, PT, R23, UR12, P1 ;  /* 0x0000000c17007c0b */ /* 0x008fda0008f29400 */
[----:B------:R-:W-:Y:S05]  /*0340*/  @P1 BRA `(.L_x_131) ;  /* 0x0000000000541947 */ /* 0x000fea0003800000 */
[----:B------:R-:W-:-:S04]  /*0350*/  LEA R18, P1, R10, UR20, 0x4 ;  /* 0x000000140a127c11 */ /* 0x000fc8000f8220ff */
[----:B------:R-:W-:-:S05]  /*0360*/  LEA.HI.X R19, R10, UR21, R17, 0x4, P1 ;  /* 0x000000150a137c11 */ /* 0x000fca00088f2411 */
[----:B------:R-:W2:Y:S04]  /*0370*/  LDG.E.CONSTANT R25, desc[UR6][R18.64] ;  /* 0x0000000612197981 */ /* 0x000ea8000c1e9900 */
[----:B------:R-:W3:Y:S04]  /*0380*/  LDG.E.CONSTANT R27, desc[UR6][R18.64+0x4] ;  /* 0x00000406121b7981 */ /* 0x000ee8000c1e9900 */
[----:B------:R-:W4:Y:S04]  /*0390*/  LDG.E.CONSTANT R29, desc[UR6][R18.64+0x8] ;  /* 0x00000806121d7981 */ /* 0x000f28000c1e9900 */
[----:B------:R-:W5:Y:S01]  /*03a0*/  LDG.E.CONSTANT R20, desc[UR6][R18.64+0xc] ;  /* 0x00000c0612147981 */ /* 0x000f62000c1e9900 */
[----:B------:R-:W-:-:S04]  /*03b0*/  IADD3 R17, P1, PT, R2, R6, RZ ;  /* 0x0000000602117210 */ /* 0x000fc80007f3e0ff */
[C---:B------:R-:W-:Y:S01]  /*03c0*/  LEA.HI.X.SX32 R22, R2.reuse, R3, 0x1, P1 ;  /* 0x0000000302167211 */ /* 0x040fe200008f0eff */
[----:B------:R-:W-:Y:S01]  /*03d0*/  VIADD R2, R2, 0x1 ;  /* 0x0000000102027836 */ /* 0x000fe20000000000 */
[C---:B------:R-:W-:Y:S02]  /*03e0*/  LEA R10, P1, R17.reuse, UR22, 0x3 ;  /* 0x00000016110a7c11 */ /* 0x040fe4000f8218ff */
[C---:B------:R-:W-:Y:S02]  /*03f0*/  LEA R14, P2, R17.reuse, UR16, 0x2 ;  /* 0x00000010110e7c11 */ /* 0x040fe4000f8410ff */
[C---:B------:R-:W-:Y:S02]  /*0400*/  LEA R16, P3, R17.reuse, UR18, 0x4 ;  /* 0x0000001211107c11 */ /* 0x040fe4000f8620ff */
[C-C-:B------:R-:W-:Y:S02]  /*0410*/  LEA.HI.X R11, R17.reuse, UR23, R22.reuse, 0x3, P1 ;  /* 0x00000017110b7c11 */ /* 0x140fe400088f1c16 */
[----:B------:R-:W-:-:S02]  /*0420*/  LEA.HI.X R15, R17, UR17, R22, 0x2, P2 ;  /* 0x00000011110f7c11 */ /* 0x000fc400090f1416 */
[----:B------:R-:W-:Y:S01]  /*0430*/  LEA.HI.X R17, R17, UR19, R22, 0x4, P3 ;  /* 0x0000001311117c11 */ /* 0x000fe200098f2416 */
[----:B------:R0:W-:Y:S04]  /*0440*/  STG.E.64 desc[UR6][R10.64], R4 ;  /* 0x000000040a007986 */ /* 0x0001e8000c101b06 */
[----:B------:R0:W-:Y:S04]  /*0450*/  STG.E desc[UR6][R14.64], R23 ;  /* 0x000000170e007986 */ /* 0x0001e8000c101906 */
[----:B--2---:R0:W-:Y:S04]  /*0460*/  STG.E desc[UR6][R16.64], R25 ;  /* 0x0000001910007986 */ /* 0x0041e8000c101906 */
[----:B---3--:R0:W-:Y:S04]  /*0470*/  STG.E desc[UR6][R16.64+0x4], R27 ;  /* 0x0000041b10007986 */ /* 0x0081e8000c101906 */
[----:B----4-:R0:W-:Y:S04]  /*0480*/  STG.E desc[UR6][R16.64+0x8], R29 ;  /* 0x0000081d10007986 */ /* 0x0101e8000c101906 */
[----:B-----5:R0:W-:Y:S02]  /*0490*/  STG.E desc[UR6][R16.64+0xc], R20 ;  /* 0x00000c1410007986 */ /* 0x0201e4000c101906 */
.L_x_131:
[----:B--23--:R-:W-:Y:S05]  /*04a0*/  BSYNC.RECONVERGENT B1 ;  /* 0x0000000000017941 */ /* 0x00cfea0003800200 */
.L_x_130:
[----:B------:R-:W-:-:S13]  /*04b0*/  ISETP.GE.AND P1, PT, R2, R21, PT ;  /* 0x000000150200720c */ /* 0x000fda0003f26270 */
[----:B------:R-:W-:Y:S05]  /*04c0*/  @!P0 BRA !P1, `(.L_x_132) ;  /* 0xfffffffc004c8947 */ /* 0x000fea000483ffff */
[----:B------:R-:W-:Y:S05]  /*04d0*/  BSYNC.RECONVERGENT B0 ;  /* 0x0000000000007941 */ /* 0x000fea0003800200 */
.L_x_129:
[----:B------:R-:W-:Y:S01]  /*04e0*/  ISETP.GE.AND P0, PT, R2, R21, PT ;  /* 0x000000150200720c */ /* 0x000fe20003f06270 */
[----:B------:R-:W-:-:S12]  /*04f0*/  BSSY.RECONVERGENT B0, `(.L_x_133) ;  /* 0x0000075000007945 */ /* 0x000fd80003800200 */
[----:B------:R-:W-:Y:S05]  /*0500*/  @P0 BRA `(.L_x_134) ;  /* 0x0000000400cc0947 */ /* 0x000fea0003800000 */
[--C-:B0-----:R-:W-:Y:S01]  /*0510*/  IMAD.IADD R4, R2, 0x1, -R21.reuse ;  /* 0x0000000102047824 */ /* 0x101fe200078e0a15 */
[----:B------:R-:W-:Y:S01]  /*0520*/  SHF.R.S32.HI R3, RZ, 0x1f, R21 ;  /* 0x0000001fff037819 */ /* 0x000fe20000011415 */
[--C-:B------:R-:W-:Y:S01]  /*0530*/  IMAD.IADD R7, R21, 0x1, -R2.reuse ;  /* 0x0000000115077824 */ /* 0x100fe200078e0a02 */
[----:B------:R-:W-:Y:S01]  /*0540*/  BSSY.RECONVERGENT B1, `(.L_x_135) ;  /* 0x000002f000017945 */ /* 0x000fe20003800200 */
[----:B------:R-:W-:Y:S01]  /*0550*/  IMAD.MOV.U32 R6, RZ, RZ, R2 ;  /* 0x000000ffff067224 */ /* 0x000fe200078e0002 */
[----:B------:R-:W-:Y:S01]  /*0560*/  ISETP.GT.U32.AND P1, PT, R4, -0x8, PT ;  /* 0xfffffff80400780c */ /* 0x000fe20003f24070 */
[----:B------:R-:W-:Y:S01]  /*0570*/  IMAD.WIDE.U32 R4, R0, R21, RZ ;  /* 0x0000001500047225 */ /* 0x000fe200078e00ff */
[----:B------:R-:W-:-:S03]  /*0580*/  LOP3.LUT R20, R7, 0x7, RZ, 0xc0, !PT ;  /* 0x0000000707147812 */ /* 0x000fc600078ec0ff */
[----:B------:R-:W-:Y:S01]  /*0590*/  IMAD R3, R3, R0, RZ ;  /* 0x0000000003037224 */ /* 0x000fe200078e02ff */
[----:B------:R-:W-:-:S03]  /*05a0*/  ISETP.NE.AND P0, PT, R20, RZ, PT ;  /* 0x000000ff1400720c */ /* 0x000fc60003f05270 */
[----:B------:R-:W-:-:S04]  /*05b0*/  IMAD.IADD R3, R5, 0x1, R3 ;  /* 0x0000000105037824 */ /* 0x000fc800078e0203 */
[----:B------:R-:W-:Y:S06]  /*05c0*/  @P1 BRA `(.L_x_136) ;  /* 0x0000000000981947 */ /* 0x000fec0003800000 */
[----:B------:R-:W0:Y:S01]  /*05d0*/  LDC.64 R16, c[0x0][0x398] ;  /* 0x0000e600ff107b82 */ /* 0x000e220000000a00 */
[----:B------:R-:W-:Y:S01]  /*05e0*/  LOP3.LUT R8, R7, 0xfffffff8, RZ, 0xc0, !PT ;  /* 0xfffffff807087812 */ /* 0x000fe200078ec0ff */
[----:B------:R-:W-:-:S06]  /*05f0*/  IMAD.MOV.U32 R6, RZ, RZ, R2 ;  /* 0x000000ffff067224 */ /* 0x000fcc00078e0002 */
[----:B------:R-:W1:Y:S01]  /*0600*/  LDC.64 R14, c[0x0][0x3a0] ;  /* 0x0000e800ff0e7b82 */ /* 0x000e620000000a00 */
[----:B0-----:R-:W-:-:S05]  /*0610*/  IADD3 R18, P1, PT, R16, 0x20, RZ ;  /* 0x0000002010127810 */ /* 0x001fca0007f3e0ff */
[----:B------:R-:W-:Y:S01]  /*0620*/  IMAD.X R17, RZ, RZ, R17, P1 ;  /* 0x000000ffff117224 */ /* 0x000fe200008e0611 */
[----:B-1----:R-:W-:Y:S01]  /*0630*/  IADD3 R16, P2, PT, R14, 0x10, RZ ;  /* 0x000000100e107810 */ /* 0x002fe20007f5e0ff */
[----:B------:R-:W-:-:S04]  /*0640*/  IMAD.MOV R14, RZ, RZ, -R8 ;  /* 0x000000ffff0e7224 */ /* 0x000fc800078e0a08 */
[----:B------:R-:W-:-:S08]  /*0650*/  IMAD.X R15, RZ, RZ, R15, P2 ;  /* 0x000000ffff0f7224 */ /* 0x000fd000010e060f */
.L_x_137:
[C---:B0-----:R-:W-:Y:S01]  /*0660*/  IADD3 R11, P1, PT, R6.reuse, R4, RZ ;  /* 0x00000004060b7210 */ /* 0x041fe20007f3e0ff */
[----:B------:R-:W-:Y:S02]  /*0670*/  IMAD.MOV.U32 R13, RZ, RZ, -0x1 ;  /* 0xffffffffff0d7424 */ /* 0x000fe400078e00ff */
[----:B------:R-:W-:Y:S01]  /*0680*/  IMAD.MOV.U32 R19, RZ, RZ, 0x501502f9 ;  /* 0x501502f9ff137424 */ /* 0x000fe200078e00ff */
[----:B------:R-:W-:Y:S01]  /*0690*/  LEA.HI.X.SX32 R12, R6, R3, 0x1, P1 ;  /* 0x00000003060c7211 */ /* 0x000fe200008f0eff */
[----:B------:R-:W-:Y:S01]  /*06a0*/  VIADD R14, R14, 0x8 ;  /* 0x000000080e0e7836 */ /* 0x000fe20000000000 */
[C---:B------:R-:W-:Y:S01]  /*06b0*/  LEA R8, P1, R11.reuse, R18, 0x3 ;  /* 0x000000120b087211 */ /* 0x040fe200078218ff */
[----:B------:R-:W-:Y:S01]  /*06c0*/  VIADD R6, R6, 0x8 ;  /* 0x0000000806067836 */ /* 0x000fe20000000000 */
[C---:B------:R-:W-:Y:S02]  /*06d0*/  LEA R10, P2, R11.reuse, R16, 0x2 ;  /* 0x000000100b0a7211 */ /* 0x040fe400078410ff */
[----:B------:R-:W-:-:S02]  /*06e0*/  LEA.HI.X R9, R11, R17, R12, 0x3, P1 ;  /* 0x000000110b097211 */ /* 0x000fc400008f1c0c */
[----:B------:R-:W-:Y:S01]  /*06f0*/  LEA.HI.X R11, R11, R15, R12, 0x2, P2 ;  /* 0x0000000f0b0b7211 */ /* 0x000fe200010f140c */
[----:B------:R-:W-:Y:S01]  /*0700*/  IMAD.MOV.U32 R12, RZ, RZ, -0x1 ;  /* 0xffffffffff0c7424 */ /* 0x000fe200078e00ff */
[----:B------:R-:W-:-:S04]  /*0710*/  ISETP.NE.AND P1, PT, R14, RZ, PT ;  /* 0x000000ff0e00720c */ /* 0x000fc80003f25270 */
[----:B------:R0:W-:Y:S04]  /*0720*/  STG.E.64 desc[UR6][R8.64+-0x20], R12 ;  /* 0xffffe00c08007986 */ /* 0x0001e8000c101b06 */
[----:B------:R0:W-:Y:S04]  /*0730*/  STG.E desc[UR6][R10.64+-0x10], R19 ;  /* 0xfffff0130a007986 */ /* 0x0001e8000c101906 */
        /* <DEDUP_REMOVED lines=13> */
[----:B------:R0:W-:Y:S01]  /*0810*/  STG.E desc[UR6][R10.64+0xc], R19 ;  /* 0x00000c130a007986 */ /* 0x0001e2000c101906 */
[----:B------:R-:W-:Y:S05]  /*0820*/  @P1 BRA `(.L_x_137) ;  /* 0xfffffffc008c1947 */ /* 0x000fea000383ffff */
.L_x_136:
[----:B------:R-:W-:Y:S05]  /*0830*/  BSYNC.RECONVERGENT B1 ;  /* 0x0000000000017941 */ /* 0x000fea0003800200 */
.L_x_135:
[----:B------:R-:W-:Y:S05]  /*0840*/  @!P0 BRA `(.L_x_134) ;  /* 0x0000000000fc8947 */ /* 0x000fea0003800000 */
[----:B------:R-:W-:Y:S01]  /*0850*/  ISETP.GE.U32.AND P1, PT, R20, 0x4, PT ;  /* 0x000000041400780c */ /* 0x000fe20003f26070 */
[----:B------:R-:W-:Y:S01]  /*0860*/  BSSY.RECONVERGENT B1, `(.L_x_138) ;  /* 0x0000018000017945 */ /* 0x000fe20003800200 */
[----:B------:R-:W-:-:S04]  /*0870*/  LOP3.LUT R14, R7, 0x3, RZ, 0xc0, !PT ;  /* 0x00000003070e7812 */ /* 0x000fc800078ec0ff */
[----:B------:R-:W-:-:S07]  /*0880*/  ISETP.NE.AND P0, PT, R14, RZ, PT ;  /* 0x000000ff0e00720c */ /* 0x000fce0003f05270 */
[----:B------:R-:W-:Y:S06]  /*0890*/  @!P1 BRA `(.L_x_139) ;  /* 0x0000000000509947 */ /* 0x000fec0003800000 */
[----:B------:R-:W1:Y:S01]  /*08a0*/  LDCU.64 UR4, c[0x0][0x398] ;  /* 0x00007300ff0477ac */ /* 0x000e620008000a00 */
[C---:B0-----:R-:W-:Y:S01]  /*08b0*/  IADD3 R11, P1, PT, R6.reuse, R4, RZ ;  /* 0x00000004060b7210 */ /* 0x041fe20007f3e0ff */
[----:B------:R-:W-:Y:S01]  /*08c0*/  IMAD.MOV.U32 R13, RZ, RZ, -0x1 ;  /* 0xffffffffff0d7424 */ /* 0x000fe200078e00ff */
[----:B------:R-:W0:Y:S02]  /*08d0*/  LDCU.64 UR8, c[0x0][0x3a0] ;  /* 0x00007400ff0877ac */ /* 0x000e240008000a00 */
[C---:B------:R-:W-:Y:S01]  /*08e0*/  LEA.HI.X.SX32 R12, R6.reuse, R3, 0x1, P1 ;  /* 0x00000003060c7211 */ /* 0x040fe200008f0eff */
[----:B------:R-:W-:Y:S02]  /*08f0*/  IMAD.MOV.U32 R15, RZ, RZ, 0x501502f9 ;  /* 0x501502f9ff0f7424 */ /* 0x000fe400078e00ff */
[----:B------:R-:W-:Y:S01]  /*0900*/  VIADD R6, R6, 0x4 ;  /* 0x0000000406067836 */ /* 0x000fe20000000000 */
[C---:B-1----:R-:W-:Y:S02]  /*0910*/  LEA R8, P1, R11.reuse, UR4, 0x3 ;  /* 0x000000040b087c11 */ /* 0x042fe4000f8218ff */
[----:B0-----:R-:W-:-:S02]  /*0920*/  LEA R10, P2, R11, UR8, 0x2 ;  /* 0x000000080b0a7c11 */ /* 0x001fc4000f8410ff */
[C-C-:B------:R-:W-:Y:S02]  /*0930*/  LEA.HI.X R9, R11.reuse, UR5, R12.reuse, 0x3, P1 ;  /* 0x000000050b097c11 */ /* 0x140fe400088f1c0c */
[----:B------:R-:W-:Y:S01]  /*0940*/  LEA.HI.X R11, R11, UR9, R12, 0x2, P2 ;  /* 0x000000090b0b7c11 */ /* 0x000fe200090f140c */
[----:B------:R-:W-:-:S05]  /*0950*/  IMAD.MOV.U32 R12, RZ, RZ, -0x1 ;  /* 0xffffffffff0c7424 */ /* 0x000fca00078e00ff */
[----:B------:R1:W-:Y:S04]  /*0960*/  STG.E.64 desc[UR6][R8.64], R12 ;  /* 0x0000000c08007986 */ /* 0x0003e8000c101b06 */
[----:B------:R1:W-:Y:S04]  /*0970*/  STG.E desc[UR6][R10.64], R15 ;  /* 0x0000000f0a007986 */ /* 0x0003e8000c101906 */
[----:B------:R1:W-:Y:S04]  /*0980*/  STG.E.64 desc[UR6][R8.64+0x8], R12 ;  /* 0x0000080c08007986 */ /* 0x0003e8000c101b06 */
[----:B------:R1:W-:Y:S04]  /*0990*/  STG.E desc[UR6][R10.64+0x4], R15 ;  /* 0x0000040f0a007986 */ /* 0x0003e8000c101906 */
[----:B------:R1:W-:Y:S04]  /*09a0*/  STG.E.64 desc[UR6][R8.64+0x10], R12 ;  /* 0x0000100c08007986 */ /* 0x0003e8000c101b06 */
[----:B------:R1:W-:Y:S04]  /*09b0*/  STG.E desc[UR6][R10.64+0x8], R15 ;  /* 0x0000080f0a007986 */ /* 0x0003e8000c101906 */
[----:B------:R1:W-:Y:S04]  /*09c0*/  STG.E.64 desc[UR6][R8.64+0x18], R12 ;  /* 0x0000180c08007986 */ /* 0x0003e8000c101b06 */
[----:B------:R1:W-:Y:S02]  /*09d0*/  STG.E desc[UR6][R10.64+0xc], R15 ;  /* 0x00000c0f0a007986 */ /* 0x0003e4000c101906 */
.L_x_139:
[----:B------:R-:W-:Y:S05]  /*09e0*/  BSYNC.RECONVERGENT B1 ;  /* 0x0000000000017941 */ /* 0x000fea0003800200 */
.L_x_138:
[----:B------:R-:W-:Y:S05]  /*09f0*/  @!P0 BRA `(.L_x_134) ;  /* 0x0000000000908947 */ /* 0x000fea0003800000 */
[----:B------:R-:W-:Y:S01]  /*0a00*/  ISETP.NE.AND P1, PT, R14, 0x1, PT ;  /* 0x000000010e00780c */ /* 0x000fe20003f25270 */
[----:B------:R-:W-:Y:S01]  /*0a10*/  BSSY.RECONVERGENT B1, `(.L_x_140) ;  /* 0x0000014000017945 */ /* 0x000fe20003800200 */
[----:B------:R-:W-:-:S04]  /*0a20*/  LOP3.LUT R7, R7, 0x1, RZ, 0xc0, !PT ;  /* 0x0000000107077812 */ /* 0x000fc800078ec0ff */
[----:B------:R-:W-:-:S07]  /*0a30*/  ISETP.NE.U32.AND P0, PT, R7, 0x1, PT ;  /* 0x000000010700780c */ /* 0x000fce0003f05070 */
[----:B------:R-:W-:Y:S06]  /*0a40*/  @!P1 BRA `(.L_x_141) ;  /* 0x0000000000409947 */ /* 0x000fec0003800000 */
[----:B------:R-:W2:Y:S01]  /*0a50*/  LDCU.64 UR4, c[0x0][0x398] ;  /* 0x00007300ff0477ac */ /* 0x000ea20008000a00 */
[C---:B------:R-:W-:Y:S01]  /*0a60*/  IADD3 R7, P1, PT, R6.reuse, R4, RZ ;  /* 0x0000000406077210 */ /* 0x040fe20007f3e0ff */
[----:B01----:R-:W-:Y:S01]  /*0a70*/  IMAD.MOV.U32 R11, RZ, RZ, -0x1 ;  /* 0xffffffffff0b7424 */ /* 0x003fe200078e00ff */
[----:B------:R-:W0:Y:S02]  /*0a80*/  LDCU.64 UR8, c[0x0][0x3a0] ;  /* 0x00007400ff0877ac */ /* 0x000e240008000a00 */
[C---:B------:R-:W-:Y:S01]  /*0a90*/  LEA.HI.X.SX32 R10, R6.reuse, R3, 0x1, P1 ;  /* 0x00000003060a7211 */ /* 0x040fe200008f0eff */
[----:B------:R-:W-:Y:S01]  /*0aa0*/  VIADD R6, R6, 0x2 ;  /* 0x0000000206067836 */ /* 0x000fe20000000000 */
[C---:B--2---:R-:W-:Y:S02]  /*0ab0*/  LEA R8, P1, R7.reuse, UR4, 0x3 ;  /* 0x0000000407087c11 */ /* 0x044fe4000f8218ff */
[C---:B0-----:R-:W-:Y:S02]  /*0ac0*/  LEA R12, P2, R7.reuse, UR8, 0x2 ;  /* 0x00000008070c7c11 */ /* 0x041fe4000f8410ff */
[----:B------:R-:W-:-:S02]  /*0ad0*/  LEA.HI.X R9, R7, UR5, R10, 0x3, P1 ;  /* 0x0000000507097c11 */ /* 0x000fc400088f1c0a */
[----:B------:R-:W-:Y:S01]  /*0ae0*/  LEA.HI.X R13, R7, UR9, R10, 0x2, P2 ;  /* 0x00000009070d7c11 */ /* 0x000fe200090f140a */
[----:B------:R-:W-:Y:S02]  /*0af0*/  IMAD.MOV.U32 R10, RZ, RZ, -0x1 ;  /* 0xffffffffff0a7424 */ /* 0x000fe400078e00ff */
[----:B------:R-:W-:-:S03]  /*0b00*/  IMAD.MOV.U32 R7, RZ, RZ, 0x501502f9 ;  /* 0x501502f9ff077424 */ /* 0x000fc600078e00ff */
[----:B------:R2:W-:Y:S04]  /*0b10*/  STG.E.64 desc[UR6][R8.64], R10 ;  /* 0x0000000a08007986 */ /* 0x0005e8000c101b06 */
[----:B------:R2:W-:Y:S04]  /*0b20*/  STG.E desc[UR6][R12.64], R7 ;  /* 0x000000070c007986 */ /* 0x0005e8000c101906 */
[----:B------:R2:W-:Y:S04]  /*0b30*/  STG.E.64 desc[UR6][R8.64+0x8], R10 ;  /* 0x0000080a08007986 */ /* 0x0005e8000c101b06 */
[----:B------:R2:W-:Y:S02]  /*0b40*/  STG.E desc[UR6][R12.64+0x4], R7 ;  /* 0x000004070c007986 */ /* 0x0005e4000c101906 */
.L_x_141:
[----:B------:R-:W-:Y:S05]  /*0b50*/  BSYNC.RECONVERGENT B1 ;  /* 0x0000000000017941 */ /* 0x000fea0003800200 */
.L_x_140:
[----:B------:R-:W-:Y:S05]  /*0b60*/  @P0 BRA `(.L_x_134) ;  /* 0x0000000000340947 */ /* 0x000fea0003800000 */
[----:B------:R-:W3:Y:S01]  /*0b70*/  LDCU.64 UR4, c[0x0][0x398] ;  /* 0x00007300ff0477ac */ /* 0x000ee20008000a00 */
[C---:B--2---:R-:W-:Y:S01]  /*0b80*/  IADD3 R7, P0, PT, R6.reuse, R4, RZ ;  /* 0x0000000406077210 */ /* 0x044fe20007f1e0ff */
[----:B01----:R-:W-:Y:S01]  /*0b90*/  IMAD.MOV.U32 R9, RZ, RZ, -0x1 ;  /* 0xffffffffff097424 */ /* 0x003fe200078e00ff */
[----:B------:R-:W0:Y:S02]  /*0ba0*/  LDCU.64 UR8, c[0x0][0x3a0] ;  /* 0x00007400ff0877ac */ /* 0x000e240008000a00 */
[----:B------:R-:W-:Y:S01]  /*0bb0*/  LEA.HI.X.SX32 R8, R6, R3, 0x1, P0 ;  /* 0x0000000306087211 */ /* 0x000fe200000f0eff */
[----:B------:R-:W-:Y:S01]  /*0bc0*/  IMAD.MOV.U32 R3, RZ, RZ, 0x501502f9 ;  /* 0x501502f9ff037424 */ /* 0x000fe200078e00ff */
[C---:B---3--:R-:W-:Y:S02]  /*0bd0*/  LEA R4, P0, R7.reuse, UR4, 0x3 ;  /* 0x0000000407047c11 */ /* 0x048fe4000f8018ff */
[C---:B0-----:R-:W-:Y:S02]  /*0be0*/  LEA R6, P1, R7.reuse, UR8, 0x2 ;  /* 0x0000000807067c11 */ /* 0x041fe4000f8210ff */
[----:B------:R-:W-:-:S02]  /*0bf0*/  LEA.HI.X R5, R7, UR5, R8, 0x3, P0 ;  /* 0x0000000507057c11 */ /* 0x000fc400080f1c08 */
[----:B------:R-:W-:Y:S01]  /*0c00*/  LEA.HI.X R7, R7, UR9, R8, 0x2, P1 ;  /* 0x0000000907077c11 */ /* 0x000fe200088f1408 */
[----:B------:R-:W-:-:S05]  /*0c10*/  IMAD.MOV.U32 R8, RZ, RZ, -0x1 ;  /* 0xffffffffff087424 */ /* 0x000fca00078e00ff */
[----:B------:R3:W-:Y:S04]  /*0c20*/  STG.E.64 desc[UR6][R4.64], R8 ;  /* 0x0000000804007986 */ /* 0x0007e8000c101b06 */
[----:B------:R3:W-:Y:S02]  /*0c30*/  STG.E desc[UR6][R6.64], R3 ;  /* 0x0000000306007986 */ /* 0x0007e4000c101906 */
.L_x_134:
[----:B------:R-:W-:Y:S05]  /*0c40*/  BSYNC.RECONVERGENT B0 ;  /* 0x0000000000007941 */ /* 0x000fea0003800200 */
.L_x_133:
[----:B------:R-:W0:Y:S02]  /*0c50*/  LDCU.64 UR4, c[0x0][0x3b0] ;  /* 0x00007600ff0477ac */ /* 0x000e240008000a00 */
[----:B0--3--:R-:W-:-:S04]  /*0c60*/  LEA R4, P0, R0, UR4, 0x2 ;  /* 0x0000000400047c11 */ /* 0x009fc8000f8010ff */
[----:B------:R-:W-:-:S05]  /*0c70*/  LEA.HI.X R5, R0, UR5, RZ, 0x2, P0 ;  /* 0x0000000500057c11 */ /* 0x000fca00080f14ff */
[----:B------:R-:W-:Y:S01]  /*0c80*/  STG.E desc[UR6][R4.64], R2 ;  /* 0x0000000204007986 */ /* 0x000fe2000c101906 */
[----:B------:R-:W-:Y:S05]  /*0c90*/  EXIT ;  /* 0x000000000000794d */ /* 0x000fea0003800000 */
.L_x_142:
        /* <DEDUP_REMOVED lines=14> */
.L_x_344:


//--------------------- .text._ZN3lfs5tetra4cuda36_GLOBAL__N__f3b2ec31_4_k_cu_5190dfff27ray_tet_intersection_kernelEPKfS4_S4_PKlPhPfS8_mm --------------------------
	.section	.text._ZN3lfs5tetra4cuda36_GLOBAL__N__f3b2ec31_4_k_cu_5190dfff27ray_tet_intersection_kernelEPKfS4_S4_PKlPhPfS8_mm,"ax",@progbits
	.align	128
.text._ZN3lfs5tetra4cuda36_GLOBAL__N__f3b2ec31_4_k_cu_5190dfff27ray_tet_intersection_kernelEPKfS4_S4_PKlPhPfS8_mm:
        .type           _ZN3lfs5tetra4cuda36_GLOBAL__N__f3b2ec31_4_k_cu_5190dfff27ray_tet_intersection_kernelEPKfS4_S4_PKlPhPfS8_mm,@function
        .size           _ZN3lfs5tetra4cuda36_GLOBAL__N__f3b2ec31_4_k_cu_5190dfff27ray_tet_intersection_kernelEPKfS4_S4_PKlPhPfS8_mm,(.L_x_345 - _ZN3lfs5tetra4cuda36_GLOBAL__N__f3b2ec31_4_k_cu_5190dfff27ray_tet_intersection_kernelEPKfS4_S4_PKlPhPfS8_mm)
        .other          _ZN3lfs5tetra4cuda36_GLOBAL__N__f3b2ec31_4_k_cu_5190dfff27ray_tet_intersection_kernelEPKfS4_S4_PKlPhPfS8_mm,@"STO_CUDA_ENTRY STV_DEFAULT"
_ZN3lfs5tetra4cuda36_GLOBAL__N__f3b2ec31_4_k_cu_5190dfff27ray_tet_intersection_kernelEPKfS4_S4_PKlPhPfS8_mm:
[----:B------:R-:W-:Y:S01]  /*0000*/  LDC R1, c[0x0][0x37c] ;  /* 0x0000df00ff017b82 */ /* 0x000fe20000000800 */
[----:B------:R-:W0:Y:S07]  /*0010*/  S2R R25, SR_TID.Y ;  /* 0x0000000000197919 */ /* 0x000e2e0000002200 */
[----:B------:R-:W1:Y:S01]  /*0020*/  LDC R13, c[0x0][0x360] ;  /* 0x0000d800ff0d7b82 */ /* 0x000e620000000800 */
[----:B------:R-:W2:Y:S01]  /*0030*/  LDCU.64 UR8, c[0x0][0x3c0] ;  /* 0x00007800ff0877ac */ /* 0x000ea20008000a00 */
[----:B------:R-:W1:Y:S01]  /*0040*/  S2R R2, SR_TID.X ;  /* 0x0000000000027919 */ /* 0x000e620000002100 */
[----:B------:R-:W3:Y:S05]  /*0050*/  LDCU.64 UR6, c[0x0][0x3b8] ;  /* 0x00007700ff0677ac */ /* 0x000eea0008000a00 */
[----:B------:R-:W0:Y:S08]  /*0060*/  S2UR UR5, SR_CTAID.Y ;  /* 0x00000000000579c3 */ /* 0x000e300000002600 */
[----:B------:R-:W0:Y:S08]  /*0070*/  LDC R0, c[0x0][0x364] ;  /* 0x0000d900ff007b82 */ /* 0x000e300000000800 */
[----:B------:R-:W1:Y:S01]  /*0080*/  S2UR UR4, SR_CTAID.X ;  /* 0x00000000000479c3 */ /* 0x000e620000002500 */
[----:B0-----:R-:W-:-:S05]  /*0090*/  IMAD R0, R0, UR5, R25 ;  /* 0x0000000500007c24 */ /* 0x001fca000f8e0219 */
[----:B--2---:R-:W-:Y:S01]  /*00a0*/  ISETP.GE.U32.AND P0, PT, R0, UR8, PT ;  /* 0x0000000800007c0c */ /* 0x004fe2000bf06070 */
[----:B-1----:R-:W-:-:S03]  /*00b0*/  IMAD R13, R13, UR4, R2 ;  /* 0x000000040d0d7c24 */ /* 0x002fc6000f8e0202 */
[----:B------:R-:W-:Y:S02]  /*00c0*/  ISETP.GE.U32.AND.EX P0, PT, RZ, UR9, PT, P0 ;  /* 0x00000009ff007c0c */ /* 0x000fe4000bf06100 */
[----:B---3--:R-:W-:-:S04]  /*00d0*/  ISETP.GE.U32.AND P1, PT, R13, UR6, PT ;  /* 0x000000060d007c0c */ /* 0x008fc8000bf26070 */
[----:B------:R-:W-:-:S13]  /*00e0*/  ISETP.GE.U32.OR.EX P0, PT, RZ, UR7, P0, P1 ;  /* 0x00000007ff007c0c */ /* 0x000fda0008706510 */
[----:B------:R-:W-:Y:S05]  /*00f0*/  @P0 EXIT ;  /* 0x000000000000094d */ /* 0x000fea0003800000 */
[----:B------:R-:W0:Y:S01]  /*0100*/  LDC R24, c[0x0][0x364] ;  /* 0x0000d900ff187b82 */ /* 0x000e220000000800 */
[----:B------:R-:W1:Y:S07]  /*0110*/  LDCU.64 UR6, c[0x0][0x358] ;  /* 0x00006b00ff0677ac */ /* 0x000e6e0008000a00 */
[----:B------:R-:W2:Y:S08]  /*0120*/  LDC.64 R2, c[0x0][0x398] ;  /* 0x0000e600ff027b82 */ /* 0x000eb00000000a00 */
[----:B------:R-:W3:Y:S01]  /*0130*/  LDC.64 R14, c[0x0][0x390] ;  /* 0x0000e400ff0e7b82 */ /* 0x000ee20000000a00 */
[----:B------:R-:W-:Y:S01]  /*0140*/  UMOV UR4, URZ ;  /* 0x000000ff00047c82 */ /* 0x000fe20008000000 */
[----:B------:R-:W4:Y:S01]  /*0150*/  LDCU.64 UR10, c[0x0][0x3b0] ;  /* 0x00007600ff0a77ac */ /* 0x000f220008000a00 */
[----:B0-----:R-:W-:-:S04]  /*0160*/  IMAD R24, R24, UR5, R25 ;  /* 0x0000000518187c24 */ /* 0x001fc8000f8e0219 */
[----:B--2---:R-:W-:-:S05]  /*0170*/  IMAD.WIDE.U32 R2, R24, 0x20, R2 ;  /* 0x0000002018027825 */ /* 0x004fca00078e0002 */
[----:B-1----:R-:W2:Y:S04]  /*0180*/  LDG.E.64.CONSTANT R4, desc[UR6][R2.64] ;  /* 0x0000000602047981 */ /* 0x002ea8000c1e9b00 */
[----:B------:R-:W4:Y:S04]  /*0190*/  LDG.E.64.CONSTANT R6, desc[UR6][R2.64+0x8] ;  /* 0x0000080602067981 */ /* 0x000f28000c1e9b00 */
[----:B------:R-:W4:Y:S04]  /*01a0*/  LDG.E.64.CONSTANT R8, desc[UR6][R2.64+0x10] ;  /* 0x0000100602087981 */ /* 0x000f28000c1e9b00 */
[----:B------:R0:W4:Y:S02]  /*01b0*/  LDG.E.64.CONSTANT R10, desc[UR6][R2.64+0x18] ;  /* 0x00001806020a7981 */ /* 0x000124000c1e9b00 */
[----:B0-----:R-:W0:Y:S01]  /*01c0*/  LDC.64 R2, c[0x0][0x380] ;  /* 0x0000e000ff027b82 */ /* 0x001e220000000a00 */
[----:B--2---:R-:W-:-:S02]  /*01d0*/  IMAD R17, R5, 0xc, RZ ;  /* 0x0000000c05117824 */ /* 0x004fc400078e02ff */
[----:B---3--:R-:W-:-:S04]  /*01e0*/  IMAD.WIDE.U32 R4, R4, 0xc, R14 ;  /* 0x0000000c04047825 */ /* 0x008fc800078e000e */
[----:B----4-:R-:W-:Y:S01]  /*01f0*/  IMAD R19, R7, 0xc, RZ ;  /* 0x0000000c07137824 */ /* 0x010fe200078e02ff */
[----:B------:R-:W-:Y:S01]  /*0200*/  IADD3 R5, PT, PT, R5, R17, RZ ;  /* 0x0000001105057210 */ /* 0x000fe20007ffe0ff */
[----:B------:R-:W-:Y:S02]  /*0210*/  IMAD R21, R9, 0xc, RZ ;  /* 0x0000000c09157824 */ /* 0x000fe400078e02ff */
[--C-:B------:R-:W-:Y:S02]  /*0220*/  IMAD.WIDE.U32 R6, R6, 0xc, R14.reuse ;  /* 0x0000000c06067825 */ /* 0x100fe400078e000e */
[----:B------:R-:W2:Y:S02]  /*0230*/  LDG.E.CONSTANT R38, desc[UR6][R4.64] ;  /* 0x0000000604267981 */ /* 0x000ea4000c1e9900 */
[--C-:B------:R-:W-:Y:S01]  /*0240*/  IMAD.WIDE.U32 R8, R8, 0xc, R14.reuse ;  /* 0x0000000c08087825 */ /* 0x100fe200078e000e */
[----:B------:R-:W-:Y:S01]  /*0250*/  IADD3 R7, PT, PT, R7, R19, RZ ;  /* 0x0000001307077210 */ /* 0x000fe20007ffe0ff */
[----:B------:R-:W3:Y:S02]  /*0260*/  LDG.E.CONSTANT R35, desc[UR6][R4.64+0x8] ;  /* 0x0000080604237981 */ /* 0x000ee4000c1e9900 */
[----:B------:R-:W-:Y:S01]  /*0270*/  IMAD.WIDE.U32 R14, R10, 0xc, R14 ;  /* 0x0000000c0a0e7825 */ /* 0x000fe200078e000e */
[----:B------:R-:W-:Y:S01]  /*0280*/  IADD3 R9, PT, PT, R9, R21, RZ ;  /* 0x0000001509097210 */ /* 0x000fe20007ffe0ff */
[----:B------:R1:W4:Y:S02]  /*0290*/  LDG.E.CONSTANT R36, desc[UR6][R4.64+0x4] ;  /* 0x0000040604247981 */ /* 0x000324000c1e9900 */
[----:B------:R-:W-:Y:S01]  /*02a0*/  IMAD R11, R11, 0xc, RZ ;  /* 0x0000000c0b0b7824 */ /* 0x000fe200078e02ff */
[----:B------:R-:W-:Y:S01]  /*02b0*/  MOV R10, R14 ;  /* 0x0000000e000a7202 */ /* 0x000fe20000000f00 */
[----:B------:R-:W3:Y:S03]  /*02c0*/  LDG.E.CONSTANT R34, desc[UR6][R8.64+0x8] ;  /* 0x0000080608227981 */ /* 0x000ee6000c1e9900 */
[----:B------:R-:W-:Y:S01]  /*02d0*/  IADD3 R11, PT, PT, R15, R11, RZ ;  /* 0x0000000b0f0b7210 */ /* 0x000fe20007ffe0ff */
[----:B------:R-:W2:Y:S01]  /*02e0*/  LDG.E.CONSTANT R31, desc[UR6][R8.64] ;  /* 0x00000006081f7981 */ /* 0x000ea2000c1e9900 */
[----:B------:R-:W1:Y:S03]  /*02f0*/  LDC.64 R14, c[0x0][0x388] ;  /* 0x0000e200ff0e7b82 */ /* 0x000e660000000a00 */
[----:B------:R-:W4:Y:S04]  /*0300*/  LDG.E.CONSTANT R33, desc[UR6][R10.64] ;  /* 0x000000060a217981 */ /* 0x000f28000c1e9900 */
[----:B------:R-:W4:Y:S04]  /*0310*/  LDG.E.CONSTANT R32, desc[UR6][R10.64+0x4] ;  /* 0x000004060a207981 */ /* 0x000f28000c1e9900 */
[----:B------:R-:W4:Y:S04]  /*0320*/  LDG.E.CONSTANT R30, desc[UR6][R10.64+0x8] ;  /* 0x000008060a1e7981 */ /* 0x000f28000c1e9900 */
[----:B------:R-:W4:Y:S04]  /*0330*/  LDG.E.CONSTANT R23, desc[UR6][R6.64+0x4] ;  /* 0x0000040606177981 */ /* 0x000f28000c1e9900 */
[----:B------:R-:W4:Y:S04]  /*0340*/  LDG.E.CONSTANT R22, desc[UR6][R8.64+0x4] ;  /* 0x0000040608167981 */ /* 0x000f28000c1e9900 */
[----:B------:R-:W4:Y:S04]  /*0350*/  LDG.E.CONSTANT R20, desc[UR6][R6.64] ;  /* 0x0000000606147981 */ /* 0x000f28000c1e9900 */
[----:B------:R-:W4:Y:S01]  /*0360*/  LDG.E.CONSTANT R21, desc[UR6][R6.64+0x8] ;  /* 0x0000080606157981 */ /* 0x000f22000c1e9900 */
[----:B0-----:R-:W-:-:S04]  /*0370*/  IMAD.WIDE.U32 R2, R13, 0xc, R2 ;  /* 0x0000000c0d027825 */ /* 0x001fc800078e0002 */
[----:B-1----:R-:W-:Y:S01]  /*0380*/  IMAD.WIDE.U32 R4, R13, 0xc, R14 ;  /* 0x0000000c0d047825 */ /* 0x002fe200078e000e */
[----:B------:R-:W-:-:S04]  /*0390*/  IADD3 R3, PT, PT, R3, UR4, RZ ;  /* 0x0000000403037c10 */ /* 0x000fc8000fffe0ff */
[----:B------:R-:W-:Y:S01]  /*03a0*/  IADD3 R5, PT, PT, R5, UR4, RZ ;  /* 0x0000000405057c10 */ /* 0x000fe2000fffe0ff */
[----:B------:R-:W0:Y:S01]  /*03b0*/  LDCU.64 UR4, c[0x0][0x3a0] ;  /* 0x00007400ff0477ac */ /* 0x000e220008000a00 */
[----:B------:R-:W-:Y:S01]  /*03c0*/  HFMA2 R25, -RZ, RZ, 0, 0 ;  /* 0x00000000ff197431 */ /* 0x000fe200000001ff */
[----:B------:R-:W5:Y:S04]  /*03d0*/  LDG.E.CONSTANT R19, desc[UR6][R2.64] ;  /* 0x0000000602137981 */ /* 0x000f68000c1e9900 */
[----:B------:R-:W5:Y:S04]  /*03e0*/  LDG.E.CONSTANT R16, desc[UR6][R4.64] ;  /* 0x0000000604107981 */ /* 0x000f68000c1e9900 */
[----:B------:R-:W5:Y:S04]  /*03f0*/  LDG.E.CONSTANT R14, desc[UR6][R4.64+0x4] ;  /* 0x00000406040e7981 */ /* 0x000f68000c1e9900 */
[----:B------:R-:W5:Y:S01]  /*0400*/  LDG.E.CONSTANT R15, desc[UR6][R4.64+0x8] ;  /* 0x00000806040f7981 */ /* 0x000f62000c1e9900 */
[----:B------:R-:W-:-:S03]  /*0410*/  IMAD.WIDE.U32 R24, R13, UR8, R24 ;  /* 0x000000080d187c25 */ /* 0x000fc6000f8e0018 */
[----:B------:R-:W5:Y:S04]  /*0420*/  LDG.E.CONSTANT R17, desc[UR6][R2.64+0x4] ;  /* 0x0000040602117981 */ /* 0x000f68000c1e9900 */
[----:B------:R1:W5:Y:S01]  /*0430*/  LDG.E.CONSTANT R18, desc[UR6][R2.64+0x8] ;  /* 0x0000080602127981 */ /* 0x000362000c1e9900 */
[----:B------:R-:W-:Y:S01]  /*0440*/  IMAD R13, R13, UR9, R25 ;  /* 0x000000090d0d7c24 */ /* 0x000fe2000f8e0219 */
[C---:B0-----:R-:W-:Y:S02]  /*0450*/  IADD3 R26, P0, PT, R24.reuse, UR4, RZ ;  /* 0x00000004181a7c10 */ /* 0x041fe4000ff1e0ff */
[----:B------:R-:W-:Y:S02]  /*0460*/  LEA R28, P1, R24, UR10, 0x2 ;  /* 0x0000000a181c7c11 */ /* 0x000fe4000f8210ff */
[----:B------:R-:W-:-:S02]  /*0470*/  IADD3.X R27, PT, PT, R13, UR5, RZ, P0, !PT ;  /* 0x000000050d1b7c10 */ /* 0x000fc400087fe4ff */
[----:B------:R-:W-:Y:S01]  /*0480*/  LEA.HI.X R29, R24, UR11, R13, 0x2, P1 ;  /* 0x0000000b181d7c11 */ /* 0x000fe200088f140d */
[----:B-1----:R-:W-:Y:S01]  /*0490*/  HFMA2 R2, -RZ, RZ, 2.375, 0 ;  /* 0x40c00000ff027431 */ /* 0x002fe200000001ff */
[----:B------:R-:W-:Y:S01]  /*04a0*/  MOV R41, 0x501502f9 ;  /* 0x501502f900297802 */ /* 0x000fe20000000f00 */
[----:B------:R0:W-:Y:S01]  /*04b0*/  STG.E.U8 desc[UR6][R26.64], RZ ;  /* 0x000000ff1a007986 */ /* 0x0001e2000c101106 */
[----:B------:R-:W-:-:S03]  /*04c0*/  MOV R43, 0x3e2aaaab ;  /* 0x3e2aaaab002b7802 */ /* 0x000fc60000000f00 */
[----:B------:R0:W-:Y:S02]  /*04d0*/  STG.E desc[UR6][R28.64], R41 ;  /* 0x000000291c007986 */ /* 0x0001e4000c101906 */
[----:B------:R-:W-:-:S04]  /*04e0*/  FFMA R2, R43, -R2, 1 ;  /* 0x3f8000002b027423 */ /* 0x000fc80000000802 */
[----:B------:R-:W-:Y:S01]  /*04f0*/  FFMA R2, R2, R43, 0.16666667163372039795 ;  /* 0x3e2aaaab02027423 */ /* 0x000fe2000000002b */
[----:B------:R-:W-:Y:S01]  /*0500*/  BSSY.RECONVERGENT B0, `(.L_x_143) ;  /* 0x000001c000007945 */ /* 0x000fe20003800200 */
[----:B---3--:R-:W-:Y:S01]  /*0510*/  FADD R12, -R35, R34 ;  /* 0x00000022230c7221 */ /* 0x008fe20000000100 */
[C---:B--2---:R-:W-:Y:S01]  /*0520*/  FADD R10, -R38.reuse, R31 ;  /* 0x0000001f260a7221 */ /* 0x044fe20000000100 */
[----:B----4-:R-:W-:Y:S01]  /*0530*/  FADD R11, -R38, R33 ;  /* 0x00000021260b7221 */ /* 0x010fe20000000100 */
[----:B------:R-:W-:-:S03]  /*0540*/  FADD R9, -R36, R32 ;  /* 0x0000002024097221 */ /* 0x000fc60000000100 */
[C---:B------:R-:W-:Y:S01]  /*0550*/  FMUL R5, R12.reuse, R11 ;  /* 0x0000000b0c057220 */ /* 0x040fe20000400000 */
[----:B------:R-:W-:Y:S01]  /*0560*/  FADD R7, -R35, R30 ;  /* 0x0000001e23077221 */ /* 0x000fe20000000100 */
[----:B------:R-:W-:Y:S01]  /*0570*/  FMUL R3, R12, R9 ;  /* 0x000000090c037220 */ /* 0x000fe20000400000 */
[----:B------:R-:W-:Y:S02]  /*0580*/  FADD R8, -R36, R23 ;  /* 0x0000001724087221 */ /* 0x000fe40000000100 */
[----:B------:R-:W-:Y:S01]  /*0590*/  FFMA R5, R10, R7, -R5 ;  /* 0x000000070a057223 */ /* 0x000fe20000000805 */
[----:B------:R-:W-:-:S03]  /*05a0*/  FADD R6, -R36, R22 ;  /* 0x0000001624067221 */ /* 0x000fc60000000100 */
[----:B------:R-:W-:Y:S01]  /*05b0*/  FMUL R37, R8, R5 ;  /* 0x0000000508257220 */ /* 0x000fe20000400000 */
[----:B------:R-:W-:Y:S01]  /*05c0*/  FADD R4, -R38, R20 ;  /* 0x0000001426047221 */ /* 0x000fe20000000100 */
[C---:B------:R-:W-:Y:S01]  /*05d0*/  FFMA R3, R6.reuse, R7, -R3 ;  /* 0x0000000706037223 */ /* 0x040fe20000000803 */
[----:B------:R-:W-:-:S03]  /*05e0*/  FMUL R39, R6, R11 ;  /* 0x0000000b06277220 */ /* 0x000fc60000400000 */
[----:B------:R-:W-:Y:S01]  /*05f0*/  FFMA R0, R4, R3, -R37 ;  /* 0x0000000304007223 */ /* 0x000fe20000000825 */
[----:B------:R-:W-:Y:S01]  /*0600*/  FADD R3, -R35, R21 ;  /* 0x0000001523037221 */ /* 0x000fe20000000100 */
[----:B------:R-:W-:-:S04]  /*0610*/  FFMA R37, R10, R9, -R39 ;  /* 0x000000090a257223 */ /* 0x000fc80000000827 */
[----:B------:R-:W-:-:S04]  /*0620*/  FFMA R37, R3, R37, R0 ;  /* 0x0000002503257223 */ /* 0x000fc80000000000 */
[----:B------:R-:W1:Y:S01]  /*0630*/  FCHK P0, R37, 6 ;  /* 0x40c0000025007902 */ /* 0x000e620000000000 */
[----:B------:R-:W-:-:S04]  /*0640*/  FFMA R0, R37, R2, RZ ;  /* 0x0000000225007223 */ /* 0x000fc800000000ff */
[----:B------:R-:W-:-:S04]  /*0650*/  FFMA R39, R0, -6, R37 ;  /* 0xc0c0000000277823 */ /* 0x000fc80000000025 */
[----:B------:R-:W-:Y:S01]  /*0660*/  FFMA R2, R2, R39, R0 ;  /* 0x0000002702027223 */ /* 0x000fe20000000000 */
[----:B01----:R-:W-:Y:S06]  /*0670*/  @!P0 BRA `(.L_x_144) ;  /* 0x0000000000108947 */ /* 0x003fec0003800000 */
[----:B------:R-:W-:Y:S02]  /*0680*/  MOV R0, 0x40c00000 ;  /* 0x40c0000000007802 */ /* 0x000fe40000000f00 */
[----:B------:R-:W-:-:S07]  /*0690*/  MOV R40, 0x6b0 ;  /* 0x000006b000287802 */ /* 0x000fce0000000f00 */
[----:B-----5:R-:W-:Y:S05]  /*06a0*/  CALL.REL.NOINC `($__internal_5_$__cuda_sm3x_div_rn_noftz_f32_slowpath) ;  /* 0x0000001c00807944 */ /* 0x020fea0003c00000 */
[----:B------:R-:W-:-:S07]  /*06b0*/  MOV R2, R37 ;  /* 0x0000002500027202 */ /* 0x000fce0000000f00 */
.L_x_144:
[----:B------:R-:W-:Y:S05]  /*06c0*/  BSYNC.RECONVERGENT B0 ;  /* 0x0000000000007941 */ /* 0x000fea0003800200 */
.L_x_143:
[----:B------:R-:W-:Y:S01]  /*06d0*/  FADD R37, -R21, R30 ;  /* 0x0000001e15257221 */ /* 0x000fe20000000100 */
[----:B------:R-:W-:Y:S01]  /*06e0*/  FADD R0, -R20, R33 ;  /* 0x0000002114007221 */ /* 0x000fe20000000100 */
[----:B------:R-:W-:Y:S01]  /*06f0*/  FADD R45, -R23, R32 ;  /* 0x00000020172d7221 */ /* 0x000fe20000000100 */
[----:B------:R-:W-:Y:S01]  /*0700*/  BSSY.RECONVERGENT B1, `(.L_x_145) ;  /* 0x00000f1000017945 */ /* 0x000fe20003800200 */
[----:B-----5:R-:W-:Y:S01]  /*0710*/  FMUL R40, R16, R37 ;  /* 0x0000002510287220 */ /* 0x020fe20000400000 */
[CC--:B------:R-:W-:Y:S01]  /*0720*/  FMUL R41, R14.reuse, R0.reuse ;  /* 0x000000000e297220 */ /* 0x0c0fe20000400000 */
[C---:B------:R-:W-:Y:S01]  /*0730*/  FMUL R39, R15.reuse, R45 ;  /* 0x0000002d0f277220 */ /* 0x040fe20000400000 */
[----:B------:R-:W-:Y:S01]  /*0740*/  BSSY.RELIABLE B0, `(.L_x_146) ;  /* 0x000003f000007945 */ /* 0x000fe20003800100 */
[----:B------:R-:W-:Y:S01]  /*0750*/  FFMA R43, R15, R0, -R40 ;  /* 0x000000000f2b7223 */ /* 0x000fe20000000828 */
[----:B------:R-:W-:Y:S01]  /*0760*/  FADD R0, -R23, R22 ;  /* 0x0000001617007221 */ /* 0x000fe20000000100 */
[----:B------:R-:W-:Y:S01]  /*0770*/  FFMA R46, R14, R37, -R39 ;  /* 0x000000250e2e7223 */ /* 0x000fe20000000827 */
[----:B------:R-:W-:Y:S01]  /*0780*/  FADD R37, -R20, R31 ;  /* 0x0000001f14257221 */ /* 0x000fe20000000100 */
[----:B------:R-:W-:Y:S01]  /*0790*/  FFMA R45, R16, R45, -R41 ;  /* 0x0000002d102d7223 */ /* 0x000fe20000000829 */
[----:B------:R-:W-:-:S04]  /*07a0*/  FMUL R0, R0, R43 ;  /* 0x0000002b00007220 */ /* 0x000fc80000400000 */
[----:B------:R-:W-:Y:S01]  /*07b0*/  FFMA R37, R37, R46, R0 ;  /* 0x0000002e25257223 */ /* 0x000fe20000000000 */
[----:B------:R-:W-:-:S04]  /*07c0*/  FADD R0, -R21, R34 ;  /* 0x0000002215007221 */ /* 0x000fc80000000100 */
        /* <DEDUP_REMOVED lines=8> */
[----:B------:R-:W-:-:S07]  /*0850*/  MOV R40, 0x870 ;  /* 0x0000087000287802 */ /* 0x000fce0000000f00 */
[----:B------:R-:W-:Y:S05]  /*0860*/  CALL.REL.NOINC `($__internal_4_$__cuda_sm20_rcp_rn_f32_slowpath) ;  /* 0x0000001800407944 */ /* 0x000fea0003c00000 */
[----:B------:R-:W-:Y:S05]  /*0870*/  BRA `(.L_x_150) ;  /* 0x0000000000107947 */ /* 0x000fea0003800000 */
.L_x_149:
[----:B------:R-:W0:Y:S02]  /*0880*/  MUFU.RCP R39, R0 ;  /* 0x0000000000277308 */ /* 0x000e240000001000 */
[----:B0-----:R-:W-:-:S04]  /*0890*/  FFMA R37, R0, R39, -1 ;  /* 0xbf80000000257423 */ /* 0x001fc80000000027 */
[----:B------:R-:W-:-:S04]  /*08a0*/  FADD.FTZ R40, -R37, -RZ ;  /* 0x800000ff25287221 */ /* 0x000fc80000010100 */
[----:B------:R-:W-:-:S07]  /*08b0*/  FFMA R39, R39, R40, R39 ;  /* 0x0000002827277223 */ /* 0x000fce0000000027 */
.L_x_150:
[----:B------:R-:W-:Y:S05]  /*08c0*/  BSYNC.RECONVERGENT B2 ;  /* 0x0000000000027941 */ /* 0x000fea0003800200 */
.L_x_148:
        /* <DEDUP_REMOVED lines=10> */
[----:B------:R-:W-:Y:S01]  /*0970*/  FADD R45, -R23, R22 ;  /* 0x00000016172d7221 */ /* 0x000fe20000000100 */
[----:B------:R-:W-:-:S03]  /*0980*/  FADD R44, -R21, R34 ;  /* 0x00000022152c7221 */ /* 0x000fc60000000100 */
[----:B------:R-:W-:Y:S01]  /*0990*/  FMUL R37, R45, R42 ;  /* 0x0000002a2d257220 */ /* 0x000fe20000400000 */
[----:B------:R-:W-:-:S03]  /*09a0*/  FMUL R43, R44, R41 ;  /* 0x000000292c2b7220 */ /* 0x000fc60000400000 */
[----:B------:R-:W-:Y:S01]  /*09b0*/  FFMA R37, R44, R0, -R37 ;  /* 0x000000002c257223 */ /* 0x000fe20000000825 */
[----:B------:R-:W-:-:S04]  /*09c0*/  FADD R44, -R20, R31 ;  /* 0x0000001f142c7221 */ /* 0x000fc80000000100 */
[C---:B------:R-:W-:Y:S01]  /*09d0*/  FMUL R0, R44.reuse, R0 ;  /* 0x000000002c007220 */ /* 0x040fe20000400000 */
[----:B------:R-:W-:-:S03]  /*09e0*/  FFMA R43, R44, R42, -R43 ;  /* 0x0000002a2c2b7223 */ /* 0x000fc6000000082b */
[----:B------:R-:W-:Y:S01]  /*09f0*/  FFMA R0, R45, R41, -R0 ;  /* 0x000000292d007223 */ /* 0x000fe20000000800 */
        /* <DEDUP_REMOVED lines=8> */
[----:B------:R-:W-:Y:S01]  /*0a80*/  FADD R40, -R23, R32 ;  /* 0x0000002017287221 */ /* 0x000fe20000000100 */
[----:B------:R-:W-:Y:S01]  /*0a90*/  FADD R41, -R20, R33 ;  /* 0x0000002114297221 */ /* 0x000fe20000000100 */
[----:B------:R-:W-:Y:S02]  /*0aa0*/  FSETP.GEU.AND P0, PT, |R2|, 1.00000001335143196e-10, PT ;  /* 0x2edbe6ff0200780b */ /* 0x000fe40003f0e200 */
[----:B------:R-:W-:-:S04]  /*0ab0*/  FMUL R40, R40, R43 ;  /* 0x0000002b28287220 */ /* 0x000fc80000400000 */
[----:B------:R-:W-:Y:S01]  /*0ac0*/  FFMA R37, R41, R37, R40 ;  /* 0x0000002529257223 */ /* 0x000fe20000000028 */
[----:B------:R-:W-:-:S04]  /*0ad0*/  FADD R40, -R21, R30 ;  /* 0x0000001e15287221 */ /* 0x000fc80000000100 */
[----:B------:R-:W-:-:S04]  /*0ae0*/  FFMA R0, R40, R0, R37 ;  /* 0x0000000028007223 */ /* 0x000fc80000000025 */
[----:B------:R-:W-:-:S05]  /*0af0*/  FMUL R39, R0, R39 ;  /* 0x0000002700277220 */ /* 0x000fca0000400000 */
[----:B------:R-:W-:-:S13]  /*0b00*/  FSETP.LEU.OR P0, PT, R39, 9.9999999392252902908e-09, !P0 ;  /* 0x322bcc772700780b */ /* 0x000fda000470b400 */
[----:B------:R-:W-:Y:S05]  /*0b10*/  @!P0 BREAK.RELIABLE B0 ;  /* 0x0000000000008942 */ /* 0x000fea0003800100 */
[----:B------:R-:W-:Y:S05]  /*0b20*/  @!P0 BRA `(.L_x_151) ;  /* 0x0000000800b88947 */ /* 0x000fea0003800000 */
.L_x_147:
[----:B------:R-:W-:Y:S05]  /*0b30*/  BSYNC.RELIABLE B0 ;  /* 0x0000000000007941 */ /* 0x000fea0003800100 */
.L_x_146:
[----:B------:R-:W-:Y:S01]  /*0b40*/  FMUL R46, R16, R12 ;  /* 0x0000000c102e7220 */ /* 0x000fe20000400000 */
[C---:B------:R-:W-:Y:S01]  /*0b50*/  FMUL R37, R15.reuse, R6 ;  /* 0x000000060f257220 */ /* 0x040fe20000400000 */
[CC--:B------:R-:W-:Y:S01]  /*0b60*/  FMUL R39, R14.reuse, R10.reuse ;  /* 0x0000000a0e277220 */ /* 0x0c0fe20000400000 */
[----:B------:R-:W-:Y:S01]  /*0b70*/  BSSY.RELIABLE B2, `(.L_x_152) ;  /* 0x0000036000027945 */ /* 0x000fe20003800100 */
[----:B------:R-:W-:Y:S01]  /*0b80*/  FFMA R46, R15, R10, -R46 ;  /* 0x0000000a0f2e7223 */ /* 0x000fe2000000082e */
[----:B------:R-:W-:Y:S01]  /*0b90*/  FFMA R48, R14, R12, -R37 ;  /* 0x0000000c0e307223 */ /* 0x000fe20000000825 */
[----:B------:R-:W-:Y:S02]  /*0ba0*/  FFMA R50, R16, R6, -R39 ;  /* 0x0000000610327223 */ /* 0x000fe40000000827 */
        /* <DEDUP_REMOVED lines=13> */
.L_x_155:
[----:B------:R-:W0:Y:S02]  /*0c80*/  MUFU.RCP R39, R0 ;  /* 0x0000000000277308 */ /* 0x000e240000001000 */
[----:B0-----:R-:W-:-:S04]  /*0c90*/  FFMA R37, R0, R39, -1 ;  /* 0xbf80000000257423 */ /* 0x001fc80000000027 */
[----:B------:R-:W-:-:S04]  /*0ca0*/  FADD.FTZ R40, -R37, -RZ ;  /* 0x800000ff25287221 */ /* 0x000fc80000010100 */
[----:B------:R-:W-:-:S07]  /*0cb0*/  FFMA R39, R39, R40, R39 ;  /* 0x0000002827277223 */ /* 0x000fce0000000027 */
.L_x_156:
[----:B------:R-:W-:Y:S05]  /*0cc0*/  BSYNC.RECONVERGENT B3 ;  /* 0x0000000000037941 */ /* 0x000fea0003800200 */
.L_x_154:
        /* <DEDUP_REMOVED lines=24> */
[----:B------:R-:W-:Y:S01]  /*0e50*/  FMUL R41, R6, R41 ;  /* 0x0000002906297220 */ /* 0x000fe20000400000 */
[----:B------:R-:W-:-:S03]  /*0e60*/  FSETP.GEU.AND P0, PT, |R2|, 1.00000001335143196e-10, PT ;  /* 0x2edbe6ff0200780b */ /* 0x000fc60003f0e200 */
[----:B------:R-:W-:-:S04]  /*0e70*/  FFMA R41, R10, R37, R41 ;  /* 0x000000250a297223 */ /* 0x000fc80000000029 */
[----:B------:R-:W-:-:S04]  /*0e80*/  FFMA R40, R12, R40, R41 ;  /* 0x000000280c287223 */ /* 0x000fc80000000029 */
[----:B------:R-:W-:-:S05]  /*0e90*/  FMUL R39, R40, R39 ;  /* 0x0000002728277220 */ /* 0x000fca0000400000 */
[----:B------:R-:W-:-:S13]  /*0ea0*/  FSETP.GT.AND P1, PT, R39, 9.9999999392252902908e-09, PT ;  /* 0x322bcc772700780b */ /* 0x000fda0003f24000 */
[----:B------:R-:W-:Y:S05]  /*0eb0*/  @P0 BREAK.RELIABLE P1, B2 ;  /* 0x0000000000020942 */ /* 0x000fea0000800100 */
[----:B------:R-:W-:Y:S05]  /*0ec0*/  @P0 BRA P1, `(.L_x_151) ;  /* 0x0000000400d00947 */ /* 0x000fea0000800000 */
.L_x_153:
[----:B------:R-:W-:Y:S05]  /*0ed0*/  BSYNC.RELIABLE B2 ;  /* 0x0000000000027941 */ /* 0x000fea0003800100 */
.L_x_152:
        /* <DEDUP_REMOVED lines=20> */
.L_x_160:
[----:B------:R-:W0:Y:S02]  /*1020*/  MUFU.RCP R39, R0 ;  /* 0x0000000000277308 */ /* 0x000e240000001000 */
[----:B0-----:R-:W-:-:S04]  /*1030*/  FFMA R37, R0, R39, -1 ;  /* 0xbf80000000257423 */ /* 0x001fc80000000027 */
[----:B------:R-:W-:-:S04]  /*1040*/  FADD.FTZ R40, -R37, -RZ ;  /* 0x800000ff25287221 */ /* 0x000fc80000010100 */
[----:B------:R-:W-:-:S07]  /*1050*/  FFMA R39, R39, R40, R39 ;  /* 0x0000002827277223 */ /* 0x000fce0000000027 */
.L_x_161:
[----:B------:R-:W-:Y:S05]  /*1060*/  BSYNC.RECONVERGENT B3 ;  /* 0x0000000000037941 */ /* 0x000fea0003800200 */
.L_x_159:
        /* <DEDUP_REMOVED lines=12> */
[-C--:B------:R-:W-:Y:S01]  /*1130*/  FFMA R0, R3, R41.reuse, -R0 ;  /* 0x0000002903007223 */ /* 0x080fe20000000800 */
        /* <DEDUP_REMOVED lines=19> */
.L_x_158:
[----:B------:R-:W-:Y:S05]  /*1270*/  BSYNC.RELIABLE B2 ;  /* 0x0000000000027941 */ /* 0x000fea0003800100 */
.L_x_157:
[-C--:B------:R-:W-:Y:S01]  /*1280*/  FMUL R0, R16, R3.reuse ;  /* 0x0000000310007220 */ /* 0x080fe20000400000 */
[C---:B------:R-:W-:Y:S01]  /*1290*/  FMUL R45, R15.reuse, R8 ;  /* 0x000000080f2d7220 */ /* 0x040fe20000400000 */
[CC--:B------:R-:W-:Y:S02]  /*12a0*/  FMUL R47, R14.reuse, R4.reuse ;  /* 0x000000040e2f7220 */ /* 0x0c0fe40000400000 */
[----:B------:R-:W-:Y:S01]  /*12b0*/  FFMA R43, R15, R4, -R0 ;  /* 0x000000040f2b7223 */ /* 0x000fe20000000800 */
[----:B------:R-:W-:Y:S01]  /*12c0*/  FFMA R45, R14, R3, -R45 ;  /* 0x000000030e2d7223 */ /* 0x000fe2000000082d */
[----:B------:R-:W-:Y:S02]  /*12d0*/  FFMA R47, R16, R8, -R47 ;  /* 0x00000008102f7223 */ /* 0x000fe4000000082f */
[----:B------:R-:W-:-:S04]  /*12e0*/  FMUL R37, R6, R43 ;  /* 0x0000002b06257220 */ /* 0x000fc80000400000 */
[----:B------:R-:W-:-:S04]  /*12f0*/  FFMA R37, R10, R45, R37 ;  /* 0x0000002d0a257223 */ /* 0x000fc80000000025 */
[----:B------:R-:W-:-:S05]  /*1300*/  FFMA R37, R12, R47, R37 ;  /* 0x0000002f0c257223 */ /* 0x000fca0000000025 */
[----:B------:R-:W-:-:S13]  /*1310*/  FSETP.GEU.AND P0, PT, |R37|, 9.9999999392252902908e-09, PT ;  /* 0x322bcc772500780b */ /* 0x000fda0003f0e200 */
[----:B------:R-:W-:Y:S05]  /*1320*/  @!P0 EXIT ;  /* 0x000000000000894d */ /* 0x000fea0003800000 */
[----:B------:R-:W-:Y:S01]  /*1330*/  IADD3 R0, PT, PT, R37, 0x1800000, RZ ;  /* 0x0180000025007810 */ /* 0x000fe20007ffe0ff */
[----:B------:R-:W-:Y:S03]  /*1340*/  BSSY.RECONVERGENT B2, `(.L_x_162) ;  /* 0x000000d000027945 */ /* 0x000fe60003800200 */
[----:B------:R-:W-:-:S04]  /*1350*/  LOP3.LUT R0, R0, 0x7f800000, RZ, 0xc0, !PT ;  /* 0x7f80000000007812 */ /* 0x000fc800078ec0ff */
[----:B------:R-:W-:-:S13]  /*1360*/  ISETP.GT.U32.AND P0, PT, R0, 0x1ffffff, PT ;  /* 0x01ffffff0000780c */ /* 0x000fda0003f04070 */
[----:B------:R-:W-:Y:S05]  /*1370*/  @P0 BRA `(.L_x_163) ;  /* 0x0000000000140947 */ /* 0x000fea0003800000 */
[----:B------:R-:W-:Y:S02]  /*1380*/  MOV R0, R37 ;  /* 0x0000002500007202 */ /* 0x000fe40000000f00 */
[----:B------:R-:W-:-:S07]  /*1390*/  MOV R40, 0x13b0 ;  /* 0x000013b000287802 */ /* 0x000fce0000000f00 */
[----:B------:R-:W-:Y:S05]  /*13a0*/  CALL.REL.NOINC `($__internal_4_$__cuda_sm20_rcp_rn_f32_slowpath) ;  /* 0x0000000c00707944 */ /* 0x000fea0003c00000 */
[----:B------:R-:W-:Y:S01]  /*13b0*/  MOV R0, R39 ;  /* 0x0000002700007202 */ /* 0x000fe20000000f00 */
[----:B------:R-:W-:Y:S06]  /*13c0*/  BRA `(.L_x_164) ;  /* 0x0000000000107947 */ /* 0x000fec0003800000 */
.L_x_163:
[----:B------:R-:W0:Y:S02]  /*13d0*/  MUFU.RCP R0, R37 ;  /* 0x0000002500007308 */ /* 0x000e240000001000 */
[----:B0-----:R-:W-:-:S04]  /*13e0*/  FFMA R39, R37, R0, -1 ;  /* 0xbf80000025277423 */ /* 0x001fc80000000000 */
[----:B------:R-:W-:-:S04]  /*13f0*/  FADD.FTZ R39, -R39, -RZ ;  /* 0x800000ff27277221 */ /* 0x000fc80000010100 */
[----:B------:R-:W-:-:S07]  /*1400*/  FFMA R0, R0, R39, R0 ;  /* 0x0000002700007223 */ /* 0x000fce0000000000 */
.L_x_164:
[----:B------:R-:W-:Y:S05]  /*1410*/  BSYNC.RECONVERGENT B2 ;  /* 0x0000000000027941 */ /* 0x000fea0003800200 */
.L_x_162:
[----:B------:R-:W-:-:S04]  /*1420*/  FADD R41, R17, -R36 ;  /* 0x8000002411297221 */ /* 0x000fc80000000000 */
[----:B------:R-:W-:Y:S01]  /*1430*/  FMUL R40, R41, R43 ;  /* 0x0000002b29287220 */ /* 0x000fe20000400000 */
[----:B------:R-:W-:-:S04]  /*1440*/  FADD R43, R19, -R38 ;  /* 0x80000026132b7221 */ /* 0x000fc80000000000 */
[----:B------:R-:W-:Y:S01]  /*1450*/  FFMA R40, R43, R45, R40 ;  /* 0x0000002d2b287223 */ /* 0x000fe20000000028 */
[----:B------:R-:W-:-:S04]  /*1460*/  FADD R45, R18, -R35 ;  /* 0x80000023122d7221 */ /* 0x000fc80000000000 */
[----:B------:R-:W-:-:S04]  /*1470*/  FFMA R47, R45, R47, R40 ;  /* 0x0000002f2d2f7223 */ /* 0x000fc80000000028 */
[----:B------:R-:W-:-:S05]  /*1480*/  FMUL R44, R47, R0 ;  /* 0x000000002f2c7220 */ /* 0x000fca0000400000 */
[----:B------:R-:W-:-:S04]  /*1490*/  FSETP.GT.AND P0, PT, R44, 1, PT ;  /* 0x3f8000002c00780b */ /* 0x000fc80003f04000 */
[----:B------:R-:W-:-:S13]  /*14a0*/  FSETP.LT.OR P0, PT, R44, RZ, P0 ;  /* 0x000000ff2c00720b */ /* 0x000fda0000701400 */
[----:B------:R-:W-:Y:S05]  /*14b0*/  @P0 EXIT ;  /* 0x000000000000094d */ /* 0x000fea0003800000 */
        /* <DEDUP_REMOVED lines=13> */
[----:B------:R-:W-:Y:S05]  /*1590*/  @P0 EXIT ;  /* 0x000000000000094d */ /* 0x000fea0003800000 */
[----:B------:R-:W-:Y:S01]  /*15a0*/  FMUL R39, R8, R39 ;  /* 0x0000002708277220 */ /* 0x000fe20000400000 */
[----:B------:R-:W-:-:S03]  /*15b0*/  FSETP.GEU.AND P0, PT, |R2|, 1.00000001335143196e-10, PT ;  /* 0x2edbe6ff0200780b */ /* 0x000fc60003f0e200 */
[----:B------:R-:W-:-:S04]  /*15c0*/  FFMA R42, R4, R37, R39 ;  /* 0x00000025042a7223 */ /* 0x000fc80000000027 */
[----:B------:R-:W-:-:S04]  /*15d0*/  FFMA R37, R3, R40, R42 ;  /* 0x0000002803257223 */ /* 0x000fc8000000002a */
[----:B------:R-:W-:-:S05]  /*15e0*/  FMUL R39, R37, R0 ;  /* 0x0000000025277220 */ /* 0x000fca0000400000 */
[----:B------:R-:W-:-:S13]  /*15f0*/  FSETP.GT.AND P0, PT, R39, 9.9999999392252902908e-09, P0 ;  /* 0x322bcc772700780b */ /* 0x000fda0000704000 */
[----:B------:R-:W-:Y:S05]  /*1600*/  @!P0 EXIT ;  /* 0x000000000000894d */ /* 0x000fea0003800000 */
.L_x_151:
[----:B------:R-:W-:Y:S05]  /*1610*/  BSYNC.RECONVERGENT B1 ;  /* 0x0000000000017941 */ /* 0x000fea0003800200 */
.L_x_145:
[----:B------:R-:W-:Y:S05]  /*1620*/  WARPSYNC.ALL ;  /* 0x0000000000007948 */ /* 0x000fea0003800000 */
[-C--:B------:R-:W-:Y:S01]  /*1630*/  FFMA R15, R15, R39.reuse, R18 ;  /* 0x000000270f0f7223 */ /* 0x080fe20000000012 */
[-C--:B------:R-:W-:Y:S01]  /*1640*/  FFMA R16, R16, R39.reuse, R19 ;  /* 0x0000002710107223 */ /* 0x080fe20000000013 */
[----:B------:R-:W-:Y:S01]  /*1650*/  FFMA R17, R14, R39, R17 ;  /* 0x000000270e117223 */ /* 0x000fe20000000011 */
[----:B------:R-:W-:Y:S01]  /*1660*/  BSSY.RECONVERGENT B1, `(.L_x_165) ;  /* 0x0000020000017945 */ /* 0x000fe20003800200 */
[----:B------:R-:W-:Y:S01]  /*1670*/  FADD R34, R34, -R15 ;  /* 0x8000000f22227221 */ /* 0x000fe20000000000 */
[--C-:B------:R-:W-:Y:S01]  /*1680*/  FADD R33, R33, -R16.reuse ;  /* 0x8000001021217221 */ /* 0x100fe20000000000 */
[----:B------:R-:W-:Y:S01]  /*1690*/  FADD R31, R31, -R16 ;  /* 0x800000101f1f7221 */ /* 0x000fe20000000000 */
[----:B------:R-:W-:Y:S01]  /*16a0*/  FADD R32, R32, -R17 ;  /* 0x8000001120207221 */ /* 0x000fe20000000000 */
[----:B------:R-:W-:Y:S01]  /*16b0*/  FADD R30, R30, -R15 ;  /* 0x8000000f1e1e7221 */ /* 0x000fe20000000000 */
[-C--:B------:R-:W-:Y:S01]  /*16c0*/  FMUL R0, R34, R33.reuse ;  /* 0x0000002122007220 */ /* 0x080fe20000400000 */
[--C-:B------:R-:W-:Y:S01]  /*16d0*/  FADD R23, R23, -R17.reuse ;  /* 0x8000001117177221 */ /* 0x100fe20000000000 */
[----:B------:R-:W-:Y:S01]  /*16e0*/  FADD R22, R22, -R17 ;  /* 0x8000001116167221 */ /* 0x000fe20000000000 */
[----:B------:R-:W-:Y:S01]  /*16f0*/  FMUL R19, R34, R32 ;  /* 0x0000002022137220 */ /* 0x000fe20000400000 */
[-C--:B------:R-:W-:Y:S01]  /*1700*/  FFMA R0, R31, R30.reuse, -R0 ;  /* 0x0000001e1f007223 */ /* 0x080fe20000000800 */
[----:B------:R-:W-:Y:S01]  /*1710*/  FADD R20, R20, -R16 ;  /* 0x8000001014147221 */ /* 0x000fe20000000000 */
[C---:B------:R-:W-:Y:S01]  /*1720*/  FMUL R14, R22.reuse, R33 ;  /* 0x00000021160e7220 */ /* 0x040fe20000400000 */
[----:B------:R-:W-:Y:S01]  /*1730*/  FFMA R19, R22, R30, -R19 ;  /* 0x0000001e16137223 */ /* 0x000fe20000000813 */
[----:B------:R-:W-:Y:S01]  /*1740*/  FMUL R23, R23, R0 ;  /* 0x0000000017177220 */ /* 0x000fe20000400000 */
[----:B------:R-:W-:-:S02]  /*1750*/  HFMA2 R0, -RZ, RZ, 1.541015625, -0.052093505859375 ;  /* 0x3e2aaaabff007431 */ /* 0x000fc400000001ff */
[----:B------:R-:W-:Y:S01]  /*1760*/  FFMA R14, R31, R32, -R14 ;  /* 0x000000201f0e7223 */ /* 0x000fe2000000080e */
[----:B------:R-:W-:Y:S01]  /*1770*/  FADD R21, R21, -R15 ;  /* 0x8000000f15157221 */ /* 0x000fe20000000000 */
        /* <DEDUP_REMOVED lines=12> */
[----:B------:R-:W-:Y:S05]  /*1840*/  CALL.REL.NOINC `($__internal_5_$__cuda_sm3x_div_rn_noftz_f32_slowpath) ;  /* 0x0000000c00187944 */ /* 0x000fea0003c00000 */
[----:B------:R-:W-:-:S07]  /*1850*/  MOV R19, R37 ;  /* 0x0000002500137202 */ /* 0x000fce0000000f00 */
.L_x_166:
[----:B------:R-:W-:Y:S05]  /*1860*/  BSYNC.RECONVERGENT B1 ;  /* 0x0000000000017941 */ /* 0x000fea0003800200 */
.L_x_165:
        /* <DEDUP_REMOVED lines=12> */
[----:B------:R-:W-:Y:S05]  /*1930*/  CALL.REL.NOINC `($__internal_5_$__cuda_sm3x_div_rn_noftz_f32_slowpath) ;  /* 0x0000000800dc7944 */ /* 0x000fea0003c00000 */
[----:B------:R-:W-:-:S07]  /*1940*/  MOV R14, R37 ;  /* 0x00000025000e7202 */ /* 0x000fce0000000f00 */
.L_x_168:
[----:B------:R-:W-:Y:S05]  /*1950*/  BSYNC.RECONVERGENT B1 ;  /* 0x0000000000017941 */ /* 0x000fea0003800200 */
.L_x_167:
[----:B------:R-:W-:Y:S01]  /*1960*/  FADD R36, -R36, R17 ;  /* 0x0000001124247221 */ /* 0x000fe20000000100 */
[----:B------:R-:W-:Y:S01]  /*1970*/  FMUL R17, R12, R9 ;  /* 0x000000090c117220 */ /* 0x000fe20000400000 */
[----:B------:R-:W-:Y:S01]  /*1980*/  FADD R16, -R38, R16 ;  /* 0x0000001026107221 */ /* 0x000fe20000000100 */
[C---:B------:R-:W-:Y:S01]  /*1990*/  FMUL R19, R6.reuse, R11 ;  /* 0x0000000b06137220 */ /* 0x040fe20000400000 */
[----:B------:R-:W-:Y:S01]  /*19a0*/  FMUL R5, R5, R36 ;  /* 0x0000002405057220 */ /* 0x000fe20000400000 */
[----:B------:R-:W-:Y:S01]  /*19b0*/  FFMA R0, R6, R7, -R17 ;  /* 0x0000000706007223 */ /* 0x000fe20000000811 */
[----:B------:R-:W-:Y:S02]  /*19c0*/  HFMA2 R18, -RZ, RZ, 1.541015625, -0.052093505859375 ;  /* 0x3e2aaaabff127431 */ /* 0x000fe400000001ff */
[----:B------:R-:W-:Y:S01]  /*19d0*/  FADD R15, -R35, R15 ;  /* 0x0000000f230f7221 */ /* 0x000fe20000000100 */
[----:B------:R-:W-:Y:S01]  /*19e0*/  FFMA R19, R10, R9, -R19 ;  /* 0x000000090a137223 */ /* 0x000fe20000000813 */
[----:B------:R-:W-:Y:S01]  /*19f0*/  FFMA R0, R0, R16, -R5 ;  /* 0x0000001000007223 */ /* 0x000fe20000000805 */
[----:B------:R-:W-:Y:S01]  /*1a00*/  MOV R17, 0x40c00000 ;  /* 0x40c0000000117802 */ /* 0x000fe20000000f00 */
[----:B------:R-:W-:Y:S02]  /*1a10*/  BSSY.RECONVERGENT B1, `(.L_x_169) ;  /* 0x000000d000017945 */ /* 0x000fe40003800200 */
[----:B------:R-:W-:-:S02]  /*1a20*/  FFMA R20, R19, R15, R0 ;  /* 0x0000000f13147223 */ /* 0x000fc40000000000 */
[----:B------:R-:W-:Y:S02]  /*1a30*/  FFMA R17, R18, -R17, 1 ;  /* 0x3f80000012117423 */ /* 0x000fe40000000811 */
[----:B------:R-:W0:Y:S02]  /*1a40*/  FCHK P0, R20, 6 ;  /* 0x40c0000014007902 */ /* 0x000e240000000000 */
        /* <DEDUP_REMOVED lines=8> */
[----:B------:R-:W-:Y:S05]  /*1ad0*/  CALL.REL.NOINC `($__internal_5_$__cuda_sm3x_div_rn_noftz_f32_slowpath) ;  /* 0x0000000800747944 */ /* 0x000fea0003c00000 */
.L_x_170:
[----:B------:R-:W-:Y:S05]  /*1ae0*/  BSYNC.RECONVERGENT B1 ;  /* 0x0000000000017941 */ /* 0x000fea0003800200 */
.L_x_169:
        /* <DEDUP_REMOVED lines=14> */
.L_x_172:
[----:B------:R-:W-:Y:S05]  /*1bd0*/  BSYNC.RECONVERGENT B1 ;  /* 0x0000000000017941 */ /* 0x000fea0003800200 */
.L_x_171:
        /* <DEDUP_REMOVED lines=23> */
.L_x_174:
[----:B------:R-:W-:Y:S05]  /*1d50*/  BSYNC.RECONVERGENT B1 ;  /* 0x0000000000017941 */ /* 0x000fea0003800200 */
.L_x_173:
        /* <DEDUP_REMOVED lines=14> */
.L_x_176:
[----:B------:R-:W-:Y:S05]  /*1e40*/  BSYNC.RECONVERGENT B1 ;  /* 0x0000000000017941 */ /* 0x000fea0003800200 */
.L_x_175:
[C---:B------:R-:W-:Y:S01]  /*1e50*/  FMUL R11, R12.reuse, R16 ;  /* 0x000000100c0b7220 */ /* 0x040fe20000400000 */
[----:B------:R-:W-:Y:S01]  /*1e60*/  FMUL R9, R12, R36 ;  /* 0x000000240c097220 */ /* 0x000fe20000400000 */
[----:B------:R-:W-:Y:S01]  /*1e70*/  FMUL R17, R6, R16 ;  /* 0x0000001006117220 */ /* 0x000fe20000400000 */
[----:B------:R-:W-:Y:S02]  /*1e80*/  HFMA2 R0, -RZ, RZ, 1.541015625, -0.052093505859375 ;  /* 0x3e2aaaabff007431 */ /* 0x000fe400000001ff */
[-C--:B------:R-:W-:Y:S01]  /*1e90*/  FFMA R11, R10, R15.reuse, -R11 ;  /* 0x0000000f0a0b7223 */ /* 0x080fe2000000080b */
[----:B------:R-:W-:Y:S01]  /*1ea0*/  FFMA R9, R6, R15, -R9 ;  /* 0x0000000f06097223 */ /* 0x000fe20000000809 */
[----:B------:R-:W-:Y:S01]  /*1eb0*/  FFMA R17, R10, R36, -R17 ;  /* 0x000000240a117223 */ /* 0x000fe20000000811 */
[----:B------:R-:W-:Y:S01]  /*1ec0*/  MOV R15, 0x40c00000 ;  /* 0x40c00000000f7802 */ /* 0x000fe20000000f00 */
        /* <DEDUP_REMOVED lines=15> */
.L_x_178:
[----:B------:R-:W-:Y:S05]  /*1fc0*/  BSYNC.RECONVERGENT B1 ;  /* 0x0000000000017941 */ /* 0x000fea0003800200 */
.L_x_177:
        /* <DEDUP_REMOVED lines=14> */
.L_x_180:
[----:B------:R-:W-:Y:S05]  /*20b0*/  BSYNC.RECONVERGENT B1 ;  /* 0x0000000000017941 */ /* 0x000fea0003800200 */
.L_x_179:
[----:B------:R-:W0:Y:S01]  /*20c0*/  LDCU.64 UR4, c[0x0][0x3a8] ;  /* 0x00007500ff0477ac */ /* 0x000e220008000a00 */
[----:B------:R-:W-:-:S05]  /*20d0*/  HFMA2 R0, -RZ, RZ, 0, 5.9604644775390625e-08 ;  /* 0x00000001ff007431 */ /* 0x000fca00000001ff */
[----:B------:R-:W-:Y:S04]  /*20e0*/  STG.E.U8 desc[UR6][R26.64], R0 ;  /* 0x000000001a007986 */ /* 0x000fe8000c101106 */
[----:B------:R-:W-:Y:S01]  /*20f0*/  STG.E desc[UR6][R28.64], R39 ;  /* 0x000000271c007986 */ /* 0x000fe2000c101906 */
[----:B0-----:R-:W-:-:S04]  /*2100*/  LEA R2, P0, R24, UR4, 0x4 ;  /* 0x0000000418027c11 */ /* 0x001fc8000f8020ff */
[----:B------:R-:W-:-:S05]  /*2110*/  LEA.HI.X R3, R24, UR5, R13, 0x4, P0 ;  /* 0x0000000518037c11 */ /* 0x000fca00080f240d */
[----:B------:R-:W-:Y:S04]  /*2120*/  STG.E desc[UR6][R2.64], R14 ;  /* 0x0000000e02007986 */ /* 0x000fe8000c101906 */
[----:B------:R-:W-:Y:S04]  /*2130*/  STG.E desc[UR6][R2.64+0x4], R5 ;  /* 0x0000040502007986 */ /* 0x000fe8000c101906 */
[----:B------:R-:W-:Y:S04]  /*2140*/  STG.E desc[UR6][R2.64+0x8], R7 ;  /* 0x0000080702007986 */ /* 0x000fe8000c101906 */
[----:B------:R-:W-:Y:S01]  /*2150*/  STG.E desc[UR6][R2.64+0xc], R9 ;  /* 0x00000c0902007986 */ /* 0x000fe2000c101906 */
[----:B------:R-:W-:Y:S05]  /*2160*/  EXIT ;  /* 0x000000000000794d */ /* 0x000fea0003800000 */
        .weak           $__internal_4_$__cuda_sm20_rcp_rn_f32_slowpath
        .type           $__internal_4_$__cuda_sm20_rcp_rn_f32_slowpath,@function
        .size           $__internal_4_$__cuda_sm20_rcp_rn_f32_slowpath,($__internal_5_$__cuda_sm3x_div_rn_noftz_f32_slowpath - $__internal_4_$__cuda_sm20_rcp_rn_f32_slowpath)
$__internal_4_$__cuda_sm20_rcp_rn_f32_slowpath:
[----:B------:R-:W-:Y:S01]  /*2170*/  SHF.L.U32 R39, R0, 0x1, RZ ;  /* 0x0000000100277819 */ /* 0x000fe200000006ff */
[----:B------:R-:W-:Y:S03]  /*2180*/  BSSY.RECONVERGENT B4, `(.L_x_181) ;  /* 0x0000030000047945 */ /* 0x000fe60003800200 */
[----:B------:R-:W-:-:S04]  /*2190*/  SHF.R.U32.HI R39, RZ, 0x18, R39 ;  /* 0x00000018ff277819 */ /* 0x000fc80000011627 */
[----:B------:R-:W-:-:S13]  /*21a0*/  ISETP.NE.U32.AND P0, PT, R39, RZ, PT ;  /* 0x000000ff2700720c */ /* 0x000fda0003f05070 */
[----:B------:R-:W-:Y:S05]  /*21b0*/  @P0 BRA `(.L_x_182) ;  /* 0x0000000000280947 */ /* 0x000fea0003800000 */
[----:B------:R-:W-:-:S04]  /*21c0*/  SHF.L.U32 R37, R0, 0x1, RZ ;  /* 0x0000000100257819 */ /* 0x000fc800000006ff */
        /* <DEDUP_REMOVED lines=9> */
.L_x_182:
        /* <DEDUP_REMOVED lines=10> */
[----:B------:R-:W-:-:S04]  /*2300*/  FFMA.RP R41, R41, R42, R41 ;  /* 0x0000002a29297223 */ /* 0x000fc80000008029 */
[C---:B------:R-:W-:Y:S02]  /*2310*/  LOP3.LUT R42, R44.reuse, 0x7fffff, RZ, 0xc0, !PT ;  /* 0x007fffff2c2a7812 */ /* 0x040fe400078ec0ff */
[----:B------:R-:W-:Y:S02]  /*2320*/  FSETP.NEU.FTZ.AND P0, PT, R44, R41, PT ;  /* 0x000000292c00720b */ /* 0x000fe40003f1d000 */
[----:B------:R-:W-:Y:S02]  /*2330*/  MOV R44, 0x3 ;  /* 0x00000003002c7802 */ /* 0x000fe40000000f00 */
[----:B------:R-:W-:Y:S02]  /*2340*/  LOP3.LUT R42, R42, 0x800000, RZ, 0xfc, !PT ;  /* 0x008000002a2a7812 */ /* 0x000fe400078efcff */
[----:B------:R-:W-:Y:S02]  /*2350*/  SHF.L.U32 R41, R44, R37, RZ ;  /* 0x000000252c297219 */ /* 0x000fe400000006ff */
[----:B------:R-:W-:-:S02]  /*2360*/  SHF.R.U32.HI R39, RZ, R39, R42 ;  /* 0x00000027ff277219 */ /* 0x000fc4000001162a */
[----:B------:R-:W-:Y:S02]  /*2370*/  LOP3.LUT R44, R41, R42, RZ, 0xc0, !PT ;  /* 0x0000002a292c7212 */ /* 0x000fe400078ec0ff */
[----:B------:R-:W-:Y:S02]  /*2380*/  SEL R41, RZ, 0xffffffff, !P0 ;  /* 0xffffffffff297807 */ /* 0x000fe40004000000 */
[-C--:B------:R-:W-:Y:S02]  /*2390*/  SHF.R.U32.HI R44, RZ, R37.reuse, R44 ;  /* 0x00000025ff2c7219 */ /* 0x080fe4000001162c */
[----:B------:R-:W-:Y:S02]  /*23a0*/  IADD3 R41, PT, PT, -R41, RZ, RZ ;  /* 0x000000ff29297210 */ /* 0x000fe40007ffe1ff */
[----:B------:R-:W-:Y:S02]  /*23b0*/  LOP3.LUT P0, RZ, R44, 0x1, RZ, 0xc0, !PT ;  /* 0x000000012cff7812 */ /* 0x000fe4000780c0ff */
[----:B------:R-:W-:-:S02]  /*23c0*/  LOP3.LUT P1, RZ, R41, R37, R42, 0xf8, !PT ;  /* 0x0000002529ff7212 */ /* 0x000fc4000782f82a */
[----:B------:R-:W-:-:S04]  /*23d0*/  LOP3.LUT P2, RZ, R44, 0x2, RZ, 0xc0, !PT ;  /* 0x000000022cff7812 */ /* 0x000fc8000784c0ff */
[----:B------:R-:W-:Y:S02]  /*23e0*/  PLOP3.LUT P0, PT, P0, P1, P2, 0xe0, 0x0 ;  /* 0x000000000000781c */ /* 0x000fe40000703c20 */
[----:B------:R-:W-:Y:S02]  /*23f0*/  LOP3.LUT P1, RZ, R0, 0x7fffff, RZ, 0xc0, !PT ;  /* 0x007fffff00ff7812 */ /* 0x000fe4000782c0ff */
[----:B------:R-:W-:-:S04]  /*2400*/  SEL R37, RZ, 0x1, !P0 ;  /* 0x00000001ff257807 */ /* 0x000fc80004000000 */
[----:B------:R-:W-:-:S04]  /*2410*/  IADD3 R37, PT, PT, -R37, RZ, RZ ;  /* 0x000000ff25257210 */ /* 0x000fc80007ffe1ff */
[----:B------:R-:W-:-:S13]  /*2420*/  ISETP.GE.AND P0, PT, R37, RZ, PT ;  /* 0x000000ff2500720c */ /* 0x000fda0003f06270 */
[----:B------:R-:W-:-:S04]  /*2430*/  @!P0 IADD3 R39, PT, PT, R39, 0x1, RZ ;  /* 0x0000000127278810 */ /* 0x000fc80007ffe0ff */
[----:B------:R-:W-:-:S04]  /*2440*/  @!P1 SHF.L.U32 R39, R39, 0x1, RZ ;  /* 0x0000000127279819 */ /* 0x000fc800000006ff */
[----:B------:R-:W-:Y:S01]  /*2450*/  LOP3.LUT R39, R39, 0x80000000, R0, 0xf8, !PT ;  /* 0x8000000027277812 */ /* 0x000fe200078ef800 */
[----:B------:R-:W-:Y:S06]  /*2460*/  BRA `(.L_x_183) ;  /* 0x0000000000047947 */ /* 0x000fec0003800000 */
.L_x_184:
[----:B------:R0:W1:Y:S02]  /*2470*/  MUFU.RCP R39, R0 ;  /* 0x0000000000277308 */ /* 0x0000640000001000 */
.L_x_183:
[----:B------:R-:W-:Y:S05]  /*2480*/  BSYNC.RECONVERGENT B4 ;  /* 0x0000000000047941 */ /* 0x000fea0003800200 */
.L_x_181:
[----:B------:R-:W-:-:S04]  /*2490*/  HFMA2 R41, -RZ, RZ, 0, 0 ;  /* 0x00000000ff297431 */ /* 0x000fc800000001ff */
[----:B01----:R-:W-:Y:S05]  /*24a0*/  RET.REL.NODEC R40 `(_ZN3lfs5tetra4cuda36_GLOBAL__N__f3b2ec31_4_k_cu_5190dfff27ray_tet_intersection_kernelEPKfS4_S4_PKlPhPfS8_mm) ;  /* 0xffffffd828d47950 */ /* 0x003fea0003c3ffff */
        .weak           $__internal_5_$__cuda_sm3x_div_rn_noftz_f32_slowpath
        .type           $__internal_5_$__cuda_sm3x_div_rn_noftz_f32_slowpath,@function
        .size           $__internal_5_$__cuda_sm3x_div_rn_noftz_f32_slowpath,(.L_x_345 - $__internal_5_$__cuda_sm3x_div_rn_noftz_f32_slowpath)
$__internal_5_$__cuda_sm3x_div_rn_noftz_f32_slowpath:
[----:B------:R-:W-:Y:S01]  /*24b0*/  SHF.R.U32.HI R42, RZ, 0x17, R0 ;  /* 0x00000017ff2a7819 */ /* 0x000fe20000011600 */
[----:B------:R-:W-:Y:S01]  /*24c0*/  BSSY.RECONVERGENT B2, `(.L_x_185) ;  /* 0x0000063000027945 */ /* 0x000fe20003800200 */
[----:B------:R-:W-:Y:S02]  /*24d0*/  SHF.R.U32.HI R45, RZ, 0x17, R37 ;  /* 0x00000017ff2d7819 */ /* 0x000fe40000011625 */
[----:B------:R-:W-:Y:S02]  /*24e0*/  LOP3.LUT R42, R42, 0xff, RZ, 0xc0, !PT ;  /* 0x000000ff2a2a7812 */ /* 0x000fe400078ec0ff */
[----:B------:R-:W-:Y:S02]  /*24f0*/  LOP3.LUT R45, R45, 0xff, RZ, 0xc0, !PT ;  /* 0x000000ff2d2d7812 */ /* 0x000fe400078ec0ff */
[----:B------:R-:W-:Y:S02]  /*2500*/  IADD3 R43, PT, PT, R42, -0x1, RZ ;  /* 0xffffffff2a2b7810 */ /* 0x000fe40007ffe0ff */
[----:B------:R-:W-:-:S02]  /*2510*/  IADD3 R46, PT, PT, R45, -0x1, RZ ;  /* 0xffffffff2d2e7810 */ /* 0x000fc40007ffe0ff */
[----:B------:R-:W-:Y:S02]  /*2520*/  ISETP.GT.U32.AND P0, PT, R43, 0xfd, PT ;  /* 0x000000fd2b00780c */ /* 0x000fe40003f04070 */
[----:B------:R-:W-:Y:S02]  /*2530*/  MOV R44, R37 ;  /* 0x00000025002c7202 */ /* 0x000fe40000000f00 */
        /* <DEDUP_REMOVED lines=26> */
.L_x_186:
[----:B------:R-:W-:Y:S01]  /*26e0*/  LEA R37, R42, 0xc0800000, 0x17 ;  /* 0xc08000002a257811 */ /* 0x000fe200078eb8ff */
[----:B------:R-:W-:Y:S01]  /*26f0*/  BSSY.RECONVERGENT B3, `(.L_x_191) ;  /* 0x0000036000037945 */ /* 0x000fe20003800200 */
[----:B------:R-:W-:Y:S02]  /*2700*/  IADD3 R45, PT, PT, R45, -0x7f, RZ ;  /* 0xffffff812d2d7810 */ /* 0x000fe40007ffe0ff */
[----:B------:R-:W-:-:S04]  /*2710*/  IADD3 R46, PT, PT, -R37, R0, RZ ;  /* 0x00000000252e7210 */ /* 0x000fc80007ffe1ff */
[----:B------:R-:W0:Y:S01]  /*2720*/  MUFU.RCP R0, R46 ;  /* 0x0000002e00007308 */ /* 0x000e220000001000 */
[----:B------:R-:W-:-:S04]  /*2730*/  FADD.FTZ R43, -R46, -RZ ;  /* 0x800000ff2e2b7221 */ /* 0x000fc80000010100 */
[----:B0-----:R-:W-:-:S04]  /*2740*/  FFMA R37, R0, R43, 1 ;  /* 0x3f80000000257423 */ /* 0x001fc8000000002b */
[----:B------:R-:W-:Y:S01]  /*2750*/  FFMA R37, R0, R37, R0 ;  /* 0x0000002500257223 */ /* 0x000fe20000000000 */
[C---:B------:R-:W-:Y:S01]  /*2760*/  IMAD R0, R45.reuse, -0x800000, R44 ;  /* 0xff8000002d007824 */ /* 0x040fe200078e022c */
[----:B------:R-:W-:-:S03]  /*2770*/  IADD3 R44, PT, PT, R45, 0x7f, -R42 ;  /* 0x0000007f2d2c7810 */ /* 0x000fc60007ffe82a */
[----:B------:R-:W-:-:S04]  /*2780*/  FFMA R42, R0, R37, RZ ;  /* 0x00000025002a7223 */ /* 0x000fc800000000ff */
[----:B------:R-:W-:-:S04]  /*2790*/  FFMA R45, R43, R42, R0 ;  /* 0x0000002a2b2d7223 */ /* 0x000fc80000000000 */
[----:B------:R-:W-:Y:S01]  /*27a0*/  FFMA R42, R37, R45, R42 ;  /* 0x0000002d252a7223 */ /* 0x000fe2000000002a */
[----:B------:R-:W-:-:S03]  /*27b0*/  IADD3 R45, PT, PT, R44, R41, RZ ;  /* 0x000000292c2d7210 */ /* 0x000fc60007ffe0ff */
        /* <DEDUP_REMOVED lines=15> */
[CCC-:B------:R-:W-:Y:S01]  /*28b0*/  FFMA.RZ R44, R37.reuse, R43.reuse, R42.reuse ;  /* 0x0000002b252c7223 */ /* 0x1c0fe2000000c02a */
[CCC-:B------:R-:W-:Y:S01]  /*28c0*/  FFMA.RP R45, R37.reuse, R43.reuse, R42.reuse ;  /* 0x0000002b252d7223 */ /* 0x1c0fe2000000802a */
[----:B------:R-:W-:Y:S01]  /*28d0*/  FFMA.RM R42, R37, R43, R42 ;  /* 0x0000002b252a7223 */ /* 0x000fe2000000402a */
[----:B------:R-:W-:Y:S02]  /*28e0*/  ISETP.NE.AND P2, PT, R41, RZ, PT ;  /* 0x000000ff2900720c */ /* 0x000fe40003f45270 */
[----:B------:R-:W-:Y:S02]  /*28f0*/  LOP3.LUT R37, R44, 0x7fffff, RZ, 0xc0, !PT ;  /* 0x007fffff2c257812 */ /* 0x000fe400078ec0ff */
[----:B------:R-:W-:Y:S02]  /*2900*/  FSETP.NEU.FTZ.AND P0, PT, R45, R42, PT ;  /* 0x0000002a2d00720b */ /* 0x000fe40003f1d000 */
[----:B------:R-:W-:Y:S02]  /*2910*/  IADD3 R42, PT, PT, R41, 0x20, RZ ;  /* 0x00000020292a7810 */ /* 0x000fe40007ffe0ff */
[----:B------:R-:W-:-:S02]  /*2920*/  LOP3.LUT R37, R37, 0x800000, RZ, 0xfc, !PT ;  /* 0x0080000025257812 */ /* 0x000fc400078efcff */
[C---:B------:R-:W-:Y:S02]  /*2930*/  ISETP.NE.AND P1, PT, R41.reuse, RZ, PT ;  /* 0x000000ff2900720c */ /* 0x040fe40003f25270 */
[----:B------:R-:W-:Y:S02]  /*2940*/  IADD3 R44, PT, PT, -R41, RZ, RZ ;  /* 0x000000ff292c7210 */ /* 0x000fe40007ffe1ff */
[----:B------:R-:W-:Y:S02]  /*2950*/  SHF.L.U32 R42, R37, R42, RZ ;  /* 0x0000002a252a7219 */ /* 0x000fe400000006ff */
        /* <DEDUP_REMOVED lines=11> */
.L_x_193:
[----:B------:R-:W-:-:S04]  /*2a10*/  LOP3.LUT R0, R0, 0x80000000, RZ, 0xc0, !PT ;  /* 0x8000000000007812 */ /* 0x000fc800078ec0ff */
[----:B------:R-:W-:Y:S01]  /*2a20*/  LOP3.LUT R0, R0, 0x7f800000, RZ, 0xfc, !PT ;  /* 0x7f80000000007812 */ /* 0x000fe200078efcff */
[----:B------:R-:W-:Y:S06]  /*2a30*/  BRA `(.L_x_194) ;  /* 0x0000000000047947 */ /* 0x000fec0003800000 */
.L_x_192:
[----:B------:R-:W-:-:S07]  /*2a40*/  LEA R0, R45, R0, 0x17 ;  /* 0x000000002d007211 */ /* 0x000fce00078eb8ff */
.L_x_194:
[----:B------:R-:W-:Y:S05]  /*2a50*/  BSYNC.RECONVERGENT B3 ;  /* 0x0000000000037941 */ /* 0x000fea0003800200 */
.L_x_191:
[----:B------:R-:W-:Y:S05]  /*2a60*/  BRA `(.L_x_195) ;  /* 0x0000000000207947 */ /* 0x000fea0003800000 */
.L_x_190:
[----:B------:R-:W-:-:S04]  /*2a70*/  LOP3.LUT R0, R0, 0x80000000, R44, 0x48, !PT ;  /* 0x8000000000007812 */ /* 0x000fc800078e482c */
[----:B------:R-:W-:Y:S01]  /*2a80*/  LOP3.LUT R0, R0, 0x7f800000, RZ, 0xfc, !PT ;  /* 0x7f80000000007812 */ /* 0x000fe200078efcff */
[----:B------:R-:W-:Y:S06]  /*2a90*/  BRA `(.L_x_195) ;  /* 0x0000000000147947 */ /* 0x000fec0003800000 */
.L_x_189:
[----:B------:R-:W-:Y:S01]  /*2aa0*/  LOP3.LUT R0, R0, 0x80000000, R44, 0x48, !PT ;  /* 0x8000000000007812 */ /* 0x000fe200078e482c */
[----:B------:R-:W-:Y:S06]  /*2ab0*/  BRA `(.L_x_195) ;  /* 0x00000000000c7947 */ /* 0x000fec0003800000 */
.L_x_188:
[----:B------:R-:W0:Y:S01]  /*2ac0*/  MUFU.RSQ R0, -QNAN ;  /* 0xffc0000000007908 */ /* 0x000e220000001400 */
[----:B------:R-:W-:Y:S05]  /*2ad0*/  BRA `(.L_x_195) ;  /* 0x0000000000047947 */ /* 0x000fea0003800000 */
.L_x_187:
[----:B------:R-:W-:-:S07]  /*2ae0*/  FADD.FTZ R0, R37, R0 ;  /* 0x0000000025007221 */ /* 0x000fce0000010000 */
.L_x_195:
[----:B------:R-:W-:Y:S05]  /*2af0*/  BSYNC.RECONVERGENT B2 ;  /* 0x0000000000027941 */ /* 0x000fea0003800200 */
.L_x_185:
[----:B------:R-:W-:Y:S01]  /*2b00*/  HFMA2 R41, -RZ, RZ, 0, 0 ;  /* 0x00000000ff297431 */ /* 0x000fe200000001ff */
[----:B0-----:R-:W-:-:S03]  /*2b10*/  MOV R37, R0 ;  /* 0x0000000000257202 */ /* 0x001fc60000000f00 */
[----:B------:R-:W-:Y:S05]  /*2b20*/  RET.REL.NODEC R40 `(_ZN3lfs5tetra4cuda36_GLOBAL__N__f3b2ec31_4_k_cu_5190dfff27ray_tet_intersection_kernelEPKfS4_S4_PKlPhPfS8_mm) ;  /* 0xffffffd428347950 */ /* 0x000fea0003c3ffff */
.L_x_196:
        /* <DEDUP_REMOVED lines=13> */
.L_x_345:


//--------------------- .text._ZN3lfs5tetra4cuda17sgd_update_kernelEPfPKffm --------------------------
	.section	.text._ZN3lfs5tetra4cuda17sgd_update_kernelEPfPKffm,"ax",@progbits
	.align	128
        .global         _ZN3lfs5tetra4cuda17sgd_update_kernelEPfPKffm
        .type           _ZN3lfs5tetra4cuda17sgd_update_kernelEPfPKffm,@function
        .size           _ZN3lfs5tetra4cuda17sgd_update_kernelEPfPKffm,(.L_x_352 - _ZN3lfs5tetra4cuda17sgd_update_kernelEPfPKffm)
        .other          _ZN3lfs5tetra4cuda17sgd_update_kernelEPfPKffm,@"STO_CUDA_ENTRY STV_DEFAULT"
_ZN3lfs5tetra4cuda17sgd_update_kernelEPfPKffm:
.text._ZN3lfs5tetra4cuda17sgd_update_kernelEPfPKffm:
        /* <DEDUP_REMOVED lines=9> */
[----:B------:R-:W0:Y:S01]  /*0090*/  LDCU.128 UR8, c[0x0][0x380] ;  /* 0x00007000ff0877ac */ /* 0x000e220008000c00 */
[----:B------:R-:W-:Y:S01]  /*00a0*/  IMAD.SHL.U32 R2, R0, 0x4, RZ ;  /* 0x0000000400027824 */ /* 0x000fe200078e00ff */
[----:B------:R-:W-:Y:S01]  /*00b0*/  SHF.R.U32.HI R0, RZ, 0x1e, R0 ;  /* 0x0000001eff007819 */ /* 0x000fe20000011600 */
[----:B------:R-:W1:Y:S01]  /*00c0*/  LDCU.64 UR4, c[0x0][0x358] ;  /* 0x00006b00ff0477ac */ /* 0x000e620008000a00 */
[----:B------:R-:W2:Y:S02]  /*00d0*/  LDCU UR6, c[0x0][0x390] ;  /* 0x00007200ff0677ac */ /* 0x000ea40008000800 */
[C---:B0-----:R-:W-:Y:S02]  /*00e0*/  IADD3 R4, P0, PT, R2.reuse, UR10, RZ ;  /* 0x0000000a02047c10 */ /* 0x041fe4000ff1e0ff */
[----:B------:R-:W-:Y:S02]  /*00f0*/  IADD3 R2, P1, PT, R2, UR8, RZ ;  /* 0x0000000802027c10 */ /* 0x000fe4000ff3e0ff */
[----:B------:R-:W-:-:S02]  /*0100*/  IADD3.X R5, PT, PT, R0, UR11, RZ, P0, !PT ;  /* 0x0000000b00057c10 */ /* 0x000fc400087fe4ff */
[----:B------:R-:W-:-:S03]  /*0110*/  IADD3.X R3, PT, PT, R0, UR9, RZ, P1, !PT ;  /* 0x0000000900037c10 */ /* 0x000fc60008ffe4ff */
[----:B-1----:R-:W2:Y:S04]  /*0120*/  LDG.E.CONSTANT R4, desc[UR4][R4.64] ;  /* 0x0000000404047981 */ /* 0x002ea8000c1e9900 */
[----:B------:R-:W2:Y:S02]  /*0130*/  LDG.E R7, desc[UR4][R2.64] ;  /* 0x0000000402077981 */ /* 0x000ea4000c1e1900 */
[----:B--2---:R-:W-:-:S05]  /*0140*/  FFMA R7, -R4, UR6, R7 ;  /* 0x0000000604077c23 */ /* 0x004fca0008000107 */
[----:B------:R-:W-:Y:S01]  /*0150*/  STG.E desc[UR4][R2.64], R7 ;  /* 0x0000000702007986 */ /* 0x000fe2000c101904 */
[----:B------:R-:W-:Y:S05]  /*0160*/  EXIT ;  /* 0x000000000000794d */ /* 0x000fea0003800000 */
.L_x_197:
        /* <DEDUP_REMOVED lines=9> */
.L_x_352:


//--------------------- .text._ZN3lfs5tetra4cuda25compute_tet_depths_kernelEPKfPKlS3_S3_Pfm --------------------------
	.section	.text._ZN3lfs5tetra4cuda25compute_tet_depths_kernelEPKfPKlS3_S3_Pfm,"ax",@progbits
	.align	128
        .global         _ZN3lfs5tetra4cuda25compute_tet_depths_kernelEPKfPKlS3_S3_Pfm
        .type           _ZN3lfs5tetra4cuda25compute_tet_depths_kernelEPKfPKlS3_S3_Pfm,@function
        .size           _ZN3lfs5tetra4cuda25compute_tet_depths_kernelEPKfPKlS3_S3_Pfm,(.L_x_353 - _ZN3lfs5tetra4cuda25compute_tet_depths_kernelEPKfPKlS3_S3_Pfm)
        .other          _ZN3lfs5tetra4cuda25compute_tet_depths_kernelEPKfPKlS3_S3_Pfm,@"STO_CUDA_ENTRY STV_DEFAULT"
_ZN3lfs5tetra4cuda25compute_tet_depths_kernelEPKfPKlS3_S3_Pfm:
.text._ZN3lfs5tetra4cuda25compute_tet_depths_kernelEPKfPKlS3_S3_Pfm:
        /* <DEDUP_REMOVED lines=9> */
[----:B------:R-:W0:Y:S01]  /*0090*/  LDCU.64 UR6, c[0x0][0x388] ;  /* 0x00007100ff0677ac */ /* 0x000e220008000a00 */
[----:B------:R-:W1:Y:S01]  /*00a0*/  LDC.64 R10, c[0x0][0x380] ;  /* 0x0000e000ff0a7b82 */ /* 0x000e620000000a00 */
[----:B------:R-:W2:Y:S01]  /*00b0*/  LDCU.64 UR4, c[0x0][0x358] ;  /* 0x00006b00ff0477ac */ /* 0x000ea20008000a00 */
[----:B0-----:R-:W-:-:S04]  /*00c0*/  LEA R12, P0, R0, UR6, 0x5 ;  /* 0x00000006000c7c11 */ /* 0x001fc8000f8028ff */
[----:B------:R-:W-:Y:S01]  /*00d0*/  LEA.HI.X R13, R0, UR7, RZ, 0x5, P0 ;  /* 0x00000007000d7c11 */ /* 0x000fe200080f2cff */
[----:B------:R-:W0:Y:S04]  /*00e0*/  LDCU.64 UR6, c[0x0][0x3a0] ;  /* 0x00007400ff0677ac */ /* 0x000e280008000a00 */
[----:B--2---:R-:W2:Y:S04]  /*00f0*/  LDG.E.64.CONSTANT R4, desc[UR4][R12.64] ;  /* 0x000000040c047981 */ /* 0x004ea8000c1e9b00 */
[----:B------:R-:W3:Y:S04]  /*0100*/  LDG.E.64.CONSTANT R8, desc[UR4][R12.64+0x8] ;  /* 0x000008040c087981 */ /* 0x000ee8000c1e9b00 */
[----:B------:R-:W4:Y:S04]  /*0110*/  LDG.E.64.CONSTANT R6, desc[UR4][R12.64+0x10] ;  /* 0x000010040c067981 */ /* 0x000f28000c1e9b00 */
[----:B------:R-:W5:Y:S01]  /*0120*/  LDG.E.64.CONSTANT R2, desc[UR4][R12.64+0x18] ;  /* 0x000018040c027981 */ /* 0x000f62000c1e9b00 */
[----:B--2---:R-:W-:-:S02]  /*0130*/  IMAD R5, R5, 0xc, RZ ;  /* 0x0000000c05057824 */ /* 0x004fc400078e02ff */
[----:B-1----:R-:W-:-:S04]  /*0140*/  IMAD.WIDE.U32 R22, R4, 0xc, R10 ;  /* 0x0000000c04167825 */ /* 0x002fc800078e000a */
[----:B---3--:R-:W-:Y:S01]  /*0150*/  IMAD R15, R9, 0xc, RZ ;  /* 0x0000000c090f7824 */ /* 0x008fe200078e02ff */
[----:B------:R-:W-:Y:S01]  /*0160*/  IADD3 R23, PT, PT, R23, R5, RZ ;  /* 0x0000000517177210 */ /* 0x000fe20007ffe0ff */
[--C-:B------:R-:W-:Y:S01]  /*0170*/  IMAD.WIDE.U32 R8, R8, 0xc, R10.reuse ;  /* 0x0000000c08087825 */ /* 0x100fe200078e000a */
[----:B------:R-:W1:Y:S03]  /*0180*/  LDC.64 R4, c[0x0][0x390] ;  /* 0x0000e400ff047b82 */ /* 0x000e660000000a00 */
[----:B------:R-:W2:Y:S01]  /*0190*/  LDG.E.CONSTANT R12, desc[UR4][R22.64+0x4] ;  /* 0x00000404160c7981 */ /* 0x000ea2000c1e9900 */
[----:B------:R-:W-:Y:S01]  /*01a0*/  IADD3 R9, PT, PT, R9, R15, RZ ;  /* 0x0000000f09097210 */ /* 0x000fe20007ffe0ff */
[----:B----4-:R-:W-:Y:S02]  /*01b0*/  IMAD R15, R7, 0xc, RZ ;  /* 0x0000000c070f7824 */ /* 0x010fe400078e02ff */
[--C-:B------:R-:W-:Y:S01]  /*01c0*/  IMAD.WIDE.U32 R6, R6, 0xc, R10.reuse ;  /* 0x0000000c06067825 */ /* 0x100fe200078e000a */
[----:B------:R-:W3:Y:S03]  /*01d0*/  LDG.E.CONSTANT R13, desc[UR4][R22.64] ;  /* 0x00000004160d7981 */ /* 0x000ee6000c1e9900 */
[----:B-----5:R-:W-:Y:S01]  /*01e0*/  IMAD.WIDE.U32 R10, R2, 0xc, R10 ;  /* 0x0000000c020a7825 */ /* 0x020fe200078e000a */
[----:B------:R-:W-:Y:S01]  /*01f0*/  IADD3 R7, PT, PT, R7, R15, RZ ;  /* 0x0000000f07077210 */ /* 0x000fe20007ffe0ff */
[----:B------:R-:W4:Y:S02]  /*0200*/  LDG.E.CONSTANT R14, desc[UR4][R8.64+0x4] ;  /* 0x00000404080e7981 */ /* 0x000f24000c1e9900 */
[----:B------:R-:W-:-:S02]  /*0210*/  IMAD R3, R3, 0xc, RZ ;  /* 0x0000000c03037824 */ /* 0x000fc400078e02ff */
[----:B------:R-:W5:Y:S03]  /*0220*/  LDG.E.CONSTANT R15, desc[UR4][R22.64+0x8] ;  /* 0x00000804160f7981 */ /* 0x000f66000c1e9900 */
[----:B------:R-:W-:Y:S01]  /*0230*/  IADD3 R11, PT, PT, R11, R3, RZ ;  /* 0x000000030b0b7210 */ /* 0x000fe20007ffe0ff */
[----:B------:R-:W5:Y:S01]  /*0240*/  LDG.E.CONSTANT R17, desc[UR4][R6.64+0x4] ;  /* 0x0000040406117981 */ /* 0x000f62000c1e9900 */
[----:B------:R-:W0:Y:S03]  /*0250*/  LDC.64 R2, c[0x0][0x398] ;  /* 0x0000e600ff027b82 */ /* 0x000e260000000a00 */
[----:B------:R-:W5:Y:S04]  /*0260*/  LDG.E.CONSTANT R16, desc[UR4][R8.64] ;  /* 0x0000000408107981 */ /* 0x000f68000c1e9900 */
[----:B------:R-:W5:Y:S04]  /*0270*/  LDG.E.CONSTANT R19, desc[UR4][R10.64+0x4] ;  /* 0x000004040a137981 */ /* 0x000f68000c1e9900 */
[----:B------:R-:W5:Y:S04]  /*0280*/  LDG.E.CONSTANT R18, desc[UR4][R6.64] ;  /* 0x0000000406127981 */ /* 0x000f68000c1e9900 */
[----:B------:R-:W5:Y:S04]  /*0290*/  LDG.E.CONSTANT R21, desc[UR4][R8.64+0x8] ;  /* 0x0000080408157981 */ /* 0x000f68000c1e9900 */
[----:B------:R-:W5:Y:S04]  /*02a0*/  LDG.E.CONSTANT R20, desc[UR4][R10.64] ;  /* 0x000000040a147981 */ /* 0x000f68000c1e9900 */
[----:B------:R-:W5:Y:S04]  /*02b0*/  LDG.E.CONSTANT R22, desc[UR4][R6.64+0x8] ;  /* 0x0000080406167981 */ /* 0x000f68000c1e9900 */
[----:B-1----:R-:W5:Y:S04]  /*02c0*/  LDG.E.CONSTANT R23, desc[UR4][R4.64+0x1c] ;  /* 0x00001c0404177981 */ /* 0x002f68000c1e9900 */
[----:B------:R-:W5:Y:S04]  /*02d0*/  LDG.E.CONSTANT R25, desc[UR4][R10.64+0x8] ;  /* 0x000008040a197981 */ /* 0x000f68000c1e9900 */
[----:B------:R-:W5:Y:S04]  /*02e0*/  LDG.E.CONSTANT R26, desc[UR4][R4.64+0x18] ;  /* 0x00001804041a7981 */ /* 0x000f68000c1e9900 */
[----:B------:R1:W5:Y:S04]  /*02f0*/  LDG.E.CONSTANT R24, desc[UR4][R4.64+0x20] ;  /* 0x0000200404187981 */ /* 0x000368000c1e9900 */
[----:B0-----:R0:W5:Y:S01]  /*0300*/  LDG.E.CONSTANT R2, desc[UR4][R2.64+0x8] ;  /* 0x0000080402027981 */ /* 0x001162000c1e9900 */
[----:B-1----:R-:W-:-:S04]  /*0310*/  LEA R4, P0, R0, UR6, 0x2 ;  /* 0x0000000600047c11 */ /* 0x002fc8000f8010ff */
[----:B------:R-:W-:Y:S01]  /*0320*/  LEA.HI.X R5, R0, UR7, RZ, 0x2, P0 ;  /* 0x0000000700057c11 */ /* 0x000fe200080f14ff */
[----:B--2---:R-:W-:Y:S01]  /*0330*/  FADD R27, RZ, R12 ;  /* 0x0000000cff1b7221 */ /* 0x004fe20000000000 */
[----:B---3--:R-:W-:-:S03]  /*0340*/  FADD R13, RZ, R13 ;  /* 0x0000000dff0d7221 */ /* 0x008fc60000000000 */
[----:B----4-:R-:W-:Y:S01]  /*0350*/  FADD R14, R27, R14 ;  /* 0x0000000e1b0e7221 */ /* 0x010fe20000000000 */
[----:B-----5:R-:W-:-:S03]  /*0360*/  FADD R6, RZ, R15 ;  /* 0x0000000fff067221 */ /* 0x020fc60000000000 */
[----:B------:R-:W-:Y:S01]  /*0370*/  FADD R14, R14, R17 ;  /* 0x000000110e0e7221 */ /* 0x000fe20000000000 */
[----:B------:R-:W-:-:S03]  /*0380*/  FADD R13, R13, R16 ;  /* 0x000000100d0d7221 */ /* 0x000fc60000000000 */
[----:B------:R-:W-:Y:S01]  /*0390*/  FADD R14, R14, R19 ;  /* 0x000000130e0e7221 */ /* 0x000fe20000000000 */
[----:B------:R-:W-:Y:S01]  /*03a0*/  FADD R13, R13, R18 ;  /* 0x000000120d0d7221 */ /* 0x000fe20000000000 */
[----:B------:R-:W-:Y:S02]  /*03b0*/  FADD R21, R6, R21 ;  /* 0x0000001506157221 */ /* 0x000fe40000000000 */
[----:B------:R-:W-:Y:S01]  /*03c0*/  FMUL R14, R14, 0.25 ;  /* 0x3e8000000e0e7820 */ /* 0x000fe20000400000 */
[----:B------:R-:W-:Y:S01]  /*03d0*/  FADD R13, R13, R20 ;  /* 0x000000140d0d7221 */ /* 0x000fe20000000000 */
[----:B------:R-:W-:-:S03]  /*03e0*/  FADD R22, R21, R22 ;  /* 0x0000001615167221 */ /* 0x000fc60000000000 */
[----:B------:R-:W-:Y:S01]  /*03f0*/  FMUL R13, R13, 0.25 ;  /* 0x3e8000000d0d7820 */ /* 0x000fe20000400000 */
[----:B------:R-:W-:Y:S01]  /*0400*/  FMUL R14, R14, R23 ;  /* 0x000000170e0e7220 */ /* 0x000fe20000400000 */
[----:B------:R-:W-:-:S03]  /*0410*/  FADD R22, R22, R25 ;  /* 0x0000001916167221 */ /* 0x000fc60000000000 */
[----:B------:R-:W-:Y:S01]  /*0420*/  FFMA R14, R13, R26, R14 ;  /* 0x0000001a0d0e7223 */ /* 0x000fe2000000000e */
[----:B0-----:R-:W-:-:S04]  /*0430*/  FMUL R3, R22, 0.25 ;  /* 0x3e80000016037820 */ /* 0x001fc80000400000 */
[----:B------:R-:W-:-:S04]  /*0440*/  FFMA R3, R3, R24, R14 ;  /* 0x0000001803037223 */ /* 0x000fc8000000000e */
[----:B------:R-:W-:-:S05]  /*0450*/  FADD R3, R3, R2 ;  /* 0x0000000203037221 */ /* 0x000fca0000000000 */
[----:B------:R-:W-:Y:S01]  /*0460*/  STG.E desc[UR4][R4.64], R3 ;  /* 0x0000000304007986 */ /* 0x000fe2000c101904 */
[----:B------:R-:W-:Y:S05]  /*0470*/  EXIT ;  /* 0x000000000000794d */ /* 0x000fea0003800000 */
.L_x_198:
        /* <DEDUP_REMOVED lines=16> */
.L_x_353:


//--------------------- .text._ZN3lfs5tetra4cuda38ray_tet_intersection_with_tiles_kernelEPKfS3_S3_PKlPKiS7_PlPfS9_Piiiiiiff --------------------------
	.section	.text._ZN3lfs5tetra4cuda38ray_tet_intersection_with_tiles_kernelEPKfS3_S3_PKlPKiS7_PlPfS9_Piiiiiiff,"ax",@progbits
	.align	128
        .global         _ZN3lfs5tetra4cuda38ray_tet_intersection_with_tiles_kernelEPKfS3_S3_PKlPKiS7_PlPfS9_Piiiiiiff
        .type           _ZN3lfs5tetra4cuda38ray_tet_intersection_with_tiles_kernelEPKfS3_S3_PKlPKiS7_PlPfS9_Piiiiiiff,@function
        .size           _ZN3lfs5tetra4cuda38ray_tet_intersection_with_tiles_kernelEPKfS3_S3_PKlPKiS7_PlPfS9_Piiiiiiff,(.L_x_349 - _ZN3lfs5tetra4cuda38ray_tet_intersection_with_tiles_kernelEPKfS3_S3_PKlPKiS7_PlPfS9_Piiiiiiff)
        .other          _ZN3lfs5tetra4cuda38ray_tet_intersection_with_tiles_kernelEPKfS3_S3_PKlPKiS7_PlPfS9_Piiiiiiff,@"STO_CUDA_ENTRY STV_DEFAULT"
_ZN3lfs5tetra4cuda38ray_tet_intersection_with_tiles_kernelEPKfS3_S3_PKlPKiS7_PlPfS9_Piiiiiiff:
.text._ZN3lfs5tetra4cuda38ray_tet_intersection_with_tiles_kernelEPKfS3_S3_PKlPKiS7_PlPfS9_Piiiiiiff:
[----:B------:R-:W0:Y:S01]  /*0000*/  LDC R1, c[0x0][0x37c] ;  /* 0x0000df00ff017b82 */ /* 0x000e220000000800 */
[----:B------:R-:W1:Y:S07]  /*0010*/  S2R R0, SR_TID.Y ;  /* 0x0000000000007919 */ /* 0x000e6e0000002200 */
[----:B------:R-:W2:Y:S01]  /*0020*/  LDC R30, c[0x0][0x360] ;  /* 0x0000d800ff1e7b82 */ /* 0x000ea20000000800 */
[----:B------:R-:W3:Y:S01]  /*0030*/  LDCU.64 UR6, c[0x0][0x3d0] ;  /* 0x00007a00ff0677ac */ /* 0x000ee20008000a00 */
[----:B0-----:R-:W-:Y:S01]  /*0040*/  IADD3 R1, PT, PT, R1, -0x700, RZ ;  /* 0xfffff90001017810 */ /* 0x001fe20007ffe0ff */
[----:B------:R-:W2:Y:S05]  /*0050*/  S2R R3, SR_TID.X ;  /* 0x0000000000037919 */ /* 0x000eaa0000002100 */
[----:B------:R-:W1:Y:S08]  /*0060*/  S2UR UR5, SR_CTAID.Y ;  /* 0x00000000000579c3 */ /* 0x000e700000002600 */
[----:B------:R-:W1:Y:S08]  /*0070*/  LDC R5, c[0x0][0x364] ;  /* 0x0000d900ff057b82 */ /* 0x000e700000000800 */
[----:B------:R-:W2:Y:S01]  /*0080*/  S2UR UR4, SR_CTAID.X ;  /* 0x00000000000479c3 */ /* 0x000ea20000002500 */
[----:B-1----:R-:W-:-:S05]  /*0090*/  IMAD R5, R5, UR5, R0 ;  /* 0x0000000505057c24 */ /* 0x002fca000f8e0200 */
[----:B---3--:R-:W-:Y:S01]  /*00a0*/  ISETP.GE.AND P0, PT, R5, UR7, PT ;  /* 0x0000000705007c0c */ /* 0x008fe2000bf06270 */
[----:B--2---:R-:W-:-:S05]  /*00b0*/  IMAD R30, R30, UR4, R3 ;  /* 0x000000041e1e7c24 */ /* 0x004fca000f8e0203 */
[----:B------:R-:W-:-:S13]  /*00c0*/  ISETP.GE.OR P0, PT, R30, UR6, P0 ;  /* 0x000000061e007c0c */ /* 0x000fda0008706670 */
[----:B------:R-:W-:Y:S05]  /*00d0*/  @P0 EXIT ;  /* 0x000000000000094d */ /* 0x000fea0003800000 */
[----:B------:R-:W0:Y:S01]  /*00e0*/  LDC R7, c[0x0][0x3d8] ;  /* 0x0000f600ff077b82 */ /* 0x000e220000000800 */
[----:B------:R-:W-:Y:S01]  /*00f0*/  IABS R4, R5 ;  /* 0x0000000500047213 */ /* 0x000fe20000000000 */
[----:B------:R-:W1:Y:S01]  /*0100*/  LDCU UR7, c[0x0][0x3dc] ;  /* 0x00007b80ff0777ac */ /* 0x000e620008000800 */
[----:B------:R-:W-:Y:S01]  /*0110*/  IABS R8, R30 ;  /* 0x0000001e00087213 */ /* 0x000fe20000000000 */
[----:B------:R-:W2:Y:S01]  /*0120*/  LDCU.64 UR4, c[0x0][0x358] ;  /* 0x00006b00ff0477ac */ /* 0x000ea20008000a00 */
[----:B0-----:R-:W-:-:S04]  /*0130*/  IABS R6, R7 ;  /* 0x0000000700067213 */ /* 0x001fc80000000000 */
[----:B------:R-:W0:Y:S08]  /*0140*/  I2F.RP R0, R6 ;  /* 0x0000000600007306 */ /* 0x000e300000209400 */
[----:B0-----:R-:W0:Y:S02]  /*0150*/  MUFU.RCP R0, R0 ;  /* 0x0000000000007308 */ /* 0x001e240000001000 */
[----:B0-----:R-:W-:-:S06]  /*0160*/  IADD3 R2, PT, PT, R0, 0xffffffe, RZ ;  /* 0x0ffffffe00027810 */ /* 0x001fcc0007ffe0ff */
[----:B------:R0:W3:Y:S02]  /*0170*/  F2I.FTZ.U32.TRUNC.NTZ R3, R2 ;  /* 0x0000000200037305 */ /* 0x0000e4000021f000 */
[----:B0-----:R-:W-:Y:S01]  /*0180*/  HFMA2 R2, -RZ, RZ, 0, 0 ;  /* 0x00000000ff027431 */ /* 0x001fe200000001ff */
[----:B---3--:R-:W-:-:S05]  /*0190*/  IADD3 R9, PT, PT, RZ, -R3, RZ ;  /* 0x80000003ff097210 */ /* 0x008fca0007ffe0ff */
[----:B------:R-:W-:-:S04]  /*01a0*/  IMAD R9, R9, R6, RZ ;  /* 0x0000000609097224 */ /* 0x000fc800078e02ff */
[----:B------:R-:W-:Y:S01]  /*01b0*/  IMAD.HI.U32 R3, R3, R9, R2 ;  /* 0x0000000903037227 */ /* 0x000fe200078e0002 */
[----:B------:R-:W-:-:S05]  /*01c0*/  MOV R9, R4 ;  /* 0x0000000400097202 */ /* 0x000fca0000000f00 */
[----:B------:R-:W-:-:S04]  /*01d0*/  IMAD.HI.U32 R0, R3, R8, RZ ;  /* 0x0000000803007227 */ /* 0x000fc800078e00ff */
[----:B------:R-:W-:Y:S01]  /*01e0*/  IMAD.HI.U32 R4, R3, R9, RZ ;  /* 0x0000000903047227 */ /* 0x000fe200078e00ff */
[----:B------:R-:W-:-:S04]  /*01f0*/  IADD3 R3, PT, PT, -R0, RZ, RZ ;  /* 0x000000ff00037210 */ /* 0x000fc80007ffe1ff */
[----:B------:R-:W-:Y:S01]  /*0200*/  IADD3 R10, PT, PT, -R4, RZ, RZ ;  /* 0x000000ff040a7210 */ /* 0x000fe20007ffe1ff */
[----:B------:R-:W-:-:S04]  /*0210*/  IMAD R2, R6, R3, R8 ;  /* 0x0000000306027224 */ /* 0x000fc800078e0208 */
[C---:B------:R-:W-:Y:S01]  /*0220*/  IMAD R3, R6.reuse, R10, R9 ;  /* 0x0000000a06037224 */ /* 0x040fe200078e0209 */
[----:B------:R-:W-:-:S04]  /*0230*/  ISETP.GT.U32.AND P4, PT, R6, R2, PT ;  /* 0x000000020600720c */ /* 0x000fc80003f84070 */
[----:B------:R-:W-:-:S09]  /*0240*/  ISETP.GT.U32.AND P5, PT, R6, R3, PT ;  /* 0x000000030600720c */ /* 0x000fd20003fa4070 */
[-C--:B------:R-:W-:Y:S02]  /*0250*/  @!P4 IADD3 R2, PT, PT, R2, -R6.reuse, RZ ;  /* 0x800000060202c210 */ /* 0x080fe40007ffe0ff */
[----:B------:R-:W-:Y:S02]  /*0260*/  @!P4 IADD3 R0, PT, PT, R0, 0x1, RZ ;  /* 0x000000010000c810 */ /* 0x000fe40007ffe0ff */
[-C--:B------:R-:W-:Y:S02]  /*0270*/  @!P5 IADD3 R3, PT, PT, R3, -R6.reuse, RZ ;  /* 0x800000060303d210 */ /* 0x080fe40007ffe0ff */
[-C--:B------:R-:W-:Y:S02]  /*0280*/  ISETP.GE.U32.AND P2, PT, R2, R6.reuse, PT ;  /* 0x000000060200720c */ /* 0x080fe40003f46070 */
[----:B------:R-:W-:Y:S02]  /*0290*/  ISETP.GE.U32.AND P3, PT, R3, R6, PT ;  /* 0x000000060300720c */ /* 0x000fe40003f66070 */
[----:B------:R-:W-:-:S02]  /*02a0*/  LOP3.LUT R2, R30, R7, RZ, 0x3c, !PT ;  /* 0x000000071e027212 */ /* 0x000fc400078e3cff */
[----:B------:R-:W-:Y:S02]  /*02b0*/  LOP3.LUT R3, R5, R7, RZ, 0x3c, !PT ;  /* 0x0000000705037212 */ /* 0x000fe400078e3cff */
[----:B------:R-:W-:Y:S02]  /*02c0*/  ISETP.GE.AND P0, PT, R2, RZ, PT ;  /* 0x000000ff0200720c */ /* 0x000fe40003f06270 */
[----:B------:R-:W-:Y:S02]  /*02d0*/  ISETP.GE.AND P1, PT, R3, RZ, PT ;  /* 0x000000ff0300720c */ /* 0x000fe40003f26270 */
[----:B------:R-:W-:Y:S01]  /*02e0*/  @!P5 IADD3 R4, PT, PT, R4, 0x1, RZ ;  /* 0x000000010404d810 */ /* 0x000fe20007ffe0ff */
[----:B------:R-:W0:Y:S01]  /*02f0*/  LDC.64 R2, c[0x0][0x3a8] ;  /* 0x0000ea00ff027b82 */ /* 0x000e220000000a00 */
[----:B------:R-:W-:Y:S02]  /*0300*/  @P2 IADD3 R0, PT, PT, R0, 0x1, RZ ;  /* 0x0000000100002810 */ /* 0x000fe40007ffe0ff */
[----:B------:R-:W-:-:S02]  /*0310*/  @P3 IADD3 R4, PT, PT, R4, 0x1, RZ ;  /* 0x0000000104043810 */ /* 0x000fc40007ffe0ff */
[----:B------:R-:W-:Y:S02]  /*0320*/  ISETP.NE.AND P2, PT, R7, RZ, PT ;  /* 0x000000ff0700720c */ /* 0x000fe40003f45270 */
[----:B------:R-:W-:Y:S02]  /*0330*/  LOP3.LUT R7, RZ, R7, RZ, 0x33, !PT ;  /* 0x00000007ff077212 */ /* 0x000fe400078e33ff */
[----:B------:R-:W-:Y:S02]  /*0340*/  @!P0 IADD3 R0, PT, PT, -R0, RZ, RZ ;  /* 0x000000ff00008210 */ /* 0x000fe40007ffe1ff */
[----:B------:R-:W-:Y:S02]  /*0350*/  @!P1 IADD3 R4, PT, PT, -R4, RZ, RZ ;  /* 0x000000ff04049210 */ /* 0x000fe40007ffe1ff */
[C---:B------:R-:W-:Y:S02]  /*0360*/  SEL R9, R7.reuse, R0, !P2 ;  /* 0x0000000007097207 */ /* 0x040fe40005000000 */
[----:B------:R-:W-:-:S05]  /*0370*/  SEL R4, R7, R4, !P2 ;  /* 0x0000000407047207 */ /* 0x000fca0005000000 */
[----:B-1----:R-:W-:Y:S01]  /*0380*/  IMAD R4, R4, UR7, R9 ;  /* 0x0000000704047c24 */ /* 0x002fe2000f8e0209 */
[----:B------:R-:W1:Y:S04]  /*0390*/  LDCU UR7, c[0x0][0x3e0] ;  /* 0x00007c00ff0777ac */ /* 0x000e680008000800 */
[----:B------:R-:W-:-:S05]  /*03a0*/  SHF.L.U32 R7, R4, 0x1, RZ ;  /* 0x0000000104077819 */ /* 0x000fca00000006ff */
[----:B0-----:R-:W-:-:S05]  /*03b0*/  IMAD.WIDE R2, R7, 0x4, R2 ;  /* 0x0000000407027825 */ /* 0x001fca00078e0202 */
[----:B--2---:R-:W2:Y:S04]  /*03c0*/  LDG.E.CONSTANT R4, desc[UR4][R2.64] ;  /* 0x0000000402047981 */ /* 0x004ea8000c1e9900 */
[----:B------:R-:W2:Y:S01]  /*03d0*/  LDG.E.CONSTANT R27, desc[UR4][R2.64+0x4] ;  /* 0x00000404021b7981 */ /* 0x000ea2000c1e9900 */
[----:B-1----:R-:W-:Y:S01]  /*03e0*/  MOV R11, UR7 ;  /* 0x00000007000b7c02 */ /* 0x002fe20008000f00 */
[----:B------:R-:W-:Y:S01]  /*03f0*/  IMAD R30, R5, UR6, R30 ;  /* 0x00000006051e7c24 */ /* 0x000fe2000f8e021e */
[----:B------:R-:W-:Y:S01]  /*0400*/  BSSY.RECONVERGENT B1, `(.L_x_199) ;  /* 0x0000259000017945 */ /* 0x000fe20003800200 */
[----:B------:R-:W-:Y:S01]  /*0410*/  HFMA2 R28, -RZ, RZ, 0, 0 ;  /* 0x00000000ff1c7431 */ /* 0x000fe200000001ff */
[----:B------:R-:W-:Y:S02]  /*0420*/  ISETP.GE.AND P0, PT, R11, 0x1, PT ;  /* 0x000000010b00780c */ /* 0x000fe40003f06270 */
[----:B------:R-:W-:-:S02]  /*0430*/  IADD3 R26, PT, PT, R1, 0x300, RZ ;  /* 0x00000300011a7810 */ /* 0x000fc40007ffe0ff */
[----:B------:R-:W-:Y:S02]  /*0440*/  SHF.R.S32.HI R25, RZ, 0x1f, R30 ;  /* 0x0000001fff197819 */ /* 0x000fe4000001141e */
[----:B--2---:R-:W-:-:S13]  /*0450*/  ISETP.GE.OR P0, PT, R4, R27, !P0 ;  /* 0x0000001b0400720c */ /* 0x004fda0004706670 */
[----:B------:R-:W-:Y:S05]  /*0460*/  @P0 BRA `(.L_x_200) ;  /* 0x0000002400480947 */ /* 0x000fea0003800000 */
[----:B------:R-:W0:Y:S08]  /*0470*/  LDC.64 R10, c[0x0][0x380] ;  /* 0x0000e000ff0a7b82 */ /* 0x000e300000000a00 */
[----:B------:R-:W1:Y:S01]  /*0480*/  LDC.64 R12, c[0x0][0x388] ;  /* 0x0000e200ff0c7b82 */ /* 0x000e620000000a00 */
[----:B0-----:R-:W-:-:S05]  /*0490*/  IMAD.WIDE R10, R30, 0xc, R10 ;  /* 0x0000000c1e0a7825 */ /* 0x001fca00078e020a */
[----:B------:R0:W5:Y:S01]  /*04a0*/  LDG.E.CONSTANT R24, desc[UR4][R10.64] ;  /* 0x000000040a187981 */ /* 0x000162000c1e9900 */
[----:B-1----:R-:W-:-:S03]  /*04b0*/  IMAD.WIDE R12, R30, 0xc, R12 ;  /* 0x0000000c1e0c7825 */ /* 0x002fc600078e020c */
[----:B------:R0:W5:Y:S04]  /*04c0*/  LDG.E.CONSTANT R8, desc[UR4][R10.64+0x4] ;  /* 0x000004040a087981 */ /* 0x000168000c1e9900 */
[----:B------:R0:W5:Y:S04]  /*04d0*/  LDG.E.CONSTANT R6, desc[UR4][R10.64+0x8] ;  /* 0x000008040a067981 */ /* 0x000168000c1e9900 */
[----:B------:R0:W5:Y:S04]  /*04e0*/  LDG.E.CONSTANT R9, desc[UR4][R12.64] ;  /* 0x000000040c097981 */ /* 0x000168000c1e9900 */
[----:B------:R0:W5:Y:S04]  /*04f0*/  LDG.E.CONSTANT R7, desc[UR4][R12.64+0x4] ;  /* 0x000004040c077981 */ /* 0x000168000c1e9900 */
[----:B------:R0:W5:Y:S01]  /*0500*/  LDG.E.CONSTANT R5, desc[UR4][R12.64+0x8] ;  /* 0x000008040c057981 */ /* 0x000162000c1e9900 */
[----:B------:R-:W-:Y:S01]  /*0510*/  VIADD R3, R1, 0x100 ;  /* 0x0000010001037836 */ /* 0x000fe20000000000 */
[----:B------:R-:W-:-:S07]  /*0520*/  MOV R28, RZ ;  /* 0x000000ff001c7202 */ /* 0x000fce0000000f00 */
.L_x_246:
[----:B0-----:R-:W0:Y:S08]  /*0530*/  LDC.64 R10, c[0x0][0x3a0] ;  /* 0x0000e800ff0a7b82 */ /* 0x001e300000000a00 */
[----:B-----5:R-:W1:Y:S08]  /*0540*/  LDC.64 R12, c[0x0][0x398] ;  /* 0x0000e600ff0c7b82 */ /* 0x020e700000000a00 */
[----:B------:R-:W2:Y:S01]  /*0550*/  LDC.64 R16, c[0x0][0x390] ;  /* 0x0000e400ff107b82 */ /* 0x000ea20000000a00 */
[----:B0-----:R-:W-:-:S06]  /*0560*/  IMAD.WIDE R10, R4, 0x4, R10 ;  /* 0x00000004040a7825 */ /* 0x001fcc00078e020a */
[----:B------:R-:W3:Y:S02]  /*0570*/  LDG.E.CONSTANT R10, desc[UR4][R10.64] ;  /* 0x000000040a0a7981 */ /* 0x000ee4000c1e9900 */
[----:B---3--:R-:W-:-:S05]  /*0580*/  SHF.L.U32 R15, R10, 0x2, RZ ;  /* 0x000000020a0f7819 */ /* 0x008fca00000006ff */
[----:B-1----:R-:W-:-:S05]  /*0590*/  IMAD.WIDE R12, R15, 0x8, R12 ;  /* 0x000000080f0c7825 */ /* 0x002fca00078e020c */
[----:B------:R-:W3:Y:S04]  /*05a0*/  LDG.E.64.CONSTANT R22, desc[UR4][R12.64+0x18] ;  /* 0x000018040c167981 */ /* 0x000ee8000c1e9b00 */
[----:B------:R-:W4:Y:S04]  /*05b0*/  LDG.E.64.CONSTANT R18, desc[UR4][R12.64+0x8] ;  /* 0x000008040c127981 */ /* 0x000f28000c1e9b00 */
[----:B------:R-:W4:Y:S04]  /*05c0*/  LDG.E.64.CONSTANT R20, desc[UR4][R12.64+0x10] ;  /* 0x000010040c147981 */ /* 0x000f28000c1e9b00 */
[----:B------:R-:W4:Y:S01]  /*05d0*/  LDG.E.64.CONSTANT R14, desc[UR4][R12.64] ;  /* 0x000000040c0e7981 */ /* 0x000f22000c1e9b00 */
[----:B---3--:R-:W-:-:S02]  /*05e0*/  IMAD R29, R23, 0xc, RZ ;  /* 0x0000000c171d7824 */ /* 0x008fc400078e02ff */
[----:B--2---:R-:W-:-:S04]  /*05f0*/  IMAD.WIDE.U32 R22, R22, 0xc, R16 ;  /* 0x0000000c16167825 */ /* 0x004fc800078e0010 */
[----:B----4-:R-:W-:Y:S02]  /*0600*/  IMAD R19, R19, 0xc, RZ ;  /* 0x0000000c13137824 */ /* 0x010fe400078e02ff */
[----:B------:R-:W-:Y:S01]  /*0610*/  IMAD.WIDE.U32 R32, R18, 0xc, R16 ;  /* 0x0000000c12207825 */ /* 0x000fe200078e0010 */
[----:B------:R-:W-:-:S04]  /*0620*/  IADD3 R23, PT, PT, R23, R29, RZ ;  /* 0x0000001d17177210 */ /* 0x000fc80007ffe0ff */
[----:B------:R-:W-:Y:S01]  /*0630*/  IADD3 R33, PT, PT, R33, R19, RZ ;  /* 0x0000001321217210 */ /* 0x000fe20007ffe0ff */
[----:B------:R-:W-:Y:S01]  /*0640*/  IMAD R21, R21, 0xc, RZ ;  /* 0x0000000c15157824 */ /* 0x000fe200078e02ff */
[----:B------:R-:W2:Y:S01]  /*0650*/  LDG.E.CONSTANT R45, desc[UR4][R22.64+0x8] ;  /* 0x00000804162d7981 */ /* 0x000ea2000c1e9900 */
[----:B------:R-:W-:-:S03]  /*0660*/  IMAD.WIDE.U32 R18, R20, 0xc, R16 ;  /* 0x0000000c14127825 */ /* 0x000fc600078e0010 */
[----:B------:R-:W2:Y:S02]  /*0670*/  LDG.E.CONSTANT R12, desc[UR4][R32.64+0x8] ;  /* 0x00000804200c7981 */ /* 0x000ea4000c1e9900 */
[----:B------:R-:W-:Y:S02]  /*0680*/  IADD3 R19, PT, PT, R19, R21, RZ ;  /* 0x0000001513137210 */ /* 0x000fe40007ffe0ff */
        /* <DEDUP_REMOVED lines=10> */
[----:B-----5:R-:W5:Y:S04]  /*0730*/  LDG.E.CONSTANT R13, desc[UR4][R20.64] ;  /* 0x00000004140d7981 */ /* 0x020f68000c1e9900 */
[----:B------:R-:W5:Y:S04]  /*0740*/  LDG.E.CONSTANT R37, desc[UR4][R20.64+0x4] ;  /* 0x0000040414257981 */ /* 0x000f68000c1e9900 */
[----:B------:R1:W5:Y:S01]  /*0750*/  LDG.E.CONSTANT R39, desc[UR4][R20.64+0x8] ;  /* 0x0000080414277981 */ /* 0x000362000c1e9900 */
[----:B------:R-:W-:Y:S04]  /*0760*/  BSSY.RECONVERGENT B0, `(.L_x_201) ;  /* 0x000021c000007945 */ /* 0x000fe80003800200 */
[----:B------:R-:W-:Y:S01]  /*0770*/  BSSY.RELIABLE B2, `(.L_x_202) ;  /* 0x00000f6000027945 */ /* 0x000fe20003800100 */
[----:B--2---:R-:W-:-:S04]  /*0780*/  FADD R14, -R12, R45 ;  /* 0x0000002d0c0e7221 */ /* 0x004fc80000000100 */
[----:B------:R-:W-:Y:S01]  /*0790*/  FMUL R16, R9, R14 ;  /* 0x0000000e09107220 */ /* 0x000fe20000400000 */
[----:B---3--:R-:W-:Y:S01]  /*07a0*/  FADD R32, -R53, R48 ;  /* 0x0000003035207221 */ /* 0x008fe20000000100 */
[----:B----4-:R-:W-:-:S03]  /*07b0*/  FADD R22, -R47, R50 ;  /* 0x000000322f167221 */ /* 0x010fc60000000100 */
[----:B------:R-:W-:Y:S01]  /*07c0*/  FFMA R16, R5, R32, -R16 ;  /* 0x0000002005107223 */ /* 0x000fe20000000810 */
[----:B------:R-:W-:Y:S01]  /*07d0*/  FADD R23, -R47, R52 ;  /* 0x000000342f177221 */ /* 0x000fe20000000100 */
[----:B0-----:R-:W-:Y:S01]  /*07e0*/  FMUL R18, R5, R22 ;  /* 0x0000001605127220 */ /* 0x001fe20000400000 */
[----:B------:R-:W-:Y:S01]  /*07f0*/  FMUL R0, R7, R32 ;  /* 0x0000002007007220 */ /* 0x000fe20000400000 */
[----:B------:R-:W-:Y:S02]  /*0800*/  FADD R29, -R53, R49 ;  /* 0x00000031351d7221 */ /* 0x000fe40000000100 */
[----:B------:R-:W-:Y:S01]  /*0810*/  FFMA R18, R7, R14, -R18 ;  /* 0x0000000e07127223 */ /* 0x000fe20000000812 */
[----:B------:R-:W-:Y:S01]  /*0820*/  FMUL R2, R23, R16 ;  /* 0x0000001017027220 */ /* 0x000fe20000400000 */
[----:B-1----:R-:W-:Y:S01]  /*0830*/  FFMA R20, R9, R22, -R0 ;  /* 0x0000001609147223 */ /* 0x002fe20000000800 */
        /* <DEDUP_REMOVED lines=12> */
[----:B-----5:R-:W-:Y:S05]  /*0900*/  CALL.REL.NOINC `($__internal_6_$__cuda_sm20_rcp_rn_f32_slowpath) ;  /* 0x00000028004c7944 */ /* 0x020fea0003c00000 */
[----:B------:R-:W-:Y:S05]  /*0910*/  BRA `(.L_x_206) ;  /* 0x0000000000107947 */ /* 0x000fea0003800000 */
.L_x_205:
[----:B------:R-:W0:Y:S02]  /*0920*/  MUFU.RCP R17, R2 ;  /* 0x0000000200117308 */ /* 0x000e240000001000 */
[----:B0-----:R-:W-:-:S04]  /*0930*/  FFMA R0, R2, R17, -1 ;  /* 0xbf80000002007423 */ /* 0x001fc80000000011 */
[----:B------:R-:W-:-:S04]  /*0940*/  FADD.FTZ R0, -R0, -RZ ;  /* 0x800000ff00007221 */ /* 0x000fc80000010100 */
[----:B------:R-:W-:-:S07]  /*0950*/  FFMA R17, R17, R0, R17 ;  /* 0x0000000011117223 */ /* 0x000fce0000000011 */
.L_x_206:
[----:B------:R-:W-:Y:S05]  /*0960*/  BSYNC.RECONVERGENT B3 ;  /* 0x0000000000037941 */ /* 0x000fea0003800200 */
.L_x_204:
[----:B------:R-:W-:Y:S01]  /*0970*/  FADD R19, R8, -R47 ;  /* 0x8000002f08137221 */ /* 0x000fe20000000000 */
[----:B------:R-:W-:-:S03]  /*0980*/  FADD R34, R24, -R53 ;  /* 0x8000003518227221 */ /* 0x000fc60000000000 */
[----:B------:R-:W-:Y:S01]  /*0990*/  FMUL R15, R16, R19 ;  /* 0x00000013100f7220 */ /* 0x000fe20000400000 */
[----:B------:R-:W-:-:S03]  /*09a0*/  FADD R16, R6, -R12 ;  /* 0x8000000c06107221 */ /* 0x000fc60000000000 */
        /* <DEDUP_REMOVED lines=26> */
.L_x_203:
[----:B-----5:R-:W-:Y:S01]  /*0b50*/  FADD R14, -R39, R51 ;  /* 0x00000033270e7221 */ /* 0x020fe20000000100 */
[----:B------:R-:W-:Y:S01]  /*0b60*/  FADD R16, -R37, R52 ;  /* 0x0000003425107221 */ /* 0x000fe20000000100 */
[----:B------:R-:W-:Y:S01]  /*0b70*/  FADD R18, -R13, R49 ;  /* 0x000000310d127221 */ /* 0x000fe20000000100 */
[----:B------:R-:W-:Y:S01]  /*0b80*/  FADD R20, -R37, R50 ;  /* 0x0000003225147221 */ /* 0x000fe20000000100 */
[----:B------:R-:W-:Y:S01]  /*0b90*/  FMUL R2, R9, R14 ;  /* 0x0000000e09027220 */ /* 0x000fe20000400000 */
[----:B------:R-:W-:Y:S01]  /*0ba0*/  FMUL R0, R5, R16 ;  /* 0x0000001005007220 */ /* 0x000fe20000400000 */
[----:B------:R-:W-:Y:S01]  /*0bb0*/  FADD R22, -R13, R48 ;  /* 0x000000300d167221 */ /* 0x000fe20000000100 */
[----:B------:R-:W-:Y:S01]  /*0bc0*/  FADD R32, -R39, R45 ;  /* 0x0000002d27207221 */ /* 0x000fe20000000100 */
[-C--:B------:R-:W-:Y:S01]  /*0bd0*/  FFMA R21, R5, R18.reuse, -R2 ;  /* 0x0000001205157223 */ /* 0x080fe20000000802 */
[C---:B------:R-:W-:Y:S01]  /*0be0*/  FMUL R2, R7.reuse, R18 ;  /* 0x0000001207027220 */ /* 0x040fe20000400000 */
[----:B------:R-:W-:-:S02]  /*0bf0*/  FFMA R23, R7, R14, -R0 ;  /* 0x0000000e07177223 */ /* 0x000fc40000000800 */
        /* <DEDUP_REMOVED lines=13> */
[----:B------:R-:W-:Y:S05]  /*0cd0*/  CALL.REL.NOINC `($__internal_6_$__cuda_sm20_rcp_rn_f32_slowpath) ;  /* 0x0000002400587944 */ /* 0x000fea0003c00000 */
[----:B------:R-:W-:Y:S05]  /*0ce0*/  BRA `(.L_x_211) ;  /* 0x0000000000107947 */ /* 0x000fea0003800000 */
.L_x_210:
[----:B------:R-:W0:Y:S02]  /*0cf0*/  MUFU.RCP R17, R2 ;  /* 0x0000000200117308 */ /* 0x000e240000001000 */
[----:B0-----:R-:W-:-:S04]  /*0d00*/  FFMA R0, R2, R17, -1 ;  /* 0xbf80000002007423 */ /* 0x001fc80000000011 */
[----:B------:R-:W-:-:S04]  /*0d10*/  FADD.FTZ R0, -R0, -RZ ;  /* 0x800000ff00007221 */ /* 0x000fc80000010100 */
[----:B------:R-:W-:-:S07]  /*0d20*/  FFMA R17, R17, R0, R17 ;  /* 0x0000000011117223 */ /* 0x000fce0000000011 */
.L_x_211:
[----:B------:R-:W-:Y:S05]  /*0d30*/  BSYNC.RECONVERGENT B3 ;  /* 0x0000000000037941 */ /* 0x000fea0003800200 */
.L_x_209:
        /* <DEDUP_REMOVED lines=30> */
.L_x_208:
[----:B------:R-:W-:Y:S01]  /*0f20*/  FMUL R2, R9, R32 ;  /* 0x0000002009027220 */ /* 0x000fe20000400000 */
[----:B------:R-:W-:Y:S01]  /*0f30*/  FMUL R0, R5, R20 ;  /* 0x0000001405007220 */ /* 0x000fe20000400000 */
        /* <DEDUP_REMOVED lines=21> */
.L_x_214:
[----:B------:R-:W0:Y:S02]  /*1090*/  MUFU.RCP R17, R2 ;  /* 0x0000000200117308 */ /* 0x000e240000001000 */
[----:B0-----:R-:W-:-:S04]  /*10a0*/  FFMA R0, R2, R17, -1 ;  /* 0xbf80000002007423 */ /* 0x001fc80000000011 */
[----:B------:R-:W-:-:S04]  /*10b0*/  FADD.FTZ R0, -R0, -RZ ;  /* 0x800000ff00007221 */ /* 0x000fc80000010100 */
[----:B------:R-:W-:-:S07]  /*10c0*/  FFMA R17, R17, R0, R17 ;  /* 0x0000000011117223 */ /* 0x000fce0000000011 */
.L_x_215:
[----:B------:R-:W-:Y:S05]  /*10d0*/  BSYNC.RECONVERGENT B3 ;  /* 0x0000000000037941 */ /* 0x000fea0003800200 */
.L_x_213:
        /* <DEDUP_REMOVED lines=30> */
.L_x_212:
        /* <DEDUP_REMOVED lines=21> */
.L_x_218:
[----:B------:R-:W0:Y:S02]  /*1410*/  MUFU.RCP R17, R2 ;  /* 0x0000000200117308 */ /* 0x000e240000001000 */
[----:B0-----:R-:W-:-:S04]  /*1420*/  FFMA R0, R2, R17, -1 ;  /* 0xbf80000002007423 */ /* 0x001fc80000000011 */
[----:B------:R-:W-:-:S04]  /*1430*/  FADD.FTZ R0, -R0, -RZ ;  /* 0x800000ff00007221 */ /* 0x000fc80000010100 */
[----:B------:R-:W-:-:S07]  /*1440*/  FFMA R17, R17, R0, R17 ;  /* 0x0000000011117223 */ /* 0x000fce0000000011 */
.L_x_219:
[----:B------:R-:W-:Y:S05]  /*1450*/  BSYNC.RECONVERGENT B3 ;  /* 0x0000000000037941 */ /* 0x000fea0003800200 */
.L_x_217:
        /* <DEDUP_REMOVED lines=33> */
.L_x_207:
[----:B------:R-:W0:Y:S01]  /*1670*/  LDCU UR6, c[0x0][0x3e8] ;  /* 0x00007d00ff0677ac */ /* 0x000e220008000800 */
[----:B------:R-:W1:Y:S01]  /*1680*/  LDCU UR7, c[0x0][0x3e4] ;  /* 0x00007c80ff0777ac */ /* 0x000e620008000800 */
[----:B0-----:R-:W-:-:S04]  /*1690*/  FSETP.GT.AND P0, PT, R2, UR6, PT ;  /* 0x0000000602007c0b */ /* 0x001fc8000bf04000 */
[----:B-1----:R-:W-:-:S13]  /*16a0*/  FSETP.LT.OR P0, PT, R2, UR7, P0 ;  /* 0x0000000702007c0b */ /* 0x002fda0008701400 */
[----:B------:R-:W-:Y:S05]  /*16b0*/  @P0 BREAK.RELIABLE B2 ;  /* 0x0000000000020942 */ /* 0x000fea0003800100 */
[----:B------:R-:W-:Y:S05]  /*16c0*/  @P0 BRA `(.L_x_216) ;  /* 0x0000001000940947 */ /* 0x000fea0003800000 */
[----:B------:R-:W-:Y:S05]  /*16d0*/  BSYNC.RELIABLE B2 ;  /* 0x0000000000027941 */ /* 0x000fea0003800100 */
.L_x_202:
[----:B-----5:R-:W-:Y:S01]  /*16e0*/  FADD R15, -R39, R51 ;  /* 0x00000033270f7221 */ /* 0x020fe20000000100 */
[----:B------:R-:W-:Y:S01]  /*16f0*/  FADD R14, -R13, R48 ;  /* 0x000000300d0e7221 */ /* 0x000fe20000000100 */
[----:B------:R-:W-:Y:S01]  /*1700*/  FADD R36, -R37, R50 ;  /* 0x0000003225247221 */ /* 0x000fe20000000100 */
[----:B------:R-:W-:Y:S01]  /*1710*/  FADD R38, -R39, R45 ;  /* 0x0000002d27267221 */ /* 0x000fe20000000100 */
[----:B------:R-:W-:Y:S01]  /*1720*/  FADD R17, -R13, R49 ;  /* 0x000000310d117221 */ /* 0x000fe20000000100 */
[----:B------:R-:W-:Y:S01]  /*1730*/  FMUL R0, R15, R14 ;  /* 0x0000000e0f007220 */ /* 0x000fe20000400000 */
[C---:B------:R-:W-:Y:S01]  /*1740*/  FADD R19, -R37.reuse, R52 ;  /* 0x0000003425137221 */ /* 0x040fe20000000100 */
[----:B------:R-:W-:Y:S01]  /*1750*/  FADD R20, -R37, R47 ;  /* 0x0000002f25147221 */ /* 0x000fe20000000100 */
[----:B------:R-:W-:Y:S01]  /*1760*/  FMUL R40, R15, R36 ;  /* 0x000000240f287220 */ /* 0x000fe20000400000 */
[----:B------:R-:W-:Y:S01]  /*1770*/  FFMA R41, R17, R38, -R0 ;  /* 0x0000002611297223 */ /* 0x000fe20000000800 */
        /* <DEDUP_REMOVED lines=8> */
[----:B------:R-:W-:Y:S01]  /*1800*/  MOV R18, 0x40c00000 ;  /* 0x40c0000000127802 */ /* 0x000fe20000000f00 */
[----:B------:R-:W-:Y:S02]  /*1810*/  BSSY.RECONVERGENT B4, `(.L_x_220) ;  /* 0x000000d000047945 */ /* 0x000fe40003800200 */
        /* <DEDUP_REMOVED lines=8> */
[----:B------:R-:W-:Y:S01]  /*18a0*/  IMAD.MOV.U32 R33, RZ, RZ, 0x40c00000 ;  /* 0x40c00000ff217424 */ /* 0x000fe200078e00ff */
[----:B------:R-:W-:-:S07]  /*18b0*/  MOV R18, 0x18d0 ;  /* 0x000018d000127802 */ /* 0x000fce0000000f00 */
[----:B------:R-:W-:Y:S05]  /*18c0*/  CALL.REL.NOINC `($__internal_7_$__cuda_sm3x_div_rn_noftz_f32_slowpath) ;  /* 0x0000001c00307944 */ /* 0x000fea0003c00000 */
[----:B------:R-:W-:-:S07]  /*18d0*/  MOV R16, R0 ;  /* 0x0000000000107202 */ /* 0x000fce0000000f00 */
.L_x_221:
[----:B------:R-:W-:Y:S05]  /*18e0*/  BSYNC.RECONVERGENT B4 ;  /* 0x0000000000047941 */ /* 0x000fea0003800200 */
.L_x_220:
        /* <DEDUP_REMOVED lines=8> */
[----:B------:R-:W-:Y:S01]  /*1970*/  FADD R49, R49, -R42 ;  /* 0x8000002a31317221 */ /* 0x000fe20000000000 */
[----:B------:R-:W-:Y:S01]  /*1980*/  FADD R50, R50, -R46 ;  /* 0x8000002e32327221 */ /* 0x000fe20000000000 */
[----:B------:R-:W-:Y:S01]  /*1990*/  FADD R0, R45, -R44 ;  /* 0x8000002c2d007221 */ /* 0x000fe20000000000 */
[----:B------:R-:W-:Y:S01]  /*19a0*/  FMUL R32, R51, R48 ;  /* 0x0000003033207220 */ /* 0x000fe20000400000 */
[--C-:B------:R-:W-:Y:S01]  /*19b0*/  FADD R47, R47, -R46.reuse ;  /* 0x8000002e2f2f7221 */ /* 0x100fe20000000000 */
[----:B------:R-:W-:Y:S01]  /*19c0*/  FADD R23, R52, -R46 ;  /* 0x8000002e34177221 */ /* 0x000fe20000000000 */
[----:B------:R-:W-:Y:S01]  /*19d0*/  FMUL R18, R51, R50 ;  /* 0x0000003233127220 */ /* 0x000fe20000400000 */
[----:B------:R-:W-:Y:S01]  /*19e0*/  FFMA R32, R49, R0, -R32 ;  /* 0x0000000031207223 */ /* 0x000fe20000000820 */
        /* <DEDUP_REMOVED lines=19> */
[----:B------:R-:W-:Y:S05]  /*1b20*/  CALL.REL.NOINC `($__internal_7_$__cuda_sm3x_div_rn_noftz_f32_slowpath) ;  /* 0x0000001800987944 */ /* 0x000fea0003c00000 */
.L_x_223:
[----:B------:R-:W-:Y:S05]  /*1b30*/  BSYNC.RECONVERGENT B4 ;  /* 0x0000000000047941 */ /* 0x000fea0003800200 */
.L_x_222:
        /* <DEDUP_REMOVED lines=12> */
[----:B------:R-:W-:Y:S05]  /*1c00*/  CALL.REL.NOINC `($__internal_7_$__cuda_sm3x_div_rn_noftz_f32_slowpath) ;  /* 0x0000001800607944 */ /* 0x000fea0003c00000 */
[----:B------:R-:W-:-:S07]  /*1c10*/  MOV R12, R0 ;  /* 0x00000000000c7202 */ /* 0x000fce0000000f00 */
.L_x_225:
[----:B------:R-:W-:Y:S05]  /*1c20*/  BSYNC.RECONVERGENT B4 ;  /* 0x0000000000047941 */ /* 0x000fea0003800200 */
.L_x_224:
        /* <DEDUP_REMOVED lines=19> */
.L_x_227:
[----:B------:R-:W-:Y:S05]  /*1d60*/  BSYNC.RECONVERGENT B4 ;  /* 0x0000000000047941 */ /* 0x000fea0003800200 */
.L_x_226:
        /* <DEDUP_REMOVED lines=14> */
.L_x_229:
[----:B------:R-:W-:Y:S05]  /*1e50*/  BSYNC.RECONVERGENT B4 ;  /* 0x0000000000047941 */ /* 0x000fea0003800200 */
.L_x_228:
[-C--:B------:R-:W-:Y:S01]  /*1e60*/  FMUL R29, R14, R44.reuse ;  /* 0x0000002c0e1d7220 */ /* 0x080fe20000400000 */
[----:B------:R-:W-:Y:S01]  /*1e70*/  FMUL R23, R36, R44 ;  /* 0x0000002c24177220 */ /* 0x000fe20000400000 */
[-C--:B------:R-:W-:Y:S01]  /*1e80*/  FMUL R31, R14, R46.reuse ;  /* 0x0000002e0e1f7220 */ /* 0x080fe20000400000 */
[----:B------:R-:W-:Y:S02]  /*1e90*/  HFMA2 R14, -RZ, RZ, 1.541015625, -0.052093505859375 ;  /* 0x3e2aaaabff0e7431 */ /* 0x000fe400000001ff */
[CC--:B------:R-:W-:Y:S01]  /*1ea0*/  FFMA R29, R38.reuse, R37.reuse, -R29 ;  /* 0x00000025261d7223 */ /* 0x0c0fe2000000081d */
        /* <DEDUP_REMOVED lines=16> */
[----:B------:R-:W-:Y:S05]  /*1fb0*/  CALL.REL.NOINC `($__internal_7_$__cuda_sm3x_div_rn_noftz_f32_slowpath) ;  /* 0x0000001400747944 */ /* 0x000fea0003c00000 */
.L_x_231:
[----:B------:R-:W-:Y:S05]  /*1fc0*/  BSYNC.RECONVERGENT B4 ;  /* 0x0000000000047941 */ /* 0x000fea0003800200 */
.L_x_230:
        /* <DEDUP_REMOVED lines=14> */
.L_x_233:
[----:B------:R-:W-:Y:S05]  /*20b0*/  BSYNC.RECONVERGENT B4 ;  /* 0x0000000000047941 */ /* 0x000fea0003800200 */
.L_x_232:
[CC--:B------:R-:W-:Y:S01]  /*20c0*/  FMUL R18, R15.reuse, R37.reuse ;  /* 0x000000250f127220 */ /* 0x0c0fe20000400000 */
[----:B------:R-:W-:Y:S01]  /*20d0*/  FMUL R0, R15, R46 ;  /* 0x0000002e0f007220 */ /* 0x000fe20000400000 */
[----:B------:R-:W-:Y:S01]  /*20e0*/  MOV R32, 0x40c00000 ;  /* 0x40c0000000207802 */ /* 0x000fe20000000f00 */
[----:B------:R-:W-:Y:S01]  /*20f0*/  BSSY.RECONVERGENT B4, `(.L_x_234) ;  /* 0x0000013000047945 */ /* 0x000fe20003800200 */
[-C--:B------:R-:W-:Y:S01]  /*2100*/  FFMA R15, R17, R44.reuse, -R18 ;  /* 0x0000002c110f7223 */ /* 0x080fe20000000812 */
[C---:B------:R-:W-:Y:S01]  /*2110*/  FMUL R18, R19.reuse, R37 ;  /* 0x0000002513127220 */ /* 0x040fe20000400000 */
[----:B------:R-:W-:Y:S02]  /*2120*/  FFMA R0, R19, R44, -R0 ;  /* 0x0000002c13007223 */ /* 0x000fe40000000800 */
[----:B------:R-:W-:Y:S01]  /*2130*/  FMUL R20, R20, R15 ;  /* 0x0000000f14147220 */ /* 0x000fe20000400000 */
[----:B------:R-:W-:Y:S02]  /*2140*/  HFMA2 R15, -RZ, RZ, 1.541015625, -0.052093505859375 ;  /* 0x3e2aaaabff0f7431 */ /* 0x000fe400000001ff */
[----:B------:R-:W-:Y:S01]  /*2150*/  FFMA R18, R17, R46, -R18 ;  /* 0x0000002e11127223 */ /* 0x000fe20000000812 */
        /* <DEDUP_REMOVED lines=12> */
.L_x_235:
[----:B------:R-:W-:Y:S05]  /*2220*/  BSYNC.RECONVERGENT B4 ;  /* 0x0000000000047941 */ /* 0x000fea0003800200 */
.L_x_234:
        /* <DEDUP_REMOVED lines=14> */
.L_x_237:
[----:B------:R-:W-:Y:S05]  /*2310*/  BSYNC.RECONVERGENT B4 ;  /* 0x0000000000047941 */ /* 0x000fea0003800200 */
.L_x_236:
[----:B------:R-:W-:Y:S01]  /*2320*/  ISETP.GE.AND P0, PT, R28, 0x1, PT ;  /* 0x000000011c00780c */ /* 0x000fe20003f06270 */
[----:B------:R-:W-:Y:S01]  /*2330*/  BSSY.RECONVERGENT B2, `(.L_x_238) ;  /* 0x000000c000027945 */ /* 0x000fe20003800200 */
[----:B------:R-:W-:-:S11]  /*2340*/  IMAD.MOV.U32 R29, RZ, RZ, R28 ;  /* 0x000000ffff1d7224 */ /* 0x000fd600078e001c */
[----:B------:R-:W-:Y:S05]  /*2350*/  @!P0 BRA `(.L_x_239) ;  /* 0x0000000000248947 */ /* 0x000fea0003800000 */
[----:B------:R-:W-:-:S07]  /*2360*/  HFMA2 R29, -RZ, RZ, 0, 0 ;  /* 0x00000000ff1d7431 */ /* 0x000fce00000001ff */
.L_x_240:
[----:B------:R-:W-:-:S05]  /*2370*/  LEA R0, R29, R1, 0x2 ;  /* 0x000000011d007211 */ /* 0x000fca00078e10ff */
[----:B------:R-:W2:Y:S02]  /*2380*/  LDL R17, [R0] ;  /* 0x0000000000117983 */ /* 0x000ea40000100800 */
[----:B--2---:R-:W-:-:S13]  /*2390*/  FSETP.GEU.AND P0, PT, R2, R17, PT ;  /* 0x000000110200720b */ /* 0x004fda0003f0e000 */
[----:B------:R-:W-:Y:S05]  /*23a0*/  @!P0 BRA `(.L_x_239) ;  /* 0x0000000000108947 */ /* 0x000fea0003800000 */
[----:B------:R-:W-:-:S04]  /*23b0*/  IADD3 R29, PT, PT, R29, 0x1, RZ ;  /* 0x000000011d1d7810 */ /* 0x000fc80007ffe0ff */
[----:B------:R-:W-:-:S13]  /*23c0*/  ISETP.NE.AND P0, PT, R29, R28, PT ;  /* 0x0000001c1d00720c */ /* 0x000fda0003f05270 */
[----:B------:R-:W-:Y:S05]  /*23d0*/  @P0 BRA `(.L_x_240) ;  /* 0xfffffffc00e40947 */ /* 0x000fea000383ffff */
[----:B------:R-:W-:-:S07]  /*23e0*/  MOV R29, R28 ;  /* 0x0000001c001d7202 */ /* 0x000fce0000000f00 */
.L_x_239:
[----:B------:R-:W-:Y:S05]  /*23f0*/  BSYNC.RECONVERGENT B2 ;  /* 0x0000000000027941 */ /* 0x000fea0003800200 */
.L_x_238:
[----:B------:R-:W-:Y:S01]  /*2400*/  ISETP.GT.AND P0, PT, R28, R29, PT ;  /* 0x0000001d1c00720c */ /* 0x000fe20003f04270 */
[----:B------:R-:W-:-:S12]  /*2410*/  BSSY.RECONVERGENT B2, `(.L_x_241) ;  /* 0x0000047000027945 */ /* 0x000fd80003800200 */
[----:B------:R-:W-:Y:S05]  /*2420*/  @!P0 BRA `(.L_x_242) ;  /* 0x0000000400148947 */ /* 0x000fea0003800000 */
[----:B------:R-:W-:Y:S01]  /*2430*/  IADD3 R0, PT, PT, R28, -R29, RZ ;  /* 0x8000001d1c007210 */ /* 0x000fe20007ffe0ff */
[----:B------:R-:W-:Y:S03]  /*2440*/  BSSY.RECONVERGENT B3, `(.L_x_243) ;  /* 0x0000021000037945 */ /* 0x000fe60003800200 */
[----:B------:R-:W-:Y:S02]  /*2450*/  LOP3.LUT P0, R33, R0, 0x3, RZ, 0xc0, !PT ;  /* 0x0000000300217812 */ /* 0x000fe4000780c0ff */
[----:B------:R-:W-:-:S11]  /*2460*/  MOV R0, R28 ;  /* 0x0000001c00007202 */ /* 0x000fd60000000f00 */
[----:B------:R-:W-:Y:S05]  /*2470*/  @!P0 BRA `(.L_x_244) ;  /* 0x0000000000748947 */ /* 0x000fea0003800000 */
[----:B------:R-:W-:-:S05]  /*2480*/  LEA R22, R28, R1, 0x2 ;  /* 0x000000011c167211 */ /* 0x000fca00078e10ff */
[----:B------:R-:W2:Y:S01]  /*2490*/  LDL R23, [R22+-0x4] ;  /* 0xfffffc0016177983 */ /* 0x000ea20000100800 */
[C---:B------:R-:W-:Y:S02]  /*24a0*/  LEA R31, R28.reuse, R3, 0x3 ;  /* 0x000000031c1f7211 */ /* 0x040fe400078e18ff */
[----:B------:R-:W-:-:S04]  /*24b0*/  IADD3 R0, PT, PT, R28, -0x1, RZ ;  /* 0xffffffff1c007810 */ /* 0x000fc80007ffe0ff */
[----:B------:R-:W-:Y:S01]  /*24c0*/  SHF.L.U32 R17, R0, 0x2, RZ ;  /* 0x0000000200117819 */ /* 0x000fe200000006ff */
[----:B--2---:R0:W-:Y:S04]  /*24d0*/  STL [R22], R23 ;  /* 0x0000001716007387 */ /* 0x0041e80000100800 */
[----:B------:R-:W2:Y:S01]  /*24e0*/  LDL.64 R20, [R31+-0x8] ;  /* 0xfffff8001f147983 */ /* 0x000ea20000100a00 */
[----:B------:R-:W-:-:S03]  /*24f0*/  LEA R32, R17, R26, 0x2 ;  /* 0x0000001a11207211 */ /* 0x000fc600078e10ff */
        /* <DEDUP_REMOVED lines=21> */
.L_x_244:
[----:B------:R-:W-:Y:S05]  /*2650*/  BSYNC.RECONVERGENT B3 ;  /* 0x0000000000037941 */ /* 0x000fea0003800200 */
.L_x_243:
[----:B012---:R-:W-:-:S04]  /*2660*/  IADD3 R16, PT, PT, -R28, R29, RZ ;  /* 0x0000001d1c107210 */ /* 0x007fc80007ffe1ff */
[----:B------:R-:W-:-:S13]  /*2670*/  ISETP.GT.U32.AND P0, PT, R16, -0x4, PT ;  /* 0xfffffffc1000780c */ /* 0x000fda0003f04070 */
[----:B------:R-:W-:Y:S05]  /*2680*/  @P0 BRA `(.L_x_242) ;  /* 0x00000000007c0947 */ /* 0x000fea0003800000 */
.L_x_245:
[----:B-1----:R-:W-:-:S05]  /*2690*/  LEA R31, R0, R1, 0x2 ;  /* 0x00000001001f7211 */ /* 0x002fca00078e10ff */
[----:B------:R-:W2:Y:S01]  /*26a0*/  LDL R20, [R31+-0x4] ;  /* 0xfffffc001f147983 */ /* 0x000ea20000100800 */
[C---:B------:R-:W-:Y:S02]  /*26b0*/  LEA R37, R0.reuse, R3, 0x3 ;  /* 0x0000000300257211 */ /* 0x040fe400078e18ff */
[----:B------:R-:W-:Y:S01]  /*26c0*/  LEA R17, R0, 0xfffffffc, 0x2 ;  /* 0xfffffffc00117811 */ /* 0x000fe200078e10ff */
[----:B--2---:R0:W-:Y:S04]  /*26d0*/  STL [R31], R20 ;  /* 0x000000141f007387 */ /* 0x0041e80000100800 */
[----:B------:R-:W2:Y:S01]  /*26e0*/  LDL.64 R32, [R37+-0x8] ;  /* 0xfffff80025207983 */ /* 0x000ea20000100a00 */
[----:B------:R-:W-:-:S03]  /*26f0*/  LEA R36, R17, R26, 0x2 ;  /* 0x0000001a11247211 */ /* 0x000fc600078e10ff */
        /* <DEDUP_REMOVED lines=20> */
[----:B------:R-:W-:-:S05]  /*2840*/  VIADD R0, R0, 0xfffffffc ;  /* 0xfffffffc00007836 */ /* 0x000fca0000000000 */
[----:B------:R-:W-:Y:S01]  /*2850*/  ISETP.GT.AND P0, PT, R0, R29, PT ;  /* 0x0000001d0000720c */ /* 0x000fe20003f04270 */
[----:B--2---:R1:W-:-:S12]  /*2860*/  STL.128 [R36+-0x20], R20 ;  /* 0xffffe01424007387 */ /* 0x0043d80000100c00 */
[----:B------:R-:W-:Y:S05]  /*2870*/  @P0 BRA `(.L_x_245) ;  /* 0xfffffffc00840947 */ /* 0x000fea000383ffff */
.L_x_242:
[----:B------:R-:W-:Y:S05]  /*2880*/  BSYNC.RECONVERGENT B2 ;  /* 0x0000000000027941 */ /* 0x000fea0003800200 */
.L_x_241:
[C---:B-1----:R-:W-:Y:S02]  /*2890*/  SHF.L.U32 R21, R29.reuse, 0x2, RZ ;  /* 0x000000021d157819 */ /* 0x042fe400000006ff */
[C---:B------:R-:W-:Y:S02]  /*28a0*/  LEA R17, R29.reuse, R1, 0x2 ;  /* 0x000000011d117211 */ /* 0x040fe400078e10ff */
[----:B------:R-:W-:Y:S02]  /*28b0*/  SHF.R.S32.HI R11, RZ, 0x1f, R10 ;  /* 0x0000001fff0b7819 */ /* 0x000fe4000001140a */
[----:B------:R-:W-:Y:S01]  /*28c0*/  LEA R19, R29, R3, 0x3 ;  /* 0x000000031d137211 */ /* 0x000fe200078e18ff */
[----:B------:R0:W-:Y:S01]  /*28d0*/  STL [R17], R2 ;  /* 0x0000000211007387 */ /* 0x0001e20000100800 */
[----:B------:R-:W-:Y:S02]  /*28e0*/  LEA R21, R21, R26, 0x2 ;  /* 0x0000001a15157211 */ /* 0x000fe400078e10ff */
[----:B------:R-:W-:Y:S01]  /*28f0*/  IADD3 R28, PT, PT, R28, 0x1, RZ ;  /* 0x000000011c1c7810 */ /* 0x000fe20007ffe0ff */
[----:B------:R0:W-:Y:S04]  /*2900*/  STL.64 [R19], R10 ;  /* 0x0000000a13007387 */ /* 0x0001e80000100a00 */
[----:B------:R0:W-:Y:S02]  /*2910*/  STL.128 [R21], R12 ;  /* 0x0000000c15007387 */ /* 0x0001e40000100c00 */
.L_x_216:
[----:B------:R-:W-:Y:S05]  /*2920*/  BSYNC.RECONVERGENT B0 ;  /* 0x0000000000007941 */ /* 0x000fea0003800200 */
.L_x_201:
[----:B------:R-:W0:Y:S01]  /*2930*/  LDCU UR6, c[0x0][0x3e0] ;  /* 0x00007c00ff0677ac */ /* 0x000e220008000800 */
[----:B------:R-:W-:-:S04]  /*2940*/  IADD3 R4, PT, PT, R4, 0x1, RZ ;  /* 0x0000000104047810 */ /* 0x000fc80007ffe0ff */
[----:B------:R-:W-:Y:S02]  /*2950*/  ISETP.LT.AND P1, PT, R4, R27, PT ;  /* 0x0000001b0400720c */ /* 0x000fe40003f21270 */
[----:B0-----:R-:W-:-:S04]  /*2960*/  MOV R11, UR6 ;  /* 0x00000006000b7c02 */ /* 0x001fc80008000f00 */
[----:B------:R-:W-:-:S13]  /*2970*/  ISETP.GE.AND P0, PT, R28, R11, PT ;  /* 0x0000000b1c00720c */ /* 0x000fda0003f06270 */
[----:B------:R-:W-:Y:S05]  /*2980*/  @!P0 BRA P1, `(.L_x_246) ;  /* 0xffffffd800e88947 */ /* 0x000fea000083ffff */
.L_x_200:
[----:B------:R-:W-:Y:S05]  /*2990*/  BSYNC.RECONVERGENT B1 ;  /* 0x0000000000017941 */ /* 0x000fea0003800200 */
.L_x_199:
[----:B------:R-:W-:Y:S05]  /*29a0*/  WARPSYNC.ALL ;  /* 0x0000000000007948 */ /* 0x000fea0003800000 */
[----:B------:R-:W0:Y:S01]  /*29b0*/  LDCU.64 UR6, c[0x0][0x3c8] ;  /* 0x00007900ff0677ac */ /* 0x000e220008000a00 */
[----:B------:R-:W-:Y:S02]  /*29c0*/  ISETP.GE.AND P1, PT, R11, 0x1, PT ;  /* 0x000000010b00780c */ /* 0x000fe40003f26270 */
[----:B0-----:R-:W-:-:S04]  /*29d0*/  LEA R2, P0, R30, UR6, 0x2 ;  /* 0x000000061e027c11 */ /* 0x001fc8000f8010ff */
[----:B------:R-:W-:-:S05]  /*29e0*/  LEA.HI.X R3, R30, UR7, R25, 0x2, P0 ;  /* 0x000000071e037c11 */ /* 0x000fca00080f1419 */
[----:B------:R0:W-:Y:S02]  /*29f0*/  STG.E desc[UR4][R2.64], R28 ;  /* 0x0000001c02007986 */ /* 0x0001e4000c101904 */
[----:B------:R-:W-:Y:S05]  /*2a00*/  @!P1 EXIT ;  /* 0x000000000000994d */ /* 0x000fea0003800000 */
[----:B------:R-:W1:Y:S01]  /*2a10*/  LDC R0, c[0x0][0x3e0] ;  /* 0x0000f800ff007b82 */ /* 0x000e620000000800 */
[----:B------:R-:W-:Y:S01]  /*2a20*/  ISETP.NE.AND P1, PT, R11, 0x1, PT ;  /* 0x000000010b00780c */ /* 0x000fe20003f25270 */
[-C--:B------:R-:W-:Y:S01]  /*2a30*/  IMAD.WIDE.U32 R30, R30, R11.reuse, RZ ;  /* 0x0000000b1e1e7225 */ /* 0x080fe200078e00ff */
[----:B------:R-:W-:Y:S03]  /*2a40*/  BSSY.RECONVERGENT B0, `(.L_x_247) ;  /* 0x0000052000007945 */ /* 0x000fe60003800200 */
[----:B------:R-:W-:Y:S01]  /*2a50*/  IMAD R33, R25, R11, R31 ;  /* 0x0000000b19217224 */ /* 0x000fe200078e021f */
[----:B-1----:R-:W-:-:S04]  /*2a60*/  LOP3.LUT R0, R0, 0x1, RZ, 0xc0, !PT ;  /* 0x0000000100007812 */ /* 0x002fc800078ec0ff */
[----:B------:R-:W-:Y:S01]  /*2a70*/  ISETP.NE.U32.AND P0, PT, R0, 0x1, PT ;  /* 0x000000010000780c */ /* 0x000fe20003f05070 */
[----:B------:R-:W-:Y:S02]  /*2a80*/  HFMA2 R0, -RZ, RZ, 0, 0 ;  /* 0x00000000ff007431 */ /* 0x000fe400000001ff */
[----:B------:R-:W-:Y:S10]  /*2a90*/  @!P1 BRA `(.L_x_248) ;  /* 0x0000000400309947 */ /* 0x000ff40003800000 */
[----:B------:R-:W1:Y:S01]  /*2aa0*/  LDCU.128 UR8, c[0x0][0x3b0] ;  /* 0x00007600ff0877ac */ /* 0x000e620008000c00 */
[----:B------:R-:W-:Y:S02]  /*2ab0*/  LOP3.LUT R0, R11, 0x7ffffffe, RZ, 0xc0, !PT ;  /* 0x7ffffffe0b007812 */ /* 0x000fe400078ec0ff */
[C---:B------:R-:W-:Y:S01]  /*2ac0*/  IADD3 R29, PT, PT, R1.reuse, 0x4, RZ ;  /* 0x00000004011d7810 */ /* 0x040fe20007ffe0ff */
[----:B------:R-:W2:Y:S01]  /*2ad0*/  LDCU.64 UR6, c[0x0][0x3c0] ;  /* 0x00007800ff0677ac */ /* 0x000ea20008000a00 */
[----:B------:R-:W-:Y:S02]  /*2ae0*/  IADD3 R22, PT, PT, R1, 0x108, RZ ;  /* 0x0000010801167810 */ /* 0x000fe40007ffe0ff */
[----:B------:R-:W-:Y:S02]  /*2af0*/  MOV R23, RZ ;  /* 0x000000ff00177202 */ /* 0x000fe40000000f00 */
[----:B------:R-:W-:Y:S02]  /*2b00*/  MOV R25, RZ ;  /* 0x000000ff00197202 */ /* 0x000fe40000000f00 */
[----:B-1----:R-:W-:-:S02]  /*2b10*/  LEA R24, P1, R30, UR8, 0x3 ;  /* 0x000000081e187c11 */ /* 0x002fc4000f8218ff */
[C---:B------:R-:W-:Y:S02]  /*2b20*/  LEA R20, P2, R30.reuse, UR10, 0x2 ;  /* 0x0000000a1e147c11 */ /* 0x040fe4000f8410ff */
[C---:B--2---:R-:W-:Y:S02]  /*2b30*/  LEA R18, P3, R30.reuse, UR6, 0x4 ;  /* 0x000000061e127c11 */ /* 0x044fe4000f8620ff */
[C-C-:B-----5:R-:W-:Y:S02]  /*2b40*/  LEA.HI.X R13, R30.reuse, UR9, R33.reuse, 0x3, P1 ;  /* 0x000000091e0d7c11 */ /* 0x160fe400088f1c21 */
[C-C-:B------:R-:W-:Y:S02]  /*2b50*/  LEA.HI.X R21, R30.reuse, UR11, R33.reuse, 0x2, P2 ;  /* 0x0000000b1e157c11 */ /* 0x140fe400090f1421 */
[----:B------:R-:W-:Y:S02]  /*2b60*/  LEA.HI.X R19, R30, UR7, R33, 0x4, P3 ;  /* 0x000000071e137c11 */ /* 0x000fe400098f2421 */
[----:B------:R-:W-:-:S02]  /*2b70*/  IADD3 R24, P1, PT, R24, 0x8, RZ ;  /* 0x0000000818187810 */ /* 0x000fc40007f3e0ff */
[----:B------:R-:W-:Y:S02]  /*2b80*/  IADD3 R20, P2, PT, R20, 0x4, RZ ;  /* 0x0000000414147810 */ /* 0x000fe40007f5e0ff */
[----:B------:R-:W-:Y:S02]  /*2b90*/  IADD3 R18, P3, PT, R18, 0x10, RZ ;  /* 0x0000001012127810 */ /* 0x000fe40007f7e0ff */
[----:B------:R-:W-:Y:S02]  /*2ba0*/  IADD3.X R13, PT, PT, RZ, R13, RZ, P1, !PT ;  /* 0x0000000dff0d7210 */ /* 0x000fe40000ffe4ff */
[----:B------:R-:W-:Y:S02]  /*2bb0*/  IADD3.X R21, PT, PT, RZ, R21, RZ, P2, !PT ;  /* 0x00000015ff157210 */ /* 0x000fe400017fe4ff */
[----:B------:R-:W-:-:S07]  /*2bc0*/  IADD3.X R19, PT, PT, RZ, R19, RZ, P3, !PT ;  /* 0x00000013ff137210 */ /* 0x000fce0001ffe4ff */
.L_x_249:
[----:B------:R-:W-:Y:S02]  /*2bd0*/  ISETP.GE.AND P1, PT, R25, R28, PT ;  /* 0x0000001c1900720c */ /* 0x000fe40003f26270 */
[----:B------:R-:W-:Y:S02]  /*2be0*/  LEA R12, R23, R26, 0x2 ;  /* 0x0000001a170c7211 */ /* 0x000fe400078e10ff */
[----:B0-----:R-:W-:-:S09]  /*2bf0*/  IADD3 R3, PT, PT, R25, 0x1, RZ ;  /* 0x0000000119037810 */ /* 0x001fd20007ffe0ff */
[----:B-1----:R-:W2:Y:S04]  /*2c00*/  @!P1 LDL.64 R14, [R22+-0x8] ;  /* 0xfffff800160e9983 */ /* 0x002ea80000100a00 */
[----:B------:R-:W3:Y:S01]  /*2c10*/  @!P1 LDL R17, [R29+-0x4] ;  /* 0xfffffc001d119983 */ /* 0x000ee20000100800 */
[----:B------:R-:W-:-:S03]  /*2c20*/  ISETP.GE.AND P2, PT, R3, R28, PT ;  /* 0x0000001c0300720c */ /* 0x000fc60003f46270 */
[----:B------:R-:W4:Y:S10]  /*2c30*/  @!P1 LDL.128 R8, [R12] ;  /* 0x000000000c089983 */ /* 0x000f340000100c00 */
[----:B------:R-:W5:Y:S04]  /*2c40*/  @!P2 LDL.64 R2, [R22] ;  /* 0x000000001602a983 */ /* 0x000f680000100a00 */
[----:B------:R-:W5:Y:S04]  /*2c50*/  @!P2 LDL R27, [R29] ;  /* 0x000000001d1ba983 */ /* 0x000f680000100800 */
[----:B------:R0:W5:Y:S01]  /*2c60*/  @!P2 LDL.128 R4, [R12+0x10] ;  /* 0x000010000c04a983 */ /* 0x0001620000100c00 */
[----:B------:R-:W-:-:S02]  /*2c70*/  MOV R16, R18 ;  /* 0x0000001200107202 */ /* 0x000fc40000000f00 */
[----:B------:R-:W-:Y:S02]  /*2c80*/  @P1 MOV R18, 0xffffffff ;  /* 0xffffffff00121802 */ /* 0x000fe40000000f00 */
[----:B------:R-:W-:Y:S02]  /*2c90*/  @P1 MOV R35, 0x501502f9 ;  /* 0x501502f900231802 */ /* 0x000fe40000000f00 */
[----:B------:R-:W-:Y:S01]  /*2ca0*/  IADD3 R25, PT, PT, R25, 0x2, RZ ;  /* 0x0000000219197810 */ /* 0x000fe20007ffe0ff */
[----:B0-----:R-:W-:Y:S01]  /*2cb0*/  IMAD.MOV.U32 R12, RZ, RZ, R24 ;  /* 0x000000ffff0c7224 */ /* 0x001fe200078e0018 */
[----:B------:R-:W-:Y:S02]  /*2cc0*/  @P2 MOV R37, 0x501502f9 ;  /* 0x501502f900252802 */ /* 0x000fe40000000f00 */
[----:B------:R-:W-:Y:S02]  /*2cd0*/  IADD3 R23, PT, PT, R23, 0x8, RZ ;  /* 0x0000000817177810 */ /* 0x000fe40007ffe0ff */
[----:B------:R-:W-:-:S02]  /*2ce0*/  IADD3 R22, PT, PT, R22, 0x10, RZ ;  /* 0x0000001016167810 */ /* 0x000fc40007ffe0ff */
[----:B------:R-:W-:Y:S01]  /*2cf0*/  IADD3 R29, PT, PT, R29, 0x8, RZ ;  /* 0x000000081d1d7810 */ /* 0x000fe20007ffe0ff */
[----:B--2---:R0:W-:Y:S02]  /*2d00*/  @!P1 STG.E.64 desc[UR4][R12.64+-0x8], R14 ;  /* 0xfffff80e0c009986 */ /* 0x0041e4000c101b04 */
[----:B0-----:R-:W-:Y:S02]  /*2d10*/  MOV R14, R20 ;  /* 0x00000014000e7202 */ /* 0x001fe40000000f00 */
[----:B------:R-:W-:Y:S02]  /*2d20*/  MOV R15, R21 ;  /* 0x00000015000f7202 */ /* 0x000fe40000000f00 */
[----:B------:R-:W-:Y:S02]  /*2d30*/  @P2 MOV R20, 0xffffffff ;  /* 0xffffffff00142802 */ /* 0x000fe40000000f00 */
[----:B------:R-:W-:Y:S01]  /*2d40*/  @P2 MOV R21, 0xffffffff ;  /* 0xffffffff00152802 */ /* 0x000fe20000000f00 */
[----:B---3--:R0:W-:Y:S02]  /*2d50*/  @!P1 STG.E desc[UR4][R14.64+-0x4], R17 ;  /* 0xfffffc110e009986 */ /* 0x0081e4000c101904 */
[----:B0-----:R-:W-:-:S02]  /*2d60*/  MOV R17, R19 ;  /* 0x0000001300117202 */ /* 0x001fc40000000f00 */
[----:B------:R-:W-:-:S03]  /*2d70*/  @P1 MOV R19, 0xffffffff ;  /* 0xffffffff00131802 */ /* 0x000fc60000000f00 */
        /* <DEDUP_REMOVED lines=12> */
[----:B------:R-:W-:-:S03]  /*2e40*/  ISETP.NE.AND P1, PT, R25, R0, PT ;  /* 0x000000001900720c */ /* 0x000fc60003f25270 */
        /* <DEDUP_REMOVED lines=17> */
.L_x_248:
[----:B------:R-:W-:Y:S05]  /*2f60*/  BSYNC.RECONVERGENT B0 ;  /* 0x0000000000007941 */ /* 0x000fea0003800200 */
.L_x_247:
[----:B------:R-:W-:Y:S05]  /*2f70*/  @P0 EXIT ;  /* 0x000000000000094d */ /* 0x000fea0003800000 */
[C---:B------:R-:W-:Y:S02]  /*2f80*/  ISETP.GE.AND P0, PT, R0.reuse, R28, PT ;  /* 0x0000001c0000720c */ /* 0x040fe40003f06270 */
[----:B------:R-:W-:-:S05]  /*2f90*/  IADD3 R30, P1, PT, R0, R30, RZ ;  /* 0x0000001e001e7210 */ /* 0x000fca0007f3e0ff */
[----:B------:R-:W-:-:S06]  /*2fa0*/  IMAD.X R33, RZ, RZ, R33, P1 ;  /* 0x000000ffff217224 */ /* 0x000fcc00008e0621 */
[----:B------:R-:W-:Y:S05]  /*2fb0*/  @!P0 BRA `(.L_x_250) ;  /* 0x0000000000488947 */ /* 0x000fea0003800000 */
[----:B------:R-:W0:Y:S01]  /*2fc0*/  LDCU.128 UR8, c[0x0][0x3b0] ;  /* 0x00007600ff0877ac */ /* 0x000e220008000c00 */
[----:B------:R-:W-:Y:S01]  /*2fd0*/  HFMA2 R9, -RZ, RZ, 32.65625, 4.5359134674072265625e-05 ;  /* 0x501502f9ff097431 */ /* 0x000fe200000001ff */
[----:B-1----:R-:W-:Y:S01]  /*2fe0*/  MOV R6, 0xffffffff ;  /* 0xffffffff00067802 */ /* 0x002fe20000000f00 */
[----:B------:R-:W1:Y:S01]  /*2ff0*/  LDCU.64 UR6, c[0x0][0x3c0] ;  /* 0x00007800ff0677ac */ /* 0x000e620008000a00 */
[----:B------:R-:W-:Y:S02]  /*3000*/  MOV R7, 0xffffffff ;  /* 0xffffffff00077802 */ /* 0x000fe40000000f00 */
[C---:B0-----:R-:W-:Y:S02]  /*3010*/  LEA R2, P0, R30.reuse, UR8, 0x3 ;  /* 0x000000081e027c11 */ /* 0x041fe4000f8018ff */
[C---:B------:R-:W-:Y:S02]  /*3020*/  LEA R4, P1, R30.reuse, UR10, 0x2 ;  /* 0x0000000a1e047c11 */ /* 0x040fe4000f8210ff */
[----:B-1----:R-:W-:-:S02]  /*3030*/  LEA R10, P2, R30, UR6, 0x4 ;  /* 0x000000061e0a7c11 */ /* 0x002fc4000f8420ff */
[C-C-:B------:R-:W-:Y:S02]  /*3040*/  LEA.HI.X R3, R30.reuse, UR9, R33.reuse, 0x3, P0 ;  /* 0x000000091e037c11 */ /* 0x140fe400080f1c21 */
[C-C-:B------:R-:W-:Y:S02]  /*3050*/  LEA.HI.X R5, R30.reuse, UR11, R33.reuse, 0x2, P1 ;  /* 0x0000000b1e057c11 */ /* 0x140fe400088f1421 */
[----:B------:R-:W-:Y:S01]  /*3060*/  LEA.HI.X R11, R30, UR7, R33, 0x4, P2 ;  /* 0x000000071e0b7c11 */ /* 0x000fe200090f2421 */
[----:B------:R-:W-:Y:S04]  /*3070*/  STG.E.64 desc[UR4][R2.64], R6 ;  /* 0x0000000602007986 */ /* 0x000fe8000c101b04 */
[----:B------:R-:W-:Y:S04]  /*3080*/  STG.E desc[UR4][R4.64], R9 ;  /* 0x0000000904007986 */ /* 0x000fe8000c101904 */
[----:B------:R-:W-:Y:S04]  /*3090*/  STG.E desc[UR4][R10.64], RZ ;  /* 0x000000ff0a007986 */ /* 0x000fe8000c101904 */
[----:B------:R-:W-:Y:S04]  /*30a0*/  STG.E desc[UR4][R10.64+0x4], RZ ;  /* 0x000004ff0a007986 */ /* 0x000fe8000c101904 */
[----:B------:R-:W-:Y:S04]  /*30b0*/  STG.E desc[UR4][R10.64+0x8], RZ ;  /* 0x000008ff0a007986 */ /* 0x000fe8000c101904 */
[----:B------:R-:W-:Y:S01]  /*30c0*/  STG.E desc[UR4][R10.64+0xc], RZ ;  /* 0x00000cff0a007986 */ /* 0x000fe2000c101904 */
[----:B------:R-:W-:Y:S05]  /*30d0*/  EXIT ;  /* 0x000000000000794d */ /* 0x000fea0003800000 */
.L_x_250:
[C---:B0-----:R-:W-:Y:S01]  /*30e0*/  SHF.L.U32 R3, R0.reuse, 0x2, RZ ;  /* 0x0000000200037819 */ /* 0x041fe200000006ff */
[----:B------:R-:W0:Y:S01]  /*30f0*/  LDCU.128 UR8, c[0x0][0x3b0] ;  /* 0x00007600ff0877ac */ /* 0x000e220008000c00 */
[CC--:B------:R-:W-:Y:S02]  /*3100*/  LEA R2, R0.reuse, R1.reuse, 0x3 ;  /* 0x0000000100027211 */ /* 0x0c0fe400078e18ff */
[----:B------:R-:W-:Y:S01]  /*3110*/  LEA R11, R0, R1, 0x2 ;  /* 0x00000001000b7211 */ /* 0x000fe200078e10ff */
[----:B------:R-:W2:Y:S01]  /*3120*/  LDCU.64 UR6, c[0x0][0x3c0] ;  /* 0x00007800ff0677ac */ /* 0x000ea20008000a00 */
[----:B------:R-:W-:Y:S02]  /*3130*/  LEA R26, R3, R26, 0x2 ;  /* 0x0000001a031a7211 */ /* 0x000fe400078e10ff */
[----:B------:R-:W3:Y:S04]  /*3140*/  LDL.64 R2, [R2+0x100] ;  /* 0x0001000002027983 */ /* 0x000ee80000100a00 */
[----:B------:R-:W4:Y:S04]  /*3150*/  LDL R11, [R11] ;  /* 0x000000000b0b7983 */ /* 0x000f280000100800 */
[----:B-1----:R-:W4:Y:S01]  /*3160*/  LDL.128 R24, [R26] ;  /* 0x000000001a187983 */ /* 0x002f220000100c00 */
[----:B0-----:R-:W-:-:S02]  /*3170*/  LEA R4, P0, R30, UR8, 0x3 ;  /* 0x000000081e047c11 */ /* 0x001fc4000f8018ff */
[C---:B------:R-:W-:Y:S02]  /*3180*/  LEA R6, P1, R30.reuse, UR10, 0x2 ;  /* 0x0000000a1e067c11 */ /* 0x040fe4000f8210ff */
[C---:B--2---:R-:W-:Y:S02]  /*3190*/  LEA R8, P2, R30.reuse, UR6, 0x4 ;  /* 0x000000061e087c11 */ /* 0x044fe4000f8420ff */
[C-C-:B------:R-:W-:Y:S02]  /*31a0*/  LEA.HI.X R5, R30.reuse, UR9, R33.reuse, 0x3, P0 ;  /* 0x000000091e057c11 */ /* 0x140fe400080f1c21 */
[C-C-:B------:R-:W-:Y:S02]  /*31b0*/  LEA.HI.X R7, R30.reuse, UR11, R33.reuse, 0x2, P1 ;  /* 0x0000000b1e077c11 */ /* 0x140fe400088f1421 */
[----:B------:R-:W-:Y:S01]  /*31c0*/  LEA.HI.X R9, R30, UR7, R33, 0x4, P2 ;  /* 0x000000071e097c11 */ /* 0x000fe200090f2421 */
[----:B---3--:R-:W-:Y:S04]  /*31d0*/  STG.E.64 desc[UR4][R4.64], R2 ;  /* 0x0000000204007986 */ /* 0x008fe8000c101b04 */
[----:B----4-:R-:W-:Y:S04]  /*31e0*/  STG.E desc[UR4][R6.64], R11 ;  /* 0x0000000b06007986 */ /* 0x010fe8000c101904 */
[----:B------:R-:W-:Y:S04]  /*31f0*/  STG.E desc[UR4][R8.64], R24 ;  /* 0x0000001808007986 */ /* 0x000fe8000c101904 */
[----:B------:R-:W-:Y:S04]  /*3200*/  STG.E desc[UR4][R8.64+0x4], R25 ;  /* 0x0000041908007986 */ /* 0x000fe8000c101904 */
[----:B------:R-:W-:Y:S04]  /*3210*/  STG.E desc[UR4][R8.64+0x8], R26 ;  /* 0x0000081a08007986 */ /* 0x000fe8000c101904 */
[----:B------:R-:W-:Y:S01]  /*3220*/  STG.E desc[UR4][R8.64+0xc], R27 ;  /* 0x00000c1b08007986 */ /* 0x000fe2000c101904 */
[----:B------:R-:W-:Y:S05]  /*3230*/  EXIT ;  /* 0x000000000000794d */ /* 0x000fea0003800000 */
        .weak           $__internal_6_$__cuda_sm20_rcp_rn_f32_slowpath
        .type           $__internal_6_$__cuda_sm20_rcp_rn_f32_slowpath,@function
        .size           $__internal_6_$__cuda_sm20_rcp_rn_f32_slowpath,($__internal_7_$__cuda_sm3x_div_rn_noftz_f32_slowpath - $__internal_6_$__cuda_sm20_rcp_rn_f32_slowpath)
$__internal_6_$__cuda_sm20_rcp_rn_f32_slowpath:
        /* <DEDUP_REMOVED lines=15> */
.L_x_252:
[----:B------:R-:W-:-:S04]  /*3330*/  IADD3 R17, PT, PT, R15, -0xfd, RZ ;  /* 0xffffff030f117810 */ /* 0x000fc80007ffe0ff */
[----:B------:R-:W-:-:S13]  /*3340*/  ISETP.GT.U32.AND P0, PT, R17, 0x1, PT ;  /* 0x000000011100780c */ /* 0x000fda0003f04070 */
[----:B------:R-:W-:Y:S05]  /*3350*/  @P0 BRA `(.L_x_254) ;  /* 0x0000000000780947 */ /* 0x000fea0003800000 */
[----:B------:R-:W-:Y:S02]  /*3360*/  LOP3.LUT R33, R0, 0x7fffff, RZ, 0xc0, !PT ;  /* 0x007fffff00217812 */ /* 0x000fe400078ec0ff */
[----:B------:R-:W-:Y:S02]  /*3370*/  MOV R40, 0x3 ;  /* 0x0000000300287802 */ /* 0x000fe40000000f00 */
[----:B------:R-:W-:Y:S02]  /*3380*/  LOP3.LUT R33, R33, 0x3f800000, RZ, 0xfc, !PT ;  /* 0x3f80000021217812 */ /* 0x000fe400078efcff */
[----:B------:R-:W-:Y:S02]  /*3390*/  SHF.L.U32 R40, R40, R17, RZ ;  /* 0x0000001128287219 */ /* 0x000fe400000006ff */
[----:B------:R-:W0:Y:S02]  /*33a0*/  MUFU.RCP R42, R33 ;  /* 0x00000021002a7308 */ /* 0x000e240000001000 */
[----:B0-----:R-:W-:-:S04]  /*33b0*/  FFMA R31, R33, R42, -1 ;  /* 0xbf800000211f7423 */ /* 0x001fc8000000002a */
[----:B------:R-:W-:-:S04]  /*33c0*/  FADD.FTZ R31, -R31, -RZ ;  /* 0x800000ff1f1f7221 */ /* 0x000fc80000010100 */
[CCC-:B------:R-:W-:Y:S01]  /*33d0*/  FFMA.RM R19, R42.reuse, R31.reuse, R42.reuse ;  /* 0x0000001f2a137223 */ /* 0x1c0fe2000000402a */
[----:B------:R-:W-:-:S04]  /*33e0*/  FFMA.RP R42, R42, R31, R42 ;  /* 0x0000001f2a2a7223 */ /* 0x000fc8000000802a */
[C---:B------:R-:W-:Y:S02]  /*33f0*/  LOP3.LUT R31, R19.reuse, 0x7fffff, RZ, 0xc0, !PT ;  /* 0x007fffff131f7812 */ /* 0x040fe400078ec0ff */
[----:B------:R-:W-:Y:S02]  /*3400*/  FSETP.NEU.FTZ.AND P0, PT, R19, R42, PT ;  /* 0x0000002a1300720b */ /* 0x000fe40003f1d000 */
[----:B------:R-:W-:Y:S02]  /*3410*/  LOP3.LUT R31, R31, 0x800000, RZ, 0xfc, !PT ;  /* 0x008000001f1f7812 */ /* 0x000fe400078efcff */
[----:B------:R-:W-:Y:S02]  /*3420*/  SEL R19, RZ, 0xffffffff, !P0 ;  /* 0xffffffffff137807 */ /* 0x000fe40004000000 */
[----:B------:R-:W-:Y:S02]  /*3430*/  LOP3.LUT R40, R40, R31, RZ, 0xc0, !PT ;  /* 0x0000001f28287212 */ /* 0x000fe400078ec0ff */
[----:B------:R-:W-:-:S02]  /*3440*/  IADD3 R42, PT, PT, -R19, RZ, RZ ;  /* 0x000000ff132a7210 */ /* 0x000fc40007ffe1ff */
[-C--:B------:R-:W-:Y:S02]  /*3450*/  SHF.R.U32.HI R40, RZ, R17.reuse, R40 ;  /* 0x00000011ff287219 */ /* 0x080fe40000011628 */
[----:B------:R-:W-:Y:S02]  /*3460*/  LOP3.LUT P1, RZ, R42, R17, R31, 0xf8, !PT ;  /* 0x000000112aff7212 */ /* 0x000fe4000782f81f */
[C---:B------:R-:W-:Y:S02]  /*3470*/  LOP3.LUT P0, RZ, R40.reuse, 0x1, RZ, 0xc0, !PT ;  /* 0x0000000128ff7812 */ /* 0x040fe4000780c0ff */
[----:B------:R-:W-:Y:S02]  /*3480*/  LOP3.LUT P2, RZ, R40, 0x2, RZ, 0xc0, !PT ;  /* 0x0000000228ff7812 */ /* 0x000fe4000784c0ff */
[----:B------:R-:W-:Y:S02]  /*3490*/  IADD3 R40, PT, PT, R15, -0xfc, RZ ;  /* 0xffffff040f287810 */ /* 0x000fe40007ffe0ff */
[----:B------:R-:W-:-:S02]  /*34a0*/  PLOP3.LUT P0, PT, P0, P1, P2, 0xe0, 0x0 ;  /* 0x000000000000781c */ /* 0x000fc40000703c20 */
[----:B------:R-:W-:Y:S02]  /*34b0*/  LOP3.LUT P1, RZ, R0, 0x7fffff, RZ, 0xc0, !PT ;  /* 0x007fffff00ff7812 */ /* 0x000fe4000782c0ff */
[----:B------:R-:W-:-:S04]  /*34c0*/  SEL R17, RZ, 0x1, !P0 ;  /* 0x00000001ff117807 */ /* 0x000fc80004000000 */
[----:B------:R-:W-:-:S04]  /*34d0*/  IADD3 R17, PT, PT, -R17, RZ, RZ ;  /* 0x000000ff11117210 */ /* 0x000fc80007ffe1ff */
[----:B------:R-:W-:Y:S02]  /*34e0*/  ISETP.GE.AND P0, PT, R17, RZ, PT ;  /* 0x000000ff1100720c */ /* 0x000fe40003f06270 */
[----:B------:R-:W-:-:S11]  /*34f0*/  SHF.R.U32.HI R17, RZ, R40, R31 ;  /* 0x00000028ff117219 */ /* 0x000fd6000001161f */
[----:B------:R-:W-:-:S04]  /*3500*/  @!P0 IADD3 R17, PT, PT, R17, 0x1, RZ ;  /* 0x0000000111118810 */ /* 0x000fc80007ffe0ff */
[----:B------:R-:W-:-:S04]  /*3510*/  @!P1 SHF.L.U32 R17, R17, 0x1, RZ ;  /* 0x0000000111119819 */ /* 0x000fc800000006ff */
[----:B------:R-:W-:Y:S01]  /*3520*/  LOP3.LUT R17, R17, 0x80000000, R0, 0xf8, !PT ;  /* 0x8000000011117812 */ /* 0x000fe200078ef800 */
[----:B------:R-:W-:Y:S06]  /*3530*/  BRA `(.L_x_253) ;  /* 0x0000000000047947 */ /* 0x000fec0003800000 */
.L_x_254:
[----:B------:R0:W1:Y:S02]  /*3540*/  MUFU.RCP R17, R0 ;  /* 0x0000000000117308 */ /* 0x0000640000001000 */
.L_x_253:
[----:B------:R-:W-:Y:S05]  /*3550*/  BSYNC.RECONVERGENT B4 ;  /* 0x0000000000047941 */ /* 0x000fea0003800200 */
.L_x_251:
[----:B------:R-:W-:Y:S01]  /*3560*/  MOV R40, R2 ;  /* 0x0000000200287202 */ /* 0x000fe20000000f00 */
[----:B------:R-:W-:-:S04]  /*3570*/  IMAD.MOV.U32 R41, RZ, RZ, 0x0 ;  /* 0x00000000ff297424 */ /* 0x000fc800078e00ff */
[----:B01----:R-:W-:Y:S05]  /*3580*/  RET.REL.NODEC R40 `(_ZN3lfs5tetra4cuda38ray_tet_intersection_with_tiles_kernelEPKfS3_S3_PKlPKiS7_PlPfS9_Piiiiiiff) ;  /* 0xffffffc8289c7950 */ /* 0x003fea0003c3ffff */
        .weak           $__internal_7_$__cuda_sm3x_div_rn_noftz_f32_slowpath
        .type           $__internal_7_$__cuda_sm3x_div_rn_noftz_f32_slowpath,@function
        .size           $__internal_7_$__cuda_sm3x_div_rn_noftz_f32_slowpath,(.L_x_349 - $__internal_7_$__cuda_sm3x_div_rn_noftz_f32_slowpath)
$__internal_7_$__cuda_sm3x_div_rn_noftz_f32_slowpath:
        /* <DEDUP_REMOVED lines=17> */
[----:B------:R-:W-:Y:S02]  /*36a0*/  FSETP.NEU.FTZ.AND P0, PT, |R35|, +INF , PT ;  /* 0x7f8000002300780b */ /* 0x000fe40003f1d200 */
        /* <DEDUP_REMOVED lines=16> */
.L_x_256:
[----:B------:R-:W-:Y:S01]  /*37b0*/  LEA R0, R23, 0xc0800000, 0x17 ;  /* 0xc080000017007811 */ /* 0x000fe200078eb8ff */
[----:B------:R-:W-:Y:S01]  /*37c0*/  BSSY.RECONVERGENT B3, `(.L_x_261) ;  /* 0x0000036000037945 */ /* 0x000fe20003800200 */
[----:B------:R-:W-:Y:S02]  /*37d0*/  IADD3 R32, PT, PT, R32, -0x7f, RZ ;  /* 0xffffff8120207810 */ /* 0x000fe40007ffe0ff */
[----:B------:R-:W-:-:S04]  /*37e0*/  IADD3 R33, PT, PT, -R0, R33, RZ ;  /* 0x0000002100217210 */ /* 0x000fc80007ffe1ff */
[----:B------:R0:W1:Y:S02]  /*37f0*/  MUFU.RCP R0, R33 ;  /* 0x0000002100007308 */ /* 0x0000640000001000 */
[----:B0-----:R-:W-:-:S04]  /*3800*/  FADD.FTZ R33, -R33, -RZ ;  /* 0x800000ff21217221 */ /* 0x001fc80000010100 */
[----:B-1----:R-:W-:-:S04]  /*3810*/  FFMA R31, R0, R33, 1 ;  /* 0x3f800000001f7423 */ /* 0x002fc80000000021 */
[----:B------:R-:W-:Y:S01]  /*3820*/  FFMA R31, R0, R31, R0 ;  /* 0x0000001f001f7223 */ /* 0x000fe20000000000 */
[C---:B------:R-:W-:Y:S01]  /*3830*/  IMAD R0, R32.reuse, -0x800000, R35 ;  /* 0xff80000020007824 */ /* 0x040fe200078e0223 */
[----:B------:R-:W-:-:S03]  /*3840*/  IADD3 R32, PT, PT, R32, 0x7f, -R23 ;  /* 0x0000007f20207810 */ /* 0x000fc60007ffe817 */
[----:B------:R-:W-:Y:S01]  /*3850*/  FFMA R34, R0, R31, RZ ;  /* 0x0000001f00227223 */ /* 0x000fe200000000ff */
[----:B------:R-:W-:-:S03]  /*3860*/  IADD3 R29, PT, PT, R32, R29, RZ ;  /* 0x0000001d201d7210 */ /* 0x000fc60007ffe0ff */
        /* <DEDUP_REMOVED lines=20> */
[----:B------:R-:W-:Y:S02]  /*39b0*/  IADD3 R31, PT, PT, R23, 0x20, RZ ;  /* 0x00000020171f7810 */ /* 0x000fe40007ffe0ff */
[----:B------:R-:W-:Y:S02]  /*39c0*/  LOP3.LUT R29, R29, 0x7fffff, RZ, 0xc0, !PT ;  /* 0x007fffff1d1d7812 */ /* 0x000fe400078ec0ff */
[----:B------:R-:W-:Y:S02]  /*39d0*/  ISETP.NE.AND P2, PT, R23, RZ, PT ;  /* 0x000000ff1700720c */ /* 0x000fe40003f45270 */
[----:B------:R-:W-:Y:S02]  /*39e0*/  LOP3.LUT R34, R29, 0x800000, RZ, 0xfc, !PT ;  /* 0x008000001d227812 */ /* 0x000fe400078efcff */
[----:B------:R-:W-:-:S02]  /*39f0*/  ISETP.NE.AND P1, PT, R23, RZ, PT ;  /* 0x000000ff1700720c */ /* 0x000fc40003f25270 */
        /* <DEDUP_REMOVED lines=14> */
.L_x_263:
[----:B------:R-:W-:-:S04]  /*3ae0*/  LOP3.LUT R0, R0, 0x80000000, RZ, 0xc0, !PT ;  /* 0x8000000000007812 */ /* 0x000fc800078ec0ff */
[----:B------:R-:W-:Y:S01]  /*3af0*/  LOP3.LUT R0, R0, 0x7f800000, RZ, 0xfc, !PT ;  /* 0x7f80000000007812 */ /* 0x000fe200078efcff */
[----:B------:R-:W-:Y:S06]  /*3b00*/  BRA `(.L_x_264) ;  /* 0x0000000000047947 */ /* 0x000fec0003800000 */
.L_x_262:
[----:B------:R-:W-:-:S07]  /*3b10*/  LEA R0, R29, R0, 0x17 ;  /* 0x000000001d007211 */ /* 0x000fce00078eb8ff */
.L_x_264:
[----:B------:R-:W-:Y:S05]  /*3b20*/  BSYNC.RECONVERGENT B3 ;  /* 0x0000000000037941 */ /* 0x000fea0003800200 */
.L_x_261:
[----:B------:R-:W-:Y:S05]  /*3b30*/  BRA `(.L_x_265) ;  /* 0x0000000000207947 */ /* 0x000fea0003800000 */
.L_x_260:
[----:B------:R-:W-:-:S04]  /*3b40*/  LOP3.LUT R0, R33, 0x80000000, R35, 0x48, !PT ;  /* 0x8000000021007812 */ /* 0x000fc800078e4823 */
[----:B------:R-:W-:Y:S01]  /*3b50*/  LOP3.LUT R0, R0, 0x7f800000, RZ, 0xfc, !PT ;  /* 0x7f80000000007812 */ /* 0x000fe200078efcff */
[----:B------:R-:W-:Y:S06]  /*3b60*/  BRA `(.L_x_265) ;  /* 0x0000000000147947 */ /* 0x000fec0003800000 */
.L_x_259:
[----:B------:R-:W-:Y:S01]  /*3b70*/  LOP3.LUT R0, R33, 0x80000000, R35, 0x48, !PT ;  /* 0x8000000021007812 */ /* 0x000fe200078e4823 */
[----:B------:R-:W-:Y:S06]  /*3b80*/  BRA `(.L_x_265) ;  /* 0x00000000000c7947 */ /* 0x000fec0003800000 */
.L_x_258:
[----:B------:R-:W0:Y:S01]  /*3b90*/  MUFU.RSQ R0, -QNAN ;  /* 0xffc0000000007908 */ /* 0x000e220000001400 */
[----:B------:R-:W-:Y:S05]  /*3ba0*/  BRA `(.L_x_265) ;  /* 0x0000000000047947 */ /* 0x000fea0003800000 */
.L_x_257:
[----:B------:R-:W-:-:S07]  /*3bb0*/  FADD.FTZ R0, R35, R33 ;  /* 0x0000002123007221 */ /* 0x000fce0000010000 */
.L_x_265:
[----:B------:R-:W-:Y:S05]  /*3bc0*/  BSYNC.RECONVERGENT B2 ;  /* 0x0000000000027941 */ /* 0x000fea0003800200 */
.L_x_255:
[----:B------:R-:W-:Y:S01]  /*3bd0*/  HFMA2 R33, -RZ, RZ, 0, 0 ;  /* 0x00000000ff217431 */ /* 0x000fe200000001ff */
[----:B------:R-:W-:-:S04]  /*3be0*/  MOV R32, R18 ;  /* 0x0000001200207202 */ /* 0x000fc80000000f00 */
[----:B0-----:R-:W-:Y:S05]  /*3bf0*/  RET.REL.NODEC R32 `(_ZN3lfs5tetra4cuda38ray_tet_intersection_with_tiles_kernelEPKfS3_S3_PKlPKiS7_PlPfS9_Piiiiiiff) ;  /* 0xffffffc420007950 */ /* 0x001fea0003c3ffff */
.L_x_266:
        /* <DEDUP_REMOVED lines=16> */
.L_x_349:


//--------------------- .text._ZN3lfs5tetra4cuda26compute_tile_ranges_kernelEPKlPili --------------------------
	.section	.text._ZN3lfs5tetra4cuda26compute_tile_ranges_kernelEPKlPili,"ax",@progbits
	.align	128
        .global         _ZN3lfs5tetra4cuda26compute_tile_ranges_kernelEPKlPili
        .type           _ZN3lfs5tetra4cuda26compute_tile_ranges_kernelEPKlPili,@function
        .size           _ZN3lfs5tetra4cuda26compute_tile_ranges_kernelEPKlPili,(.L_x_355 - _ZN3lfs5tetra4cuda26compute_tile_ranges_kernelEPKlPili)
        .other          _ZN3lfs5tetra4cuda26compute_tile_ranges_kernelEPKlPili,@"STO_CUDA_ENTRY STV_DEFAULT"
_ZN3lfs5tetra4cuda26compute_tile_ranges_kernelEPKlPili:
.text._ZN3lfs5tetra4cuda26compute_tile_ranges_kernelEPKlPili:
[----:B------:R-:W-:Y:S01]  /*0000*/  LDC R1, c[0x0][0x37c] ;  /* 0x0000df00ff017b82 */ /* 0x000fe20000000800 */
[----:B------:R-:W0:Y:S07]  /*0010*/  S2R R0, SR_TID.X ;  /* 0x0000000000007919 */ /* 0x000e2e0000002100 */
[----:B------:R-:W0:Y:S08]  /*0020*/  S2UR UR4, SR_CTAID.X ;  /* 0x00000000000479c3 */ /* 0x000e300000002500 */
[----:B------:R-:W0:Y:S08]  /*0030*/  LDC R7, c[0x0][0x360] ;  /* 0x0000d800ff077b82 */ /* 0x000e300000000800 */
[----:B------:R-:W1:Y:S01]  /*0040*/  LDC.64 R4, c[0x0][0x390] ;  /* 0x0000e400ff047b82 */ /* 0x000e620000000a00 */
[----:B0-----:R-:W-:-:S05]  /*0050*/  IMAD R7, R7, UR4, R0 ;  /* 0x0000000407077c24 */ /* 0x001fca000f8e0200 */
[----:B-1----:R-:W-:-:S04]  /*0060*/  ISETP.GE.U32.AND P0, PT, R7, R4, PT ;  /* 0x000000040700720c */ /* 0x002fc80003f06070 */
[----:B------:R-:W-:-:S13]  /*0070*/  ISETP.GE.U32.AND.EX P0, PT, RZ, R5, PT, P0 ;  /* 0x00000005ff00720c */ /* 0x000fda0003f06100 */
[----:B------:R-:W-:Y:S05]  /*0080*/  @P0 EXIT ;  /* 0x000000000000094d */ /* 0x000fea0003800000 */
[----:B------:R-:W0:Y:S01]  /*0090*/  LDCU.64 UR4, c[0x0][0x380] ;  /* 0x00007000ff0477ac */ /* 0x000e220008000a00 */
[----:B------:R-:W1:Y:S01]  /*00a0*/  LDC R9, c[0x0][0x398] ;  /* 0x0000e600ff097b82 */ /* 0x000e620000000800 */
[----:B------:R-:W2:Y:S01]  /*00b0*/  LDCU.64 UR6, c[0x0][0x358] ;  /* 0x00006b00ff0677ac */ /* 0x000ea20008000a00 */
[----:B0-----:R-:W-:-:S04]  /*00c0*/  LEA R2, P0, R7, UR4, 0x3 ;  /* 0x0000000407027c11 */ /* 0x001fc8000f8018ff */
[----:B------:R-:W-:-:S05]  /*00d0*/  LEA.HI.X R3, R7, UR5, RZ, 0x3, P0 ;  /* 0x0000000507037c11 */ /* 0x000fca00080f1cff */
[----:B--2---:R-:W2:Y:S01]  /*00e0*/  LDG.E.CONSTANT R0, desc[UR6][R2.64+0x4] ;  /* 0x0000040602007981 */ /* 0x004ea2000c1e9900 */
[----:B------:R-:W-:Y:S01]  /*00f0*/  BSSY.RECONVERGENT B2, `(.L_x_267) ;  /* 0x0000078000027945 */ /* 0x000fe20003800200 */
[----:B--2---:R-:W-:-:S04]  /*0100*/  SHF.R.S32.HI R6, RZ, 0x1f, R0 ;  /* 0x0000001fff067819 */ /* 0x004fc80000011400 */
[----:B------:R-:W-:-:S04]  /*0110*/  ISETP.GE.AND P0, PT, R6, RZ, PT ;  /* 0x000000ff0600720c */ /* 0x000fc80003f06270 */
[----:B-1----:R-:W-:-:S04]  /*0120*/  ISETP.LT.OR P0, PT, R9, 0x1, !P0 ;  /* 0x000000010900780c */ /* 0x002fc80004701670 */
[----:B------:R-:W-:-:S13]  /*0130*/  ISETP.NE.OR P0, PT, R7, RZ, P0 ;  /* 0x000000ff0700720c */ /* 0x000fda0000705670 */
[----:B------:R-:W-:Y:S05]  /*0140*/  @P0 BRA `(.L_x_268) ;  /* 0x0000000400c80947 */ /* 0x000fea0003800000 */
[----:B------:R-:W-:Y:S01]  /*0150*/  VIADD R11, R9, 0xffffffff ;  /* 0xffffffff090b7836 */ /* 0x000fe20000000000 */
[----:B------:R-:W-:Y:S04]  /*0160*/  BSSY.RECONVERGENT B1, `(.L_x_269) ;  /* 0x0000060000017945 */ /* 0x000fe80003800200 */
[----:B------:R-:W-:-:S04]  /*0170*/  ISETP.LT.U32.AND P0, PT, R0, R11, PT ;  /* 0x0000000b0000720c */ /* 0x000fc80003f01070 */
[----:B------:R-:W-:-:S04]  /*0180*/  ISETP.LT.U32.AND.EX P0, PT, R6, RZ, PT, P0 ;  /* 0x000000ff0600720c */ /* 0x000fc80003f01100 */
[----:B------:R-:W-:Y:S02]  /*0190*/  SEL R11, R0, R11, P0 ;  /* 0x0000000b000b7207 */ /* 0x000fe40000000000 */
[----:B------:R-:W-:Y:S02]  /*01a0*/  SEL R8, R6, RZ, P0 ;  /* 0x000000ff06087207 */ /* 0x000fe40000000000 */
[C---:B------:R-:W-:Y:S01]  /*01b0*/  ISETP.GE.U32.AND P0, PT, R11.reuse, 0x3, PT ;  /* 0x000000030b00780c */ /* 0x040fe20003f06070 */
[----:B------:R-:W-:-:S03]  /*01c0*/  VIADD R14, R11, 0x1 ;  /* 0x000000010b0e7836 */ /* 0x000fc60000000000 */
[----:B------:R-:W-:Y:S01]  /*01d0*/  ISETP.GE.U32.AND.EX P0, PT, R8, RZ, PT, P0 ;  /* 0x000000ff0800720c */ /* 0x000fe20003f06100 */
[----:B------:R-:W-:Y:S01]  /*01e0*/  IMAD.MOV.U32 R8, RZ, RZ, RZ ;  /* 0x000000ffff087224 */ /* 0x000fe200078e00ff */
[----:B------:R-:W-:-:S11]  /*01f0*/  LOP3.LUT R16, R14, 0x3, RZ, 0xc0, !PT ;  /* 0x000000030e107812 */ /* 0x000fd600078ec0ff */
[----:B------:R-:W-:Y:S05]  /*0200*/  @!P0 BRA `(.L_x_270) ;  /* 0x0000000400548947 */ /* 0x000fea0003800000 */
[----:B------:R-:W0:Y:S01]  /*0210*/  LDCU.64 UR4, c[0x0][0x388] ;  /* 0x00007100ff0477ac */ /* 0x000e220008000a00 */
[----:B------:R-:W-:Y:S01]  /*0220*/  LOP3.LUT R14, R14, 0xfffffffc, RZ, 0xc0, !PT ;  /* 0xfffffffc0e0e7812 */ /* 0x000fe200078ec0ff */
[----:B------:R-:W-:Y:S01]  /*0230*/  BSSY.RELIABLE B0, `(.L_x_271) ;  /* 0x0000044000007945 */ /* 0x000fe20003800100 */
[----:B------:R-:W-:Y:S02]  /*0240*/  IMAD.MOV.U32 R15, RZ, RZ, RZ ;  /* 0x000000ffff0f7224 */ /* 0x000fe400078e00ff */
[----:B------:R-:W-:Y:S01]  /*0250*/  ISETP.GT.U32.AND P0, PT, R14, RZ, PT ;  /* 0x000000ff0e00720c */ /* 0x000fe20003f04070 */
[----:B------:R-:W-:-:S03]  /*0260*/  IMAD.MOV.U32 R8, RZ, RZ, RZ ;  /* 0x000000ffff087224 */ /* 0x000fc600078e00ff */
[----:B------:R-:W-:Y:S01]  /*0270*/  ISETP.GT.AND.EX P0, PT, RZ, RZ, PT, P0 ;  /* 0x000000ffff00720c */ /* 0x000fe20003f04300 */
[----:B0-----:R-:W-:-:S04]  /*0280*/  UIADD3 UR4, UP0, UPT, UR4, 0x10, URZ ;  /* 0x0000001004047890 */ /* 0x001fc8000ff1e0ff */
[----:B------:R-:W-:Y:S02]  /*0290*/  UIADD3.X UR5, UPT, UPT, URZ, UR5, URZ, UP0, !UPT ;  /* 0x00000005ff057290 */ /* 0x000fe400087fe4ff */
[----:B------:R-:W-:-:S04]  /*02a0*/  IMAD.U32 R10, RZ, RZ, UR4 ;  /* 0x00000004ff0a7e24 */ /* 0x000fc8000f8e00ff */
[----:B------:R-:W-:Y:S02]  /*02b0*/  IMAD.U32 R11, RZ, RZ, UR5 ;  /* 0x00000005ff0b7e24 */ /* 0x000fe4000f8e00ff */
[----:B------:R-:W-:Y:S05]  /*02c0*/  @!P0 BRA `(.L_x_272) ;  /* 0x0000000000e88947 */ /* 0x000fea0003800000 */
[----:B------:R-:W-:Y:S01]  /*02d0*/  ISETP.GT.U32.AND P1, PT, R14, 0xc, PT ;  /* 0x0000000c0e00780c */ /* 0x000fe20003f24070 */
[----:B------:R-:W-:Y:S01]  /*02e0*/  BSSY.RECONVERGENT B3, `(.L_x_273) ;  /* 0x000001f000037945 */ /* 0x000fe20003800200 */
[----:B------:R-:W-:Y:S02]  /*02f0*/  PLOP3.LUT P0, PT, PT, PT, PT, 0x80, 0x8 ;  /* 0x000000000008781c */ /* 0x000fe40003f0f070 */
[----:B------:R-:W-:-:S13]  /*0300*/  ISETP.GT.AND.EX P1, PT, R15, RZ, PT, P1 ;  /* 0x000000ff0f00720c */ /* 0x000fda0003f24310 */
[----:B------:R-:W-:Y:S05]  /*0310*/  @!P1 BRA `(.L_x_274) ;  /* 0x00000000006c9947 */ /* 0x000fea0003800000 */
[----:B------:R-:W-:-:S13]  /*0320*/  PLOP3.LUT P0, PT, PT, PT, PT, 0x8, 0x80 ;  /* 0x000000000080781c */ /* 0x000fda0003f0e170 */
.L_x_275:
[----:B------:R-:W-:Y:S01]  /*0330*/  IADD3 R14, P1, PT, R14, -0x10, RZ ;  /* 0xfffffff00e0e7810 */ /* 0x000fe20007f3e0ff */
[----:B------:R-:W-:Y:S01]  /*0340*/  STG.E desc[UR6][R10.64+-0x10], RZ ;  /* 0xfffff0ff0a007986 */ /* 0x000fe2000c101906 */
[----:B------:R-:W-:Y:S01]  /*0350*/  IADD3 R12, P2, PT, R10, 0x80, RZ ;  /* 0x000000800a0c7810 */ /* 0x000fe20007f5e0ff */
[----:B------:R-:W-:Y:S01]  /*0360*/  VIADD R8, R8, 0x10 ;  /* 0x0000001008087836 */ /* 0x000fe20000000000 */
[----:B------:R-:W-:Y:S01]  /*0370*/  IADD3.X R15, PT, PT, R15, -0x1, RZ, P1, !PT ;  /* 0xffffffff0f0f7810 */ /* 0x000fe20000ffe4ff */
[----:B------:R-:W-:Y:S01]  /*0380*/  STG.E desc[UR6][R10.64+-0x8], RZ ;  /* 0xfffff8ff0a007986 */ /* 0x000fe2000c101906 */
[----:B------:R-:W-:Y:S01]  /*0390*/  ISETP.GT.U32.AND P1, PT, R14, 0xc, PT ;  /* 0x0000000c0e00780c */ /* 0x000fe20003f24070 */
[----:B------:R-:W-:Y:S02]  /*03a0*/  IMAD.X R13, RZ, RZ, R11, P2 ;  /* 0x000000ffff0d7224 */ /* 0x000fe400010e060b */
[----:B------:R-:W-:Y:S01]  /*03b0*/  STG.E desc[UR6][R10.64], RZ ;  /* 0x000000ff0a007986 */ /* 0x000fe2000c101906 */
[----:B------:R-:W-:-:S03]  /*03c0*/  ISETP.GT.AND.EX P1, PT, R15, RZ, PT, P1 ;  /* 0x000000ff0f00720c */ /* 0x000fc60003f24310 */
[----:B------:R-:W-:Y:S04]  /*03d0*/  STG.E desc[UR6][R10.64+0x8], RZ ;  /* 0x000008ff0a007986 */ /* 0x000fe8000c101906 */
        /* <DEDUP_REMOVED lines=11> */
[----:B------:R0:W-:Y:S02]  /*0490*/  STG.E desc[UR6][R10.64+0x68], RZ ;  /* 0x000068ff0a007986 */ /* 0x0001e4000c101906 */
[----:B0-----:R-:W-:-:S02]  /*04a0*/  IMAD.MOV.U32 R10, RZ, RZ, R12 ;  /* 0x000000ffff0a7224 */ /* 0x001fc400078e000c */
[----:B------:R-:W-:Y:S01]  /*04b0*/  IMAD.MOV.U32 R11, RZ, RZ, R13 ;  /* 0x000000ffff0b7224 */ /* 0x000fe200078e000d */
[----:B------:R-:W-:Y:S06]  /*04c0*/  @P1 BRA `(.L_x_275) ;  /* 0xfffffffc00981947 */ /* 0x000fec000383ffff */
.L_x_274:
[----:B------:R-:W-:Y:S05]  /*04d0*/  BSYNC.RECONVERGENT B3 ;  /* 0x0000000000037941 */ /* 0x000fea0003800200 */
.L_x_273:
[----:B------:R-:W-:Y:S01]  /*04e0*/  ISETP.GT.U32.AND P1, PT, R14, 0x4, PT ;  /* 0x000000040e00780c */ /* 0x000fe20003f24070 */
[----:B------:R-:W-:Y:S03]  /*04f0*/  BSSY.RECONVERGENT B3, `(.L_x_276) ;  /* 0x0000013000037945 */ /* 0x000fe60003800200 */
[----:B------:R-:W-:-:S13]  /*0500*/  ISETP.GT.AND.EX P1, PT, R15, RZ, PT, P1 ;  /* 0x000000ff0f00720c */ /* 0x000fda0003f24310 */
[----:B------:R-:W-:Y:S05]  /*0510*/  @!P1 BRA `(.L_x_277) ;  /* 0x0000000000409947 */ /* 0x000fea0003800000 */
[----:B------:R-:W-:Y:S01]  /*0520*/  IADD3 R12, P1, PT, R10, 0x40, RZ ;  /* 0x000000400a0c7810 */ /* 0x000fe20007f3e0ff */
[----:B------:R-:W-:Y:S01]  /*0530*/  STG.E desc[UR6][R10.64+-0x10], RZ ;  /* 0xfffff0ff0a007986 */ /* 0x000fe2000c101906 */
[----:B------:R-:W-:Y:S01]  /*0540*/  IADD3 R14, P2, PT, R14, -0x8, RZ ;  /* 0xfffffff80e0e7810 */ /* 0x000fe20007f5e0ff */
[----:B------:R-:W-:Y:S01]  /*0550*/  VIADD R8, R8, 0x8 ;  /* 0x0000000808087836 */ /* 0x000fe20000000000 */
[----:B------:R-:W-:Y:S01]  /*0560*/  PLOP3.LUT P0, PT, PT, PT, PT, 0x8, 0x80 ;  /* 0x000000000080781c */ /* 0x000fe20003f0e170 */
[----:B------:R-:W-:Y:S01]  /*0570*/  IMAD.X R13, RZ, RZ, R11, P1 ;  /* 0x000000ffff0d7224 */ /* 0x000fe200008e060b */
[----:B------:R-:W-:Y:S01]  /*0580*/  STG.E desc[UR6][R10.64+-0x8], RZ ;  /* 0xfffff8ff0a007986 */ /* 0x000fe2000c101906 */
[----:B------:R-:W-:-:S03]  /*0590*/  IADD3.X R15, PT, PT, R15, -0x1, RZ, P2, !PT ;  /* 0xffffffff0f0f7810 */ /* 0x000fc600017fe4ff */
[----:B------:R-:W-:Y:S04]  /*05a0*/  STG.E desc[UR6][R10.64], RZ ;  /* 0x000000ff0a007986 */ /* 0x000fe8000c101906 */
[----:B------:R-:W-:Y:S04]  /*05b0*/  STG.E desc[UR6][R10.64+0x8], RZ ;  /* 0x000008ff0a007986 */ /* 0x000fe8000c101906 */
[----:B------:R-:W-:Y:S04]  /*05c0*/  STG.E desc[UR6][R10.64+0x10], RZ ;  /* 0x000010ff0a007986 */ /* 0x000fe8000c101906 */
[----:B------:R-:W-:Y:S04]  /*05d0*/  STG.E desc[UR6][R10.64+0x18], RZ ;  /* 0x000018ff0a007986 */ /* 0x000fe8000c101906 */
[----:B------:R-:W-:Y:S04]  /*05e0*/  STG.E desc[UR6][R10.64+0x20], RZ ;  /* 0x000020ff0a007986 */ /* 0x000fe8000c101906 */
[----:B------:R0:W-:Y:S02]  /*05f0*/  STG.E desc[UR6][R10.64+0x28], RZ ;  /* 0x000028ff0a007986 */ /* 0x0001e4000c101906 */
[----:B0-----:R-:W-:-:S02]  /*0600*/  IMAD.MOV.U32 R10, RZ, RZ, R12 ;  /* 0x000000ffff0a7224 */ /* 0x001fc400078e000c */
[----:B------:R-:W-:-:S07]  /*0610*/  IMAD.MOV.U32 R11, RZ, RZ, R13 ;  /* 0x000000ffff0b7224 */ /* 0x000fce00078e000d */
.L_x_277:
[----:B------:R-:W-:Y:S05]  /*0620*/  BSYNC.RECONVERGENT B3 ;  /* 0x0000000000037941 */ /* 0x000fea0003800200 */
.L_x_276:
[----:B------:R-:W-:-:S04]  /*0630*/  ISETP.NE.U32.AND P1, PT, R14, RZ, PT ;  /* 0x000000ff0e00720c */ /* 0x000fc80003f25070 */
[----:B------:R-:W-:-:S13]  /*0640*/  ISETP.NE.OR.EX P0, PT, R15, RZ, P0, P1 ;  /* 0x000000ff0f00720c */ /* 0x000fda0000705710 */
[----:B------:R-:W-:Y:S05]  /*0650*/  @!P0 BREAK.RELIABLE B0 ;  /* 0x0000000000008942 */ /* 0x000fea0003800100 */
[----:B------:R-:W-:Y:S05]  /*0660*/  @!P0 BRA `(.L_x_270) ;  /* 0x00000000003c8947 */ /* 0x000fea0003800000 */
.L_x_272:
[----:B------:R-:W-:Y:S05]  /*0670*/  BSYNC.RELIABLE B0 ;  /* 0x0000000000007941 */ /* 0x000fea0003800100 */
.L_x_271:
[----:B------:R-:W-:Y:S01]  /*0680*/  IADD3 R14, P0, PT, R14, -0x4, RZ ;  /* 0xfffffffc0e0e7810 */ /* 0x000fe20007f1e0ff */
[----:B------:R-:W-:Y:S01]  /*0690*/  STG.E desc[UR6][R10.64+-0x10], RZ ;  /* 0xfffff0ff0a007986 */ /* 0x000fe2000c101906 */
[----:B------:R-:W-:Y:S01]  /*06a0*/  IADD3 R12, P1, PT, R10, 0x20, RZ ;  /* 0x000000200a0c7810 */ /* 0x000fe20007f3e0ff */
[----:B------:R-:W-:Y:S01]  /*06b0*/  VIADD R8, R8, 0x4 ;  /* 0x0000000408087836 */ /* 0x000fe20000000000 */
[----:B------:R-:W-:Y:S01]  /*06c0*/  IADD3.X R15, PT, PT, R15, -0x1, RZ, P0, !PT ;  /* 0xffffffff0f0f7810 */ /* 0x000fe200007fe4ff */
[----:B------:R-:W-:Y:S01]  /*06d0*/  STG.E desc[UR6][R10.64+-0x8], RZ ;  /* 0xfffff8ff0a007986 */ /* 0x000fe2000c101906 */
[----:B------:R-:W-:Y:S01]  /*06e0*/  ISETP.NE.U32.AND P0, PT, R14, RZ, PT ;  /* 0x000000ff0e00720c */ /* 0x000fe20003f05070 */
[----:B------:R-:W-:Y:S02]  /*06f0*/  IMAD.X R13, RZ, RZ, R11, P1 ;  /* 0x000000ffff0d7224 */ /* 0x000fe400008e060b */
[----:B------:R-:W-:Y:S01]  /*0700*/  STG.E desc[UR6][R10.64], RZ ;  /* 0x000000ff0a007986 */ /* 0x000fe2000c101906 */
[----:B------:R-:W-:-:S03]  /*0710*/  ISETP.NE.AND.EX P0, PT, R15, RZ, PT, P0 ;  /* 0x000000ff0f00720c */ /* 0x000fc60003f05300 */
[----:B------:R0:W-:Y:S02]  /*0720*/  STG.E desc[UR6][R10.64+0x8], RZ ;  /* 0x000008ff0a007986 */ /* 0x0001e4000c101906 */
[----:B0-----:R-:W-:Y:S02]  /*0730*/  IMAD.MOV.U32 R10, RZ, RZ, R12 ;  /* 0x000000ffff0a7224 */ /* 0x001fe400078e000c */
[----:B------:R-:W-:-:S06]  /*0740*/  IMAD.MOV.U32 R11, RZ, RZ, R13 ;  /* 0x000000ffff0b7224 */ /* 0x000fcc00078e000d */
[----:B------:R-:W-:Y:S05]  /*0750*/  @P0 BRA `(.L_x_271) ;  /* 0xfffffffc00c80947 */ /* 0x000fea000383ffff */
.L_x_270:
[----:B------:R-:W-:Y:S05]  /*0760*/  BSYNC.RECONVERGENT B1 ;  /* 0x0000000000017941 */ /* 0x000fea0003800200 */
.L_x_269:
[----:B------:R-:W-:-:S04]  /*0770*/  ISETP.NE.U32.AND P0, PT, R16, RZ, PT ;  /* 0x000000ff1000720c */ /* 0x000fc80003f05070 */
[----:B------:R-:W-:-:S13]  /*0780*/  ISETP.NE.AND.EX P0, PT, RZ, RZ, PT, P0 ;  /* 0x000000ffff00720c */ /* 0x000fda0003f05300 */
[----:B------:R-:W-:Y:S05]  /*0790*/  @!P0 BRA `(.L_x_268) ;  /* 0x0000000000348947 */ /* 0x000fea0003800000 */
[----:B------:R-:W0:Y:S01]  /*07a0*/  LDC.64 R10, c[0x0][0x388] ;  /* 0x0000e200ff0a7b82 */ /* 0x000e220000000a00 */
[----:B------:R-:W-:Y:S01]  /*07b0*/  IMAD.SHL.U32 R13, R8, 0x2, RZ ;  /* 0x00000002080d7824 */ /* 0x000fe200078e00ff */
[----:B------:R-:W-:-:S05]  /*07c0*/  IADD3 R8, P0, PT, RZ, -R16, RZ ;  /* 0x80000010ff087210 */ /* 0x000fca0007f1e0ff */
[----:B------:R-:W-:Y:S02]  /*07d0*/  IMAD.X R12, RZ, RZ, -0x1, P0 ;  /* 0xffffffffff0c7424 */ /* 0x000fe400000e06ff */
[----:B0-----:R-:W-:-:S07]  /*07e0*/  IMAD.WIDE.U32 R10, R13, 0x4, R10 ;  /* 0x000000040d0a7825 */ /* 0x001fce00078e000a */
.L_x_278:
[----:B------:R-:W-:Y:S01]  /*07f0*/  IADD3 R8, P0, PT, R8, 0x1, RZ ;  /* 0x0000000108087810 */ /* 0x000fe20007f1e0ff */
[----:B------:R0:W-:Y:S04]  /*0800*/  STG.E desc[UR6][R10.64], RZ ;  /* 0x000000ff0a007986 */ /* 0x0001e8000c101906 */
[----:B------:R-:W-:Y:S01]  /*0810*/  IMAD.X R12, RZ, RZ, R12, P0 ;  /* 0x000000ffff0c7224 */ /* 0x000fe200000e060c */
[----:B------:R-:W-:-:S04]  /*0820*/  ISETP.NE.U32.AND P0, PT, R8, RZ, PT ;  /* 0x000000ff0800720c */ /* 0x000fc80003f05070 */
[----:B------:R-:W-:Y:S02]  /*0830*/  ISETP.NE.AND.EX P0, PT, R12, RZ, PT, P0 ;  /* 0x000000ff0c00720c */ /* 0x000fe40003f05300 */
[----:B0-----:R-:W-:-:S05]  /*0840*/  IADD3 R10, P1, PT, R10, 0x8, RZ ;  /* 0x000000080a0a7810 */ /* 0x001fca0007f3e0ff */
[----:B------:R-:W-:-:S06]  /*0850*/  IMAD.X R11, RZ, RZ, R11, P1 ;  /* 0x000000ffff0b7224 */ /* 0x000fcc00008e060b */
[----:B------:R-:W-:Y:S05]  /*0860*/  @P0 BRA `(.L_x_278) ;  /* 0xfffffffc00e00947 */ /* 0x000fea000383ffff */
.L_x_268:
[----:B------:R-:W-:Y:S05]  /*0870*/  BSYNC.RECONVERGENT B2 ;  /* 0x0000000000027941 */ /* 0x000fea0003800200 */
.L_x_267:
[----:B------:R-:W-:Y:S05]  /*0880*/  WARPSYNC.ALL ;  /* 0x0000000000007948 */ /* 0x000fea0003800000 */
[----:B------:R-:W-:Y:S01]  /*0890*/  IADD3 R8, P2, PT, R4, -0x1, RZ ;  /* 0xffffffff04087810 */ /* 0x000fe20007f5e0ff */
[----:B------:R-:W-:Y:S01]  /*08a0*/  BSSY.RECONVERGENT B0, `(.L_x_279) ;  /* 0x000003b000007945 */ /* 0x000fe20003800200 */
[----:B------:R-:W-:Y:S02]  /*08b0*/  ISETP.GE.AND P0, PT, R0, R9, PT ;  /* 0x000000090000720c */ /* 0x000fe40003f06270 */
[----:B------:R-:W-:Y:S02]  /*08c0*/  ISETP.NE.U32.AND P1, PT, R8, R7, PT ;  /* 0x000000070800720c */ /* 0x000fe40003f25070 */
[----:B------:R-:W-:-:S04]  /*08d0*/  IADD3.X R5, PT, PT, R5, -0x1, RZ, P2, !PT ;  /* 0xffffffff05057810 */ /* 0x000fc800017fe4ff */
[----:B------:R-:W-:-:S13]  /*08e0*/  ISETP.NE.OR.EX P0, PT, R5, RZ, P0, P1 ;  /* 0x000000ff0500720c */ /* 0x000fda0000705710 */
[----:B------:R-:W-:Y:S05]  /*08f0*/  @P0 BRA `(.L_x_280) ;  /* 0x0000000000d40947 */ /* 0x000fea0003800000 */
[----:B------:R-:W-:Y:S01]  /*0900*/  IMAD.MOV.U32 R8, RZ, RZ, R0 ;  /* 0x000000ffff087224 */ /* 0x000fe200078e0000 */
[----:B------:R-:W-:Y:S03]  /*0910*/  BSSY.RECONVERGENT B1, `(.L_x_281) ;  /* 0x0000019000017945 */ /* 0x000fe60003800200 */
[----:B------:R-:W-:Y:S02]  /*0920*/  IMAD.IADD R5, R8, 0x1, -R9 ;  /* 0x0000000108057824 */ /* 0x000fe400078e0a09 */
[----:B------:R-:W-:-:S03]  /*0930*/  IMAD.IADD R14, R9, 0x1, -R8 ;  /* 0x00000001090e7824 */ /* 0x000fc600078e0a08 */
[----:B------:R-:W-:Y:S02]  /*0940*/  ISETP.GT.U32.AND P0, PT, R5, -0x8, PT ;  /* 0xfffffff80500780c */ /* 0x000fe40003f04070 */
[----:B------:R-:W-:-:S04]  /*0950*/  LOP3.LUT R16, R14, 0x7, RZ, 0xc0, !PT ;  /* 0x000000070e107812 */ /* 0x000fc800078ec0ff */
[----:B------:R-:W-:-:S07]  /*0960*/  ISETP.NE.AND P1, PT, R16, RZ, PT ;  /* 0x000000ff1000720c */ /* 0x000fce0003f25270 */
[----:B------:R-:W-:Y:S06]  /*0970*/  @P0 BRA `(.L_x_282) ;  /* 0x0000000000480947 */ /* 0x000fec0003800000 */
[----:B------:R-:W0:Y:S01]  /*0980*/  LDC.64 R12, c[0x0][0x388] ;  /* 0x0000e200ff0c7b82 */ /* 0x000e220000000a00 */
[----:B------:R-:W-:Y:S01]  /*0990*/  LOP3.LUT R5, R14, 0xfffffff8, RZ, 0xc0, !PT ;  /* 0xfffffff80e057812 */ /* 0x000fe200078ec0ff */
[----:B------:R-:W-:-:S04]  /*09a0*/  IMAD.SHL.U32 R15, R8, 0x2, RZ ;  /* 0x00000002080f7824 */ /* 0x000fc800078e00ff */
[----:B------:R-:W-:-:S07]  /*09b0*/  IMAD.MOV R5, RZ, RZ, -R5 ;  /* 0x000000ffff057224 */ /* 0x000fce00078e0a05 */
.L_x_283:
[----:B01----:R-:W-:-:S04]  /*09c0*/  IMAD.WIDE R10, R15, 0x4, R12 ;  /* 0x000000040f0a7825 */ /* 0x003fc800078e020c */
[----:B------:R-:W-:Y:S01]  /*09d0*/  VIADD R5, R5, 0x8 ;  /* 0x0000000805057836 */ /* 0x000fe20000000000 */
[----:B------:R1:W-:Y:S01]  /*09e0*/  STG.E desc[UR6][R10.64+0x4], R4 ;  /* 0x000004040a007986 */ /* 0x0003e2000c101906 */
[----:B------:R-:W-:Y:S02]  /*09f0*/  VIADD R8, R8, 0x8 ;  /* 0x0000000808087836 */ /* 0x000fe40000000000 */
[----:B------:R-:W-:Y:S01]  /*0a00*/  VIADD R15, R15, 0x10 ;  /* 0x000000100f0f7836 */ /* 0x000fe20000000000 */
[----:B------:R1:W-:Y:S01]  /*0a10*/  STG.E desc[UR6][R10.64+0xc], R4 ;  /* 0x00000c040a007986 */ /* 0x0003e2000c101906 */
[----:B------:R-:W-:-:S03]  /*0a20*/  ISETP.NE.AND P0, PT, R5, RZ, PT ;  /* 0x000000ff0500720c */ /* 0x000fc60003f05270 */
[----:B------:R1:W-:Y:S04]  /*0a30*/  STG.E desc[UR6][R10.64+0x14], R4 ;  /* 0x000014040a007986 */ /* 0x0003e8000c101906 */
[----:B------:R1:W-:Y:S04]  /*0a40*/  STG.E desc[UR6][R10.64+0x1c], R4 ;  /* 0x00001c040a007986 */ /* 0x0003e8000c101906 */
[----:B------:R1:W-:Y:S04]  /*0a50*/  STG.E desc[UR6][R10.64+0x24], R4 ;  /* 0x000024040a007986 */ /* 0x0003e8000c101906 */
[----:B------:R1:W-:Y:S04]  /*0a60*/  STG.E desc[UR6][R10.64+0x2c], R4 ;  /* 0x00002c040a007986 */ /* 0x0003e8000c101906 */
[----:B------:R1:W-:Y:S04]  /*0a70*/  STG.E desc[UR6][R10.64+0x34], R4 ;  /* 0x000034040a007986 */ /* 0x0003e8000c101906 */
[----:B------:R1:W-:Y:S01]  /*0a80*/  STG.E desc[UR6][R10.64+0x3c], R4 ;  /* 0x00003c040a007986 */ /* 0x0003e2000c101906 */
[----:B------:R-:W-:Y:S05]  /*0a90*/  @P0 BRA `(.L_x_283) ;  /* 0xfffffffc00c80947 */ /* 0x000fea000383ffff */
.L_x_282:
[----:B------:R-:W-:Y:S05]  /*0aa0*/  BSYNC.RECONVERGENT B1 ;  /* 0x0000000000017941 */ /* 0x000fea0003800200 */
.L_x_281:
[----:B------:R-:W-:Y:S05]  /*0ab0*/  @!P1 BRA `(.L_x_280) ;  /* 0x0000000000649947 */ /* 0x000fea0003800000 */
[----:B------:R-:W-:Y:S02]  /*0ac0*/  ISETP.GE.U32.AND P0, PT, R16, 0x4, PT ;  /* 0x000000041000780c */ /* 0x000fe40003f06070 */
[----:B------:R-:W-:-:S04]  /*0ad0*/  LOP3.LUT R12, R14, 0x3, RZ, 0xc0, !PT ;  /* 0x000000030e0c7812 */ /* 0x000fc800078ec0ff */
[----:B------:R-:W-:-:S07]  /*0ae0*/  ISETP.NE.AND P1, PT, R12, RZ, PT ;  /* 0x000000ff0c00720c */ /* 0x000fce0003f25270 */
[----:B-1----:R-:W0:Y:S01]  /*0af0*/  @P0 LDC.64 R10, c[0x0][0x388] ;  /* 0x0000e200ff0a0b82 */ /* 0x002e220000000a00 */
[C---:B------:R-:W-:Y:S02]  /*0b00*/  @P0 IMAD.SHL.U32 R5, R8.reuse, 0x2, RZ ;  /* 0x0000000208050824 */ /* 0x040fe400078e00ff */
[----:B------:R-:W-:Y:S02]  /*0b10*/  @P0 VIADD R8, R8, 0x4 ;  /* 0x0000000408080836 */ /* 0x000fe40000000000 */
[----:B0-----:R-:W-:-:S05]  /*0b20*/  @P0 IMAD.WIDE R10, R5, 0x4, R10 ;  /* 0x00000004050a0825 */ /* 0x001fca00078e020a */
[----:B------:R0:W-:Y:S04]  /*0b30*/  @P0 STG.E desc[UR6][R10.64+0x4], R4 ;  /* 0x000004040a000986 */ /* 0x0001e8000c101906 */
[----:B------:R0:W-:Y:S04]  /*0b40*/  @P0 STG.E desc[UR6][R10.64+0xc], R4 ;  /* 0x00000c040a000986 */ /* 0x0001e8000c101906 */
[----:B------:R0:W-:Y:S04]  /*0b50*/  @P0 STG.E desc[UR6][R10.64+0x14], R4 ;  /* 0x000014040a000986 */ /* 0x0001e8000c101906 */
[----:B------:R0:W-:Y:S01]  /*0b60*/  @P0 STG.E desc[UR6][R10.64+0x1c], R4 ;  /* 0x00001c040a000986 */ /* 0x0001e2000c101906 */
[----:B------:R-:W-:Y:S05]  /*0b70*/  @!P1 BRA `(.L_x_280) ;  /* 0x0000000000349947 */ /* 0x000fea0003800000 */
[----:B------:R-:W-:Y:S02]  /*0b80*/  LOP3.LUT R5, R14, 0x1, RZ, 0xc0, !PT ;  /* 0x000000010e057812 */ /* 0x000fe400078ec0ff */
[----:B------:R-:W-:Y:S02]  /*0b90*/  ISETP.NE.AND P0, PT, R12, 0x1, PT ;  /* 0x000000010c00780c */ /* 0x000fe40003f05270 */
[----:B------:R-:W-:-:S11]  /*0ba0*/  ISETP.NE.U32.AND P1, PT, R5, 0x1, PT ;  /* 0x000000010500780c */ /* 0x000fd60003f25070 */
[----:B0-----:R-:W0:Y:S01]  /*0bb0*/  @P0 LDC.64 R10, c[0x0][0x388] ;  /* 0x0000e200ff0a0b82 */ /* 0x001e220000000a00 */
[C---:B------:R-:W-:Y:S02]  /*0bc0*/  @P0 IMAD.SHL.U32 R13, R8.reuse, 0x2, RZ ;  /* 0x00000002080d0824 */ /* 0x040fe400078e00ff */
[----:B------:R-:W-:-:S04]  /*0bd0*/  @P0 VIADD R8, R8, 0x2 ;  /* 0x0000000208080836 */ /* 0x000fc80000000000 */
[----:B------:R-:W-:Y:S01]  /*0be0*/  @!P1 IMAD.SHL.U32 R5, R8, 0x2, RZ ;  /* 0x0000000208059824 */ /* 0x000fe200078e00ff */
[----:B------:R-:W1:Y:S01]  /*0bf0*/  @!P1 LDC.64 R14, c[0x0][0x388] ;  /* 0x0000e200ff0e9b82 */ /* 0x000e620000000a00 */
[----:B0-----:R-:W-:-:S05]  /*0c00*/  @P0 IMAD.WIDE R12, R13, 0x4, R10 ;  /* 0x000000040d0c0825 */ /* 0x001fca00078e020a */
[----:B------:R2:W-:Y:S01]  /*0c10*/  @P0 STG.E desc[UR6][R12.64+0x4], R4 ;  /* 0x000004040c000986 */ /* 0x0005e2000c101906 */
[----:B-1----:R-:W-:-:S03]  /*0c20*/  @!P1 IMAD.WIDE R10, R5, 0x4, R14 ;  /* 0x00000004050a9825 */ /* 0x002fc600078e020e */
[----:B------:R2:W-:Y:S04]  /*0c30*/  @P0 STG.E desc[UR6][R12.64+0xc], R4 ;  /* 0x00000c040c000986 */ /* 0x0005e8000c101906 */
[----:B------:R2:W-:Y:S02]  /*0c40*/  @!P1 STG.E desc[UR6][R10.64+0x4], R4 ;  /* 0x000004040a009986 */ /* 0x0005e4000c101906 */
.L_x_280:
[----:B------:R-:W-:Y:S05]  /*0c50*/  BSYNC.RECONVERGENT B0 ;  /* 0x0000000000007941 */ /* 0x000fea0003800200 */
.L_x_279:
[----:B------:R-:W-:-:S13]  /*0c60*/  ISETP.NE.AND P0, PT, R7, RZ, PT ;  /* 0x000000ff0700720c */ /* 0x000fda0003f05270 */
[----:B------:R-:W-:Y:S05]  /*0c70*/  @!P0 EXIT ;  /* 0x000000000000894d */ /* 0x000fea0003800000 */
[----:B------:R-:W3:Y:S02]  /*0c80*/  LDG.E.CONSTANT R3, desc[UR6][R2.64+-0x4] ;  /* 0xfffffc0602037981 */ /* 0x000ee4000c1e9900 */
[----:B---3--:R-:W-:Y:S02]  /*0c90*/  ISETP.NE.U32.AND P0, PT, R3, R0, PT ;  /* 0x000000000300720c */ /* 0x008fe40003f05070 */
[----:B012---:R-:W-:-:S04]  /*0ca0*/  SHF.R.S32.HI R4, RZ, 0x1f, R3 ;  /* 0x0000001fff047819 */ /* 0x007fc80000011403 */
[----:B------:R-:W-:-:S13]  /*0cb0*/  ISETP.NE.AND.EX P0, PT, R4, R6, PT, P0 ;  /* 0x000000060400720c */ /* 0x000fda0003f05300 */
[----:B------:R-:W-:Y:S05]  /*0cc0*/  @!P0 EXIT ;  /* 0x000000000000894d */ /* 0x000fea0003800000 */
[----:B------:R-:W0:Y:S01]  /*0cd0*/  LDCU.64 UR4, c[0x0][0x388] ;  /* 0x00007100ff0477ac */ /* 0x000e220008000a00 */
[----:B------:R-:W-:-:S05]  /*0ce0*/  VIADD R8, R3, 0x1 ;  /* 0x0000000103087836 */ /* 0x000fca0000000000 */
[----:B------:R-:W-:Y:S02]  /*0cf0*/  ISETP.GE.U32.AND P0, PT, R0, R8, PT ;  /* 0x000000080000720c */ /* 0x000fe40003f06070 */
[----:B------:R-:W-:-:S04]  /*0d00*/  SHF.R.S32.HI R11, RZ, 0x1f, R8 ;  /* 0x0000001fff0b7819 */ /* 0x000fc80000011408 */
[----:B------:R-:W-:-:S04]  /*0d10*/  ISETP.GE.AND.EX P0, PT, R6, R11, PT, P0 ;  /* 0x0000000b0600720c */ /* 0x000fc80003f06300 */
[----:B------:R-:W-:Y:S02]  /*0d20*/  ISETP.GE.OR P0, PT, R8, R9, !P0 ;  /* 0x000000090800720c */ /* 0x000fe40004706670 */
[----:B0-----:R-:W-:-:S04]  /*0d30*/  LEA R2, P1, R3, UR4, 0x3 ;  /* 0x0000000403027c11 */ /* 0x001fc8000f8218ff */
[----:B------:R-:W-:-:S05]  /*0d40*/  LEA.HI.X R3, R3, UR5, R4, 0x3, P1 ;  /* 0x0000000503037c11 */ /* 0x000fca00088f1c04 */
[----:B------:R0:W-:Y:S02]  /*0d50*/  STG.E desc[UR6][R2.64+0x4], R7 ;  /* 0x0000040702007986 */ /* 0x0001e4000c101906 */
[----:B------:R-:W-:Y:S05]  /*0d60*/  @P0 EXIT ;  /* 0x000000000000094d */ /* 0x000fea0003800000 */
[----:B------:R-:W1:Y:S01]  /*0d70*/  LDC.64 R4, c[0x0][0x388] ;  /* 0x0000e200ff047b82 */ /* 0x000e620000000a00 */
[----:B------:R-:W-:Y:S01]  /*0d80*/  IMAD.MOV.U32 R9, RZ, RZ, R8 ;  /* 0x000000ffff097224 */ /* 0x000fe200078e0008 */
[----:B------:R-:W2:Y:S06]  /*0d90*/  LDCU UR4, c[0x0][0x398] ;  /* 0x00007300ff0477ac */ /* 0x000eac0008000800 */
.L_x_284:
[----:B------:R-:W-:Y:S01]  /*0da0*/  ISETP.GT.U32.AND P0, PT, R0, R9, PT ;  /* 0x000000090000720c */ /* 0x000fe20003f04070 */
[C---:B------:R-:W-:Y:S02]  /*0db0*/  VIADD R9, R8.reuse, 0x1 ;  /* 0x0000000108097836 */ /* 0x040fe40000000000 */
[----:B0-----:R-:W-:Y:S01]  /*0dc0*/  IMAD.SHL.U32 R3, R8, 0x2, RZ ;  /* 0x0000000208037824 */ /* 0x001fe200078e00ff */
[----:B------:R-:W-:Y:S02]  /*0dd0*/  ISETP.GT.AND.EX P0, PT, R6, R11, PT, P0 ;  /* 0x0000000b0600720c */ /* 0x000fe40003f04300 */
[----:B------:R-:W-:Y:S01]  /*0de0*/  ISETP.GE.U32.AND P1, PT, R0, R9, PT ;  /* 0x000000090000720c */ /* 0x000fe20003f26070 */
[----:B-1----:R-:W-:Y:S01]  /*0df0*/  IMAD.WIDE R2, R3, 0x4, R4 ;  /* 0x0000000403027825 */ /* 0x002fe200078e0204 */
[----:B------:R-:W-:-:S04]  /*0e00*/  SHF.R.S32.HI R11, RZ, 0x1f, R9 ;  /* 0x0000001fff0b7819 */ /* 0x000fc80000011409 */
[----:B------:R-:W-:Y:S01]  /*0e10*/  ISETP.GE.AND.EX P1, PT, R6, R11, PT, P1 ;  /* 0x0000000b0600720c */ /* 0x000fe20003f26310 */
[----:B------:R0:W-:Y:S04]  /*0e20*/  STG.E desc[UR6][R2.64], R7 ;  /* 0x0000000702007986 */ /* 0x0001e8000c101906 */
[----:B------:R0:W-:Y:S08]  /*0e30*/  @P0 STG.E desc[UR6][R2.64+0x4], R7 ;  /* 0x0000040702000986 */ /* 0x0001f0000c101906 */
[----:B--2---:R-:W-:Y:S05]  /*0e40*/  @!P1 EXIT ;  /* 0x000000000000994d */ /* 0x004fea0003800000 */
[----:B------:R-:W-:Y:S01]  /*0e50*/  ISETP.GE.AND P0, PT, R9, UR4, PT ;  /* 0x0000000409007c0c */ /* 0x000fe2000bf06270 */
[----:B------:R-:W-:-:S12]  /*0e60*/  IMAD.MOV.U32 R8, RZ, RZ, R9 ;  /* 0x000000ffff087224 */ /* 0x000fd800078e0009 */
[----:B------:R-:W-:Y:S05]  /*0e70*/  @!P0 BRA `(.L_x_284) ;  /* 0xfffffffc00c88947 */ /* 0x000fea000383ffff */
[----:B------:R-:W-:Y:S05]  /*0e80*/  EXIT ;  /* 0x000000000000794d */ /* 0x000fea0003800000 */
.L_x_285:
        /* <DEDUP_REMOVED lines=15> */
.L_x_355:


//--------------------- .text._ZN3lfs5tetra4cuda30generate_tet_tile_pairs_kernelEPKfS3_PKlPlPimiii --------------------------
	.section	.text._ZN3lfs5tetra4cuda30generate_tet_tile_pairs_kernelEPKfS3_PKlPlPimiii,"ax",@progbits
	.align	128
        .global         _ZN3lfs5tetra4cuda30generate_tet_tile_pairs_kernelEPKfS3_PKlPlPimiii
        .type           _ZN3lfs5tetra4cuda30generate_tet_tile_pairs_kernelEPKfS3_PKlPlPimiii,@function
        .size           _ZN3lfs5tetra4cuda30generate_tet_tile_pairs_kernelEPKfS3_PKlPlPimiii,(.L_x_350 - _ZN3lfs5tetra4cuda30generate_tet_tile_pairs_kernelEPKfS3_PKlPlPimiii)
        .other          _ZN3lfs5tetra4cuda30generate_tet_tile_pairs_kernelEPKfS3_PKlPlPimiii,@"STO_CUDA_ENTRY STV_DEFAULT"
_ZN3lfs5tetra4cuda30generate_tet_tile_pairs_kernelEPKfS3_PKlPlPimiii:
.text._ZN3lfs5tetra4cuda30generate_tet_tile_pairs_kernelEPKfS3_PKlPlPimiii:
        /* <DEDUP_REMOVED lines=10> */
[----:B------:R-:W1:Y:S01]  /*00a0*/  LDCU.64 UR4, c[0x0][0x358] ;  /* 0x00006b00ff0477ac */ /* 0x000e620008000a00 */
[----:B0-----:R-:W-:-:S04]  /*00b0*/  LEA R8, P0, R15, UR6, 0x4 ;  /* 0x000000060f087c11 */ /* 0x001fc8000f8020ff */
[----:B------:R-:W-:-:S05]  /*00c0*/  LEA.HI.X R9, R15, UR7, RZ, 0x4, P0 ;  /* 0x000000070f097c11 */ /* 0x000fca00080f24ff */
[----:B-1----:R-:W2:Y:S02]  /*00d0*/  LDG.E.CONSTANT R0, desc[UR4][R8.64] ;  /* 0x0000000408007981 */ /* 0x002ea4000c1e9900 */
[----:B--2---:R-:W-:-:S13]  /*00e0*/  FSETP.GEU.AND P0, PT, R0, RZ, PT ;  /* 0x000000ff0000720b */ /* 0x004fda0003f0e000 */
[----:B------:R-:W-:Y:S05]  /*00f0*/  @!P0 EXIT ;  /* 0x000000000000894d */ /* 0x000fea0003800000 */
[----:B------:R0:W5:Y:S01]  /*0100*/  LDG.E.CONSTANT R2, desc[UR4][R8.64+0xc] ;  /* 0x00000c0408027981 */ /* 0x000162000c1e9900 */
[----:B------:R-:W1:Y:S03]  /*0110*/  LDCU UR6, c[0x0][0x3b0] ;  /* 0x00007600ff0677ac */ /* 0x000e660008000800 */
[----:B------:R0:W5:Y:S04]  /*0120*/  LDG.E.CONSTANT R3, desc[UR4][R8.64+0x8] ;  /* 0x0000080408037981 */ /* 0x000168000c1e9900 */
[----:B------:R0:W5:Y:S01]  /*0130*/  LDG.E.CONSTANT R4, desc[UR4][R8.64+0x4] ;  /* 0x0000040408047981 */ /* 0x000162000c1e9900 */
[----:B------:R-:W-:Y:S01]  /*0140*/  BSSY.RECONVERGENT B0, `(.L_x_286) ;  /* 0x000000d000007945 */ /* 0x000fe20003800200 */
[----:B-1----:R-:W-:-:S04]  /*0150*/  I2FP.F32.S32 R6, UR6 ;  /* 0x0000000600067c45 */ /* 0x002fc80008201400 */
[----:B------:R-:W1:Y:S08]  /*0160*/  MUFU.RCP R5, R6 ;  /* 0x0000000600057308 */ /* 0x000e700000001000 */
[----:B------:R-:W2:Y:S01]  /*0170*/  FCHK P0, R0, R6 ;  /* 0x0000000600007302 */ /* 0x000ea20000000000 */
[----:B-1----:R-:W-:-:S04]  /*0180*/  FFMA R10, -R6, R5, 1 ;  /* 0x3f800000060a7423 */ /* 0x002fc80000000105 */
[----:B------:R-:W-:-:S04]  /*0190*/  FFMA R5, R5, R10, R5 ;  /* 0x0000000a05057223 */ /* 0x000fc80000000005 */
[----:B------:R-:W-:-:S04]  /*01a0*/  FFMA R10, R0, R5, RZ ;  /* 0x00000005000a7223 */ /* 0x000fc800000000ff */
[----:B------:R-:W-:-:S04]  /*01b0*/  FFMA R7, -R6, R10, R0 ;  /* 0x0000000a06077223 */ /* 0x000fc80000000100 */
[----:B------:R-:W-:Y:S01]  /*01c0*/  FFMA R5, R5, R7, R10 ;  /* 0x0000000705057223 */ /* 0x000fe2000000000a */
[----:B0-2---:R-:W-:Y:S06]  /*01d0*/  @!P0 BRA `(.L_x_287) ;  /* 0x00000000000c8947 */ /* 0x005fec0003800000 */
[----:B------:R-:W-:Y:S01]  /*01e0*/  IMAD.MOV.U32 R5, RZ, RZ, R0 ;  /* 0x000000ffff057224 */ /* 0x000fe200078e0000 */
[----:B------:R-:W-:-:S07]  /*01f0*/  MOV R8, 0x210 ;  /* 0x0000021000087802 */ /* 0x000fce0000000f00 */
[----:B-----5:R-:W-:Y:S05]  /*0200*/  CALL.REL.NOINC `($__internal_8_$__cuda_sm3x_div_rn_noftz_f32_slowpath) ;  /* 0x00000008009c7944 */ /* 0x020fea0003c00000 */
.L_x_287:
[----:B------:R-:W-:Y:S05]  /*0210*/  BSYNC.RECONVERGENT B0 ;  /* 0x0000000000007941 */ /* 0x000fea0003800200 */
.L_x_286:
[----:B------:R-:W0:Y:S01]  /*0220*/  MUFU.RCP R7, R6 ;  /* 0x0000000600077308 */ /* 0x000e220000001000 */
[----:B------:R-:W-:Y:S07]  /*0230*/  BSSY.RECONVERGENT B0, `(.L_x_288) ;  /* 0x000000e000007945 */ /* 0x000fee0003800200 */
[----:B-----5:R-:W-:Y:S08]  /*0240*/  FCHK P0, R4, R6 ;  /* 0x0000000604007302 */ /* 0x020ff00000000000 */
[----:B------:R-:W1:Y:S01]  /*0250*/  F2I.FLOOR.NTZ R0, R5 ;  /* 0x0000000500007305 */ /* 0x000e620000207100 */
[----:B0-----:R-:W-:-:S04]  /*0260*/  FFMA R8, -R6, R7, 1 ;  /* 0x3f80000006087423 */ /* 0x001fc80000000107 */
[----:B------:R-:W-:-:S04]  /*0270*/  FFMA R10, R7, R8, R7 ;  /* 0x00000008070a7223 */ /* 0x000fc80000000007 */
[----:B------:R-:W-:-:S04]  /*0280*/  FFMA R7, R4, R10, RZ ;  /* 0x0000000a04077223 */ /* 0x000fc800000000ff */
[----:B------:R-:W-:Y:S01]  /*0290*/  FFMA R8, -R6, R7, R4 ;  /* 0x0000000706087223 */ /* 0x000fe20000000104 */
[----:B-1----:R-:W-:-:S03]  /*02a0*/  VIMNMX R0, PT, PT, RZ, R0, !PT ;  /* 0x00000000ff007248 */ /* 0x002fc60007fe0100 */
[----:B------:R-:W-:Y:S01]  /*02b0*/  FFMA R7, R10, R8, R7 ;  /* 0x000000080a077223 */ /* 0x000fe20000000007 */
[----:B------:R-:W-:Y:S06]  /*02c0*/  @!P0 BRA `(.L_x_289) ;  /* 0x0000000000108947 */ /* 0x000fec0003800000 */
[----:B------:R-:W-:Y:S01]  /*02d0*/  IMAD.MOV.U32 R5, RZ, RZ, R4 ;  /* 0x000000ffff057224 */ /* 0x000fe200078e0004 */
[----:B------:R-:W-:-:S07]  /*02e0*/  MOV R8, 0x300 ;  /* 0x0000030000087802 */ /* 0x000fce0000000f00 */
[----:B------:R-:W-:Y:S05]  /*02f0*/  CALL.REL.NOINC `($__internal_8_$__cuda_sm3x_div_rn_noftz_f32_slowpath) ;  /* 0x0000000800607944 */ /* 0x000fea0003c00000 */
[----:B------:R-:W-:-:S07]  /*0300*/  IMAD.MOV.U32 R7, RZ, RZ, R5 ;  /* 0x000000ffff077224 */ /* 0x000fce00078e0005 */
.L_x_289:
[----:B------:R-:W-:Y:S05]  /*0310*/  BSYNC.RECONVERGENT B0 ;  /* 0x0000000000007941 */ /* 0x000fea0003800200 */
.L_x_288:
[----:B------:R-:W0:Y:S01]  /*0320*/  MUFU.RCP R5, R6 ;  /* 0x0000000600057308 */ /* 0x000e220000001000 */
[----:B------:R-:W-:Y:S07]  /*0330*/  BSSY.RECONVERGENT B0, `(.L_x_290) ;  /* 0x000000e000007945 */ /* 0x000fee0003800200 */
[----:B------:R-:W-:Y:S08]  /*0340*/  FCHK P0, R3, R6 ;  /* 0x0000000603007302 */ /* 0x000ff00000000000 */
        /* <DEDUP_REMOVED lines=12> */
.L_x_291:
[----:B------:R-:W-:Y:S05]  /*0410*/  BSYNC.RECONVERGENT B0 ;  /* 0x0000000000007941 */ /* 0x000fea0003800200 */
.L_x_290:
[----:B------:R-:W0:Y:S01]  /*0420*/  MUFU.RCP R3, R6 ;  /* 0x0000000600037308 */ /* 0x000e220000001000 */
[----:B------:R-:W1:Y:S01]  /*0430*/  LDCU UR6, c[0x0][0x3b4] ;  /* 0x00007680ff0677ac */ /* 0x000e620008000800 */
[----:B------:R-:W-:Y:S06]  /*0440*/  BSSY.RECONVERGENT B0, `(.L_x_292) ;  /* 0x000000d000007945 */ /* 0x000fec0003800200 */
[----:B------:R-:W1:Y:S08]  /*0450*/  F2I.CEIL.NTZ R4, R4 ;  /* 0x0000000400047305 */ /* 0x000e70000020b100 */
[----:B------:R-:W2:Y:S01]  /*0460*/  FCHK P0, R2, R6 ;  /* 0x0000000602007302 */ /* 0x000ea20000000000 */
[----:B0-----:R-:W-:-:S04]  /*0470*/  FFMA R8, -R6, R3, 1 ;  /* 0x3f80000006087423 */ /* 0x001fc80000000103 */
[----:B------:R-:W-:Y:S01]  /*0480*/  FFMA R10, R3, R8, R3 ;  /* 0x00000008030a7223 */ /* 0x000fe20000000003 */
[----:B-1----:R-:W-:-:S03]  /*0490*/  VIMNMX R19, PT, PT, R4, UR6, PT ;  /* 0x0000000604137c48 */ /* 0x002fc6000bfe0100 */
[----:B------:R-:W-:-:S04]  /*04a0*/  FFMA R3, R2, R10, RZ ;  /* 0x0000000a02037223 */ /* 0x000fc800000000ff */
[----:B------:R-:W-:-:S04]  /*04b0*/  FFMA R8, -R6, R3, R2 ;  /* 0x0000000306087223 */ /* 0x000fc80000000102 */
[----:B------:R-:W-:Y:S01]  /*04c0*/  FFMA R5, R10, R8, R3 ;  /* 0x000000080a057223 */ /* 0x000fe20000000003 */
[----:B--2---:R-:W-:Y:S06]  /*04d0*/  @!P0 BRA `(.L_x_293) ;  /* 0x00000000000c8947 */ /* 0x004fec0003800000 */
[----:B------:R-:W-:Y:S01]  /*04e0*/  IMAD.MOV.U32 R5, RZ, RZ, R2 ;  /* 0x000000ffff057224 */ /* 0x000fe200078e0002 */
[----:B------:R-:W-:-:S07]  /*04f0*/  MOV R8, 0x510 ;  /* 0x0000051000087802 */ /* 0x000fce0000000f00 */
[----:B------:R-:W-:Y:S05]  /*0500*/  CALL.REL.NOINC `($__internal_8_$__cuda_sm3x_div_rn_noftz_f32_slowpath) ;  /* 0x0000000400dc7944 */ /* 0x000fea0003c00000 */
.L_x_293:
[----:B------:R-:W-:Y:S05]  /*0510*/  BSYNC.RECONVERGENT B0 ;  /* 0x0000000000007941 */ /* 0x000fea0003800200 */
.L_x_292:
[----:B------:R-:W-:Y:S02]  /*0520*/  ISETP.NE.AND P0, PT, R15, RZ, PT ;  /* 0x000000ff0f00720c */ /* 0x000fe40003f05270 */
[----:B------:R-:W-:Y:S01]  /*0530*/  CS2R R6, SRZ ;  /* 0x0000000000067805 */ /* 0x000fe2000001ff00 */
[----:B------:R-:W0:Y:S01]  /*0540*/  LDCU UR6, c[0x0][0x3b8] ;  /* 0x00007700ff0677ac */ /* 0x000e220008000800 */
[----:B------:R-:W0:Y:S01]  /*0550*/  F2I.CEIL.NTZ R5, R5 ;  /* 0x0000000500057305 */ /* 0x000e22000020b100 */
[----:B------:R-:W1:Y:S08]  /*0560*/  LDCU.64 UR8, c[0x0][0x388] ;  /* 0x00007100ff0877ac */ /* 0x000e700008000a00 */
[----:B------:R-:W2:Y:S01]  /*0570*/  @P0 LDC.64 R2, c[0x0][0x390] ;  /* 0x0000e400ff020b82 */ /* 0x000ea20000000a00 */
[----:B0-----:R-:W-:-:S02]  /*0580*/  VIMNMX R14, PT, PT, R5, UR6, PT ;  /* 0x00000006050e7c48 */ /* 0x001fc4000bfe0100 */
[----:B-1----:R-:W-:-:S04]  /*0590*/  LEA R8, P2, R15, UR8, 0x2 ;  /* 0x000000080f087c11 */ /* 0x002fc8000f8410ff */
[C---:B------:R-:W-:Y:S02]  /*05a0*/  LEA.HI.X R9, R15.reuse, UR9, RZ, 0x2, P2 ;  /* 0x000000090f097c11 */ /* 0x040fe400090f14ff */
[----:B--2---:R-:W-:-:S04]  /*05b0*/  @P0 LEA R2, P1, R15, R2, 0x3 ;  /* 0x000000020f020211 */ /* 0x004fc800078218ff */
[----:B------:R-:W-:Y:S02]  /*05c0*/  @P0 LEA.HI.X R3, R15, R3, RZ, 0x3, P1 ;  /* 0x000000030f030211 */ /* 0x000fe400008f1cff */
[----:B------:R-:W-:-:S03]  /*05d0*/  ISETP.GE.AND P1, PT, R17, R14, PT ;  /* 0x0000000e1100720c */ /* 0x000fc60003f26270 */
[----:B------:R0:W5:Y:S10]  /*05e0*/  @P0 LDG.E.64.CONSTANT R6, desc[UR4][R2.64+-0x8] ;  /* 0xfffff80402060981 */ /* 0x000174000c1e9b00 */
[----:B0-----:R-:W-:Y:S05]  /*05f0*/  @P1 EXIT ;  /* 0x000000000000194d */ /* 0x001fea0003800000 */
[----:B------:R0:W5:Y:S01]  /*0600*/  LDG.E.CONSTANT R8, desc[UR4][R8.64] ;  /* 0x0000000408087981 */ /* 0x000162000c1e9900 */
[----:B------:R-:W-:Y:S02]  /*0610*/  IMAD.IADD R16, R19, 0x1, -R0 ;  /* 0x0000000113107824 */ /* 0x000fe400078e0a00 */
[C---:B------:R-:W-:Y:S02]  /*0620*/  IMAD.IADD R2, R0.reuse, 0x1, -R19 ;  /* 0x0000000100027824 */ /* 0x040fe400078e0a13 */
[----:B------:R-:W-:Y:S01]  /*0630*/  VIADD R18, R0, 0x1 ;  /* 0x0000000100127836 */ /* 0x000fe20000000000 */
[----:B------:R-:W-:Y:S02]  /*0640*/  LOP3.LUT R21, R16, 0xfffffffc, RZ, 0xc0, !PT ;  /* 0xfffffffc10157812 */ /* 0x000fe400078ec0ff */
[----:B------:R-:W-:Y:S02]  /*0650*/  ISETP.GT.U32.AND P0, PT, R2, -0x4, PT ;  /* 0xfffffffc0200780c */ /* 0x000fe40003f04070 */
[----:B------:R-:W-:Y:S01]  /*0660*/  LOP3.LUT R20, R16, 0x3, RZ, 0xc0, !PT ;  /* 0x0000000310147812 */ /* 0x000fe200078ec0ff */
[----:B0-----:R-:W-:-:S10]  /*0670*/  IMAD.MOV R21, RZ, RZ, -R21 ;  /* 0x000000ffff157224 */ /* 0x001fd400078e0a15 */
.L_x_302:
[----:B------:R-:W-:Y:S01]  /*0680*/  ISETP.GE.AND P1, PT, R0, R19, PT ;  /* 0x000000130000720c */ /* 0x000fe20003f26270 */
[----:B------:R-:W-:-:S12]  /*0690*/  BSSY.RECONVERGENT B0, `(.L_x_294) ;  /* 0x000005a000007945 */ /* 0x000fd80003800200 */
[----:B01----:R-:W-:Y:S05]  /*06a0*/  @P1 BRA `(.L_x_295) ;  /* 0x0000000400601947 */ /* 0x003fea0003800000 */
[----:B------:R-:W-:Y:S01]  /*06b0*/  BSSY.RECONVERGENT B1, `(.L_x_296) ;  /* 0x0000032000017945 */ /* 0x000fe20003800200 */
[----:B------:R-:W-:-:S03]  /*06c0*/  IMAD.MOV.U32 R12, RZ, RZ, R0 ;  /* 0x000000ffff0c7224 */ /* 0x000fc600078e0000 */
[----:B------:R-:W-:Y:S05]  /*06d0*/  @P0 BRA `(.L_x_297) ;  /* 0x0000000000bc0947 */ /* 0x000fea0003800000 */
[----:B------:R-:W0:Y:S01]  /*06e0*/  LDCU.64 UR6, c[0x0][0x3a0] ;  /* 0x00007400ff0677ac */ /* 0x000e220008000a00 */
[----:B------:R-:W-:Y:S01]  /*06f0*/  BSSY.RECONVERGENT B2, `(.L_x_298) ;  /* 0x000002c000027945 */ /* 0x000fe20003800200 */
[----:B------:R-:W-:Y:S01]  /*0700*/  IMAD.MOV.U32 R24, RZ, RZ, R21 ;  /* 0x000000ffff187224 */ /* 0x000fe200078e0015 */
[----:B------:R-:W1:Y:S01]  /*0710*/  LDCU.64 UR8, c[0x0][0x398] ;  /* 0x00007300ff0877ac */ /* 0x000e620008000a00 */
[----:B------:R-:W-:Y:S01]  /*0720*/  IMAD.MOV.U32 R22, RZ, RZ, R18 ;  /* 0x000000ffff167224 */ /* 0x000fe200078e0012 */
[----:B------:R-:W2:Y:S01]  /*0730*/  LDCU UR10, c[0x0][0x3b4] ;  /* 0x00007680ff0a77ac */ /* 0x000ea20008000800 */
[C---:B0----5:R-:W-:Y:S02]  /*0740*/  LEA R25, P1, R6.reuse, UR6, 0x2 ;  /* 0x0000000606197c11 */ /* 0x061fe4000f8210ff */
[C---:B-1----:R-:W-:Y:S02]  /*0750*/  LEA R26, P2, R6.reuse, UR8, 0x3 ;  /* 0x00000008061a7c11 */ /* 0x042fe4000f8418ff */
[----:B------:R-:W-:-:S02]  /*0760*/  LEA.HI.X R4, R6, UR7, R7, 0x2, P1 ;  /* 0x0000000706047c11 */ /* 0x000fc400088f1407 */
[----:B------:R-:W-:Y:S01]  /*0770*/  IADD3 R25, P1, PT, R25, 0x8, RZ ;  /* 0x0000000819197810 */ /* 0x000fe20007f3e0ff */
[----:B--2---:R-:W-:Y:S01]  /*0780*/  IMAD R23, R17, UR10, R0 ;  /* 0x0000000a11177c24 */ /* 0x004fe2000f8e0200 */
[----:B------:R-:W-:Y:S02]  /*0790*/  IADD3 R26, P3, PT, R26, 0x10, RZ ;  /* 0x000000101a1a7810 */ /* 0x000fe40007f7e0ff */
[----:B------:R-:W-:Y:S01]  /*07a0*/  LEA.HI.X R27, R6, UR9, R7, 0x3, P2 ;  /* 0x00000009061b7c11 */ /* 0x000fe200090f1c07 */
[----:B------:R-:W-:-:S04]  /*07b0*/  IMAD.X R4, RZ, RZ, R4, P1 ;  /* 0x000000ffff047224 */ /* 0x000fc800008e0604 */
[----:B------:R-:W-:-:S07]  /*07c0*/  IMAD.X R27, RZ, RZ, R27, P3 ;  /* 0x000000ffff1b7224 */ /* 0x000fce00018e061b */
.L_x_299:
[----:B-1----:R-:W-:Y:S01]  /*07d0*/  IMAD.MOV.U32 R2, RZ, RZ, R26 ;  /* 0x000000ffff027224 */ /* 0x002fe200078e001a */
[----:B------:R-:W-:Y:S01]  /*07e0*/  IADD3 R6, P2, PT, R6, 0x4, RZ ;  /* 0x0000000406067810 */ /* 0x000fe20007f5e0ff */
[----:B------:R-:W-:Y:S02]  /*07f0*/  IMAD.MOV.U32 R3, RZ, RZ, R27 ;  /* 0x000000ffff037224 */ /* 0x000fe400078e001b */
[----:B------:R-:W-:Y:S01]  /*0800*/  IMAD.MOV.U32 R10, RZ, RZ, R8 ;  /* 0x000000ffff0a7224 */ /* 0x000fe200078e0008 */
[----:B------:R-:W-:Y:S01]  /*0810*/  IADD3 R26, P4, PT, R2, 0x20, RZ ;  /* 0x00000020021a7810 */ /* 0x000fe20007f9e0ff */
[----:B------:R-:W-:Y:S02]  /*0820*/  IMAD.MOV.U32 R11, RZ, RZ, R23 ;  /* 0x000000ffff0b7224 */ /* 0x000fe400078e0017 */
[C---:B------:R-:W-:Y:S02]  /*0830*/  VIADD R5, R23.reuse, 0x1 ;  /* 0x0000000117057836 */ /* 0x040fe40000000000 */
[C---:B------:R-:W-:Y:S01]  /*0840*/  VIADD R9, R23.reuse, 0x2 ;  /* 0x0000000217097836 */ /* 0x040fe20000000000 */
[----:B------:R0:W-:Y:S01]  /*0850*/  STG.E.64 desc[UR4][R2.64+-0x10], R10 ;  /* 0xfffff00a02007986 */ /* 0x0001e2000c101b04 */
[----:B------:R-:W-:-:S02]  /*0860*/  VIADD R13, R23, 0x3 ;  /* 0x00000003170d7836 */ /* 0x000fc40000000000 */
[----:B------:R-:W-:Y:S02]  /*0870*/  IMAD.MOV.U32 R12, RZ, RZ, R8 ;  /* 0x000000ffff0c7224 */ /* 0x000fe400078e0008 */
[----:B------:R-:W-:Y:S02]  /*0880*/  VIADD R24, R24, 0x4 ;  /* 0x0000000418187836 */ /* 0x000fe40000000000 */
[----:B------:R-:W-:Y:S02]  /*0890*/  IMAD.X R27, RZ, RZ, R3, P4 ;  /* 0x000000ffff1b7224 */ /* 0x000fe400020e0603 */
[----:B------:R-:W-:Y:S01]  /*08a0*/  VIADD R22, R22, 0x4 ;  /* 0x0000000416167836 */ /* 0x000fe20000000000 */
[----:B------:R-:W-:Y:S01]  /*08b0*/  ISETP.NE.AND P1, PT, R24, RZ, PT ;  /* 0x000000ff1800720c */ /* 0x000fe20003f25270 */
[----:B------:R-:W-:Y:S02]  /*08c0*/  VIADD R23, R23, 0x4 ;  /* 0x0000000417177836 */ /* 0x000fe40000000000 */
[----:B------:R-:W-:-:S02]  /*08d0*/  IMAD.X R7, RZ, RZ, R7, P2 ;  /* 0x000000ffff077224 */ /* 0x000fc400010e0607 */
[----:B0-----:R-:W-:Y:S02]  /*08e0*/  IMAD.MOV.U32 R10, RZ, RZ, R25 ;  /* 0x000000ffff0a7224 */ /* 0x001fe400078e0019 */
[----:B------:R-:W-:Y:S02]  /*08f0*/  IMAD.MOV.U32 R11, RZ, RZ, R4 ;  /* 0x000000ffff0b7224 */ /* 0x000fe400078e0004 */
[----:B------:R-:W-:Y:S01]  /*0900*/  IMAD.MOV.U32 R4, RZ, RZ, R8 ;  /* 0x000000ffff047224 */ /* 0x000fe200078e0008 */
[----:B------:R-:W-:Y:S02]  /*0910*/  IADD3 R25, P3, PT, R10, 0x10, RZ ;  /* 0x000000100a197810 */ /* 0x000fe40007f7e0ff */
[----:B------:R-:W-:Y:S04]  /*0920*/  STG.E desc[UR4][R10.64+-0x8], R15 ;  /* 0xfffff80f0a007986 */ /* 0x000fe8000c101904 */
[----:B------:R0:W-:Y:S04]  /*0930*/  STG.E.64 desc[UR4][R2.64+-0x8], R4 ;  /* 0xfffff80402007986 */ /* 0x0001e8000c101b04 */
[----:B------:R1:W-:Y:S04]  /*0940*/  STG.E desc[UR4][R10.64+-0x4], R15 ;  /* 0xfffffc0f0a007986 */ /* 0x0003e8000c101904 */
[----:B------:R1:W-:Y:S04]  /*0950*/  STG.E.64 desc[UR4][R2.64], R8 ;  /* 0x0000000802007986 */ /* 0x0003e8000c101b04 */
[----:B------:R1:W-:Y:S01]  /*0960*/  STG.E desc[UR4][R10.64], R15 ;  /* 0x0000000f0a007986 */ /* 0x0003e2000c101904 */
[----:B0-----:R-:W-:-:S03]  /*0970*/  IMAD.X R4, RZ, RZ, R11, P3 ;  /* 0x000000ffff047224 */ /* 0x001fc600018e060b */
[----:B------:R1:W-:Y:S04]  /*0980*/  STG.E.64 desc[UR4][R2.64+0x8], R12 ;  /* 0x0000080c02007986 */ /* 0x0003e8000c101b04 */
[----:B------:R1:W-:Y:S01]  /*0990*/  STG.E desc[UR4][R10.64+0x4], R15 ;  /* 0x0000040f0a007986 */ /* 0x0003e2000c101904 */
[----:B------:R-:W-:Y:S05]  /*09a0*/  @P1 BRA `(.L_x_299) ;  /* 0xfffffffc00881947 */ /* 0x000fea000383ffff */
[----:B------:R-:W-:Y:S05]  /*09b0*/  BSYNC.RECONVERGENT B2 ;  /* 0x0000000000027941 */ /* 0x000fea0003800200 */
.L_x_298:
[----:B-1----:R-:W-:-:S07]  /*09c0*/  VIADD R12, R22, 0xffffffff ;  /* 0xffffffff160c7836 */ /* 0x002fce0000000000 */
.L_x_297:
[----:B------:R-:W-:Y:S05]  /*09d0*/  BSYNC.RECONVERGENT B1 ;  /* 0x0000000000017941 */ /* 0x000fea0003800200 */
.L_x_296:
[----:B------:R-:W-:-:S13]  /*09e0*/  ISETP.NE.AND P1, PT, R20, RZ, PT ;  /* 0x000000ff1400720c */ /* 0x000fda0003f25270 */
[----:B------:R-:W-:Y:S05]  /*09f0*/  @!P1 BRA `(.L_x_295) ;  /* 0x00000000008c9947 */ /* 0x000fea0003800000 */
[----:B------:R-:W-:Y:S01]  /*0a00*/  ISETP.NE.AND P2, PT, R20, 0x1, PT ;  /* 0x000000011400780c */ /* 0x000fe20003f45270 */
[----:B------:R-:W-:Y:S01]  /*0a10*/  BSSY.RECONVERGENT B1, `(.L_x_300) ;  /* 0x0000014000017945 */ /* 0x000fe20003800200 */
[----:B------:R-:W-:-:S11]  /*0a20*/  LOP3.LUT P1, RZ, R16, 0x1, RZ, 0xc0, !PT ;  /* 0x0000000110ff7812 */ /* 0x000fd6000782c0ff */
[----:B------:R-:W-:Y:S05]  /*0a30*/  @!P2 BRA `(.L_x_301) ;  /* 0x000000000044a947 */ /* 0x000fea0003800000 */
[----:B------:R-:W0:Y:S01]  /*0a40*/  LDCU.64 UR8, c[0x0][0x398] ;  /* 0x00007300ff0877ac */ /* 0x000e220008000a00 */
[----:B-----5:R-:W-:Y:S01]  /*0a50*/  IMAD.MOV.U32 R2, RZ, RZ, R8 ;  /* 0x000000ffff027224 */ /* 0x020fe200078e0008 */
[----:B------:R-:W1:Y:S01]  /*0a60*/  LDCU.64 UR10, c[0x0][0x3a0] ;  /* 0x00007400ff0a77ac */ /* 0x000e620008000a00 */
[----:B------:R-:W2:Y:S01]  /*0a70*/  LDCU UR6, c[0x0][0x3b4] ;  /* 0x00007680ff0677ac */ /* 0x000ea20008000800 */
[C---:B0-----:R-:W-:Y:S02]  /*0a80*/  LEA R10, P2, R6.reuse, UR8, 0x3 ;  /* 0x00000008060a7c11 */ /* 0x041fe4000f8418ff */
[C---:B-1----:R-:W-:Y:S02]  /*0a90*/  LEA R4, P3, R6.reuse, UR10, 0x2 ;  /* 0x0000000a06047c11 */ /* 0x042fe4000f8610ff */
[C-C-:B------:R-:W-:Y:S01]  /*0aa0*/  LEA.HI.X R11, R6.reuse, UR9, R7.reuse, 0x3, P2 ;  /* 0x00000009060b7c11 */ /* 0x140fe200090f1c07 */
[----:B--2---:R-:W-:Y:S01]  /*0ab0*/  IMAD R3, R17, UR6, R12 ;  /* 0x0000000611037c24 */ /* 0x004fe2000f8e020c */
[--C-:B------:R-:W-:Y:S01]  /*0ac0*/  LEA.HI.X R5, R6, UR11, R7.reuse, 0x2, P3 ;  /* 0x0000000b06057c11 */ /* 0x100fe200098f1407 */
[----:B------:R-:W-:Y:S01]  /*0ad0*/  VIADD R12, R12, 0x2 ;  /* 0x000000020c0c7836 */ /* 0x000fe20000000000 */
[----:B------:R-:W-:Y:S01]  /*0ae0*/  IADD3 R6, P2, PT, R6, 0x2, RZ ;  /* 0x0000000206067810 */ /* 0x000fe20007f5e0ff */
[----:B------:R-:W-:Y:S01]  /*0af0*/  VIADD R9, R3, 0x1 ;  /* 0x0000000103097836 */ /* 0x000fe20000000000 */
[----:B------:R0:W-:Y:S03]  /*0b00*/  STG.E.64 desc[UR4][R10.64], R2 ;  /* 0x000000020a007986 */ /* 0x0001e6000c101b04 */
[----:B------:R-:W-:Y:S01]  /*0b10*/  IMAD.X R7, RZ, RZ, R7, P2 ;  /* 0x000000ffff077224 */ /* 0x000fe200010e0607 */
[----:B------:R0:W-:Y:S04]  /*0b20*/  STG.E desc[UR4][R4.64], R15 ;  /* 0x0000000f04007986 */ /* 0x0001e8000c101904 */
[----:B------:R0:W-:Y:S04]  /*0b30*/  STG.E.64 desc[UR4][R10.64+0x8], R8 ;  /* 0x000008080a007986 */ /* 0x0001e8000c101b04 */
[----:B------:R0:W-:Y:S02]  /*0b40*/  STG.E desc[UR4][R4.64+0x4], R15 ;  /* 0x0000040f04007986 */ /* 0x0001e4000c101904 */
.L_x_301:
[----:B------:R-:W-:Y:S05]  /*0b50*/  BSYNC.RECONVERGENT B1 ;  /* 0x0000000000017941 */ /* 0x000fea0003800200 */
.L_x_300:
[----:B------:R-:W-:Y:S05]  /*0b60*/  @!P1 BRA `(.L_x_295) ;  /* 0x0000000000309947 */ /* 0x000fea0003800000 */
[----:B------:R-:W0:Y:S01]  /*0b70*/  LDCU.64 UR8, c[0x0][0x398] ;  /* 0x00007300ff0877ac */ /* 0x000e220008000a00 */
[----:B------:R-:W1:Y:S01]  /*0b80*/  LDCU.64 UR10, c[0x0][0x3a0] ;  /* 0x00007400ff0a77ac */ /* 0x000e620008000a00 */
[----:B------:R-:W2:Y:S01]  /*0b90*/  LDCU UR6, c[0x0][0x3b4] ;  /* 0x00007680ff0677ac */ /* 0x000ea20008000800 */
[C---:B0----5:R-:W-:Y:S02]  /*0ba0*/  LEA R2, P1, R6.reuse, UR8, 0x3 ;  /* 0x0000000806027c11 */ /* 0x061fe4000f8218ff */
[C---:B-1----:R-:W-:Y:S02]  /*0bb0*/  LEA R4, P2, R6.reuse, UR10, 0x2 ;  /* 0x0000000a06047c11 */ /* 0x042fe4000f8410ff */
[C-C-:B------:R-:W-:Y:S01]  /*0bc0*/  LEA.HI.X R3, R6.reuse, UR9, R7.reuse, 0x3, P1 ;  /* 0x0000000906037c11 */ /* 0x140fe200088f1c07 */
[----:B--2---:R-:W-:Y:S01]  /*0bd0*/  IMAD R9, R17, UR6, R12 ;  /* 0x0000000611097c24 */ /* 0x004fe2000f8e020c */
[C---:B------:R-:W-:Y:S02]  /*0be0*/  LEA.HI.X R5, R6.reuse, UR11, R7, 0x2, P2 ;  /* 0x0000000b06057c11 */ /* 0x040fe400090f1407 */
[----:B------:R-:W-:-:S02]  /*0bf0*/  IADD3 R6, P1, PT, R6, 0x1, RZ ;  /* 0x0000000106067810 */ /* 0x000fc40007f3e0ff */
[----:B------:R1:W-:Y:S03]  /*0c00*/  STG.E.64 desc[UR4][R2.64], R8 ;  /* 0x0000000802007986 */ /* 0x0003e6000c101b04 */
[----:B------:R-:W-:Y:S01]  /*0c10*/  IMAD.X R7, RZ, RZ, R7, P1 ;  /* 0x000000ffff077224 */ /* 0x000fe200008e0607 */
[----:B------:R1:W-:Y:S07]  /*0c20*/  STG.E desc[UR4][R4.64], R15 ;  /* 0x0000000f04007986 */ /* 0x0003ee000c101904 */
.L_x_295:
[----:B------:R-:W-:Y:S05]  /*0c30*/  BSYNC.RECONVERGENT B0 ;  /* 0x0000000000007941 */ /* 0x000fea0003800200 */
.L_x_294:
[----:B------:R-:W-:-:S05]  /*0c40*/  VIADD R17, R17, 0x1 ;  /* 0x0000000111117836 */ /* 0x000fca0000000000 */
[----:B------:R-:W-:-:S13]  /*0c50*/  ISETP.NE.AND P1, PT, R17, R14, PT ;  /* 0x0000000e1100720c */ /* 0x000fda0003f25270 */
[----:B------:R-:W-:Y:S05]  /*0c60*/  @P1 BRA `(.L_x_302) ;  /* 0xfffffff800841947 */ /* 0x000fea000383ffff */
[----:B------:R-:W-:Y:S05]  /*0c70*/  EXIT ;  /* 0x000000000000794d */ /* 0x000fea0003800000 */
        .weak           $__internal_8_$__cuda_sm3x_div_rn_noftz_f32_slowpath
        .type           $__internal_8_$__cuda_sm3x_div_rn_noftz_f32_slowpath,@function
        .size           $__internal_8_$__cuda_sm3x_div_rn_noftz_f32_slowpath,(.L_x_350 - $__internal_8_$__cuda_sm3x_div_rn_noftz_f32_slowpath)
$__internal_8_$__cuda_sm3x_div_rn_noftz_f32_slowpath:
[--C-:B------:R-:W-:Y:S01]  /*0c80*/  SHF.R.U32.HI R9, RZ, 0x17, R6.reuse ;  /* 0x00000017ff097819 */ /* 0x100fe20000011606 */
[----:B------:R-:W-:Y:S01]  /*0c90*/  BSSY.RECONVERGENT B1, `(.L_x_303) ;  /* 0x0000063000017945 */ /* 0x000fe20003800200 */
[----:B------:R-:W-:Y:S01]  /*0ca0*/  SHF.R.U32.HI R7, RZ, 0x17, R5 ;  /* 0x00000017ff077819 */ /* 0x000fe20000011605 */
[----:B------:R-:W-:Y:S01]  /*0cb0*/  IMAD.MOV.U32 R10, RZ, RZ, R6 ;  /* 0x000000ffff0a7224 */ /* 0x000fe200078e0006 */
[----:B------:R-:W-:Y:S02]  /*0cc0*/  LOP3.LUT R9, R9, 0xff, RZ, 0xc0, !PT ;  /* 0x000000ff09097812 */ /* 0x000fe400078ec0ff */
[----:B------:R-:W-:-:S03]  /*0cd0*/  LOP3.LUT R13, R7, 0xff, RZ, 0xc0, !PT ;  /* 0x000000ff070d7812 */ /* 0x000fc600078ec0ff */
[----:B------:R-:W-:Y:S02]  /*0ce0*/  VIADD R12, R9, 0xffffffff ;  /* 0xffffffff090c7836 */ /* 0x000fe40000000000 */
[----:B------:R-:W-:-:S03]  /*0cf0*/  VIADD R11, R13, 0xffffffff ;  /* 0xffffffff0d0b7836 */ /* 0x000fc60000000000 */
[----:B------:R-:W-:-:S04]  /*0d00*/  ISETP.GT.U32.AND P0, PT, R12, 0xfd, PT ;  /* 0x000000fd0c00780c */ /* 0x000fc80003f04070 */
[----:B------:R-:W-:-:S13]  /*0d10*/  ISETP.GT.U32.OR P0, PT, R11, 0xfd, P0 ;  /* 0x000000fd0b00780c */ /* 0x000fda0000704470 */
[----:B------:R-:W-:Y:S01]  /*0d20*/  @!P0 IMAD.MOV.U32 R7, RZ, RZ, RZ ;  /* 0x000000ffff078224 */ /* 0x000fe200078e00ff */
        /* <DEDUP_REMOVED lines=19> */
[----:B------:R-:W-:Y:S02]  /*0e60*/  @P0 IMAD.MOV.U32 R7, RZ, RZ, RZ ;  /* 0x000000ffff070224 */ /* 0x000fe400078e00ff */
[----:B------:R-:W-:Y:S01]  /*0e70*/  @!P0 FFMA R5, R5, 1.84467440737095516160e+19, RZ ;  /* 0x5f80000005058823 */ /* 0x000fe200000000ff */
[----:B------:R-:W-:Y:S02]  /*0e80*/  @!P0 IMAD.MOV.U32 R7, RZ, RZ, -0x40 ;  /* 0xffffffc0ff078424 */ /* 0x000fe400078e00ff */
[----:B------:R-:W-:Y:S02]  /*0e90*/  @!P1 FFMA R10, R6, 1.84467440737095516160e+19, RZ ;  /* 0x5f800000060a9823 */ /* 0x000fe400000000ff */
[----:B------:R-:W-:-:S07]  /*0ea0*/  @!P1 VIADD R7, R7, 0x40 ;  /* 0x0000004007079836 */ /* 0x000fce0000000000 */
.L_x_304:
[----:B------:R-:W-:Y:S01]  /*0eb0*/  LEA R11, R9, 0xc0800000, 0x17 ;  /* 0xc0800000090b7811 */ /* 0x000fe200078eb8ff */
[----:B------:R-:W-:Y:S04]  /*0ec0*/  BSSY.RECONVERGENT B2, `(.L_x_309) ;  /* 0x0000036000027945 */ /* 0x000fe80003800200 */
[----:B------:R-:W-:Y:S02]  /*0ed0*/  IMAD.IADD R11, R10, 0x1, -R11 ;  /* 0x000000010a0b7824 */ /* 0x000fe400078e0a0b */
[----:B------:R-:W-:Y:S02]  /*0ee0*/  VIADD R10, R13, 0xffffff81 ;  /* 0xffffff810d0a7836 */ /* 0x000fe40000000000 */
[----:B------:R-:W0:Y:S01]  /*0ef0*/  MUFU.RCP R12, R11 ;  /* 0x0000000b000c7308 */ /* 0x000e220000001000 */
[----:B------:R-:W-:Y:S01]  /*0f00*/  FADD.FTZ R14, -R11, -RZ ;  /* 0x800000ff0b0e7221 */ /* 0x000fe20000010100 */
[C---:B------:R-:W-:Y:S01]  /*0f10*/  IMAD R5, R10.reuse, -0x800000, R5 ;  /* 0xff8000000a057824 */ /* 0x040fe200078e0205 */
[----:B------:R-:W-:-:S05]  /*0f20*/  IADD3 R10, PT, PT, R10, 0x7f, -R9 ;  /* 0x0000007f0a0a7810 */ /* 0x000fca0007ffe809 */
[----:B------:R-:W-:Y:S02]  /*0f30*/  IMAD.IADD R10, R10, 0x1, R7 ;  /* 0x000000010a0a7824 */ /* 0x000fe400078e0207 */
        /* <DEDUP_REMOVED lines=8> */
[----:B------:R-:W-:-:S05]  /*0fc0*/  LOP3.LUT R9, R9, 0xff, RZ, 0xc0, !PT ;  /* 0x000000ff09097812 */ /* 0x000fca00078ec0ff */
[----:B------:R-:W-:-:S04]  /*0fd0*/  IMAD.IADD R11, R9, 0x1, R10 ;  /* 0x00000001090b7824 */ /* 0x000fc800078e020a */
        /* <DEDUP_REMOVED lines=11> */
[-CC-:B------:R-:W-:Y:S01]  /*1090*/  FFMA.RM R10, R21, R13.reuse, R12.reuse ;  /* 0x0000000d150a7223 */ /* 0x180fe2000000400c */
[C---:B------:R-:W-:Y:S02]  /*10a0*/  ISETP.NE.AND P2, PT, R11.reuse, RZ, PT ;  /* 0x000000ff0b00720c */ /* 0x040fe40003f45270 */
[----:B------:R-:W-:Y:S02]  /*10b0*/  ISETP.NE.AND P1, PT, R11, RZ, PT ;  /* 0x000000ff0b00720c */ /* 0x000fe40003f25270 */
[----:B------:R-:W-:Y:S01]  /*10c0*/  LOP3.LUT R9, R7, 0x7fffff, RZ, 0xc0, !PT ;  /* 0x007fffff07097812 */ /* 0x000fe200078ec0ff */
[----:B------:R-:W-:Y:S01]  /*10d0*/  FFMA.RP R7, R21, R13, R12 ;  /* 0x0000000d15077223 */ /* 0x000fe2000000800c */
[----:B------:R-:W-:Y:S02]  /*10e0*/  VIADD R12, R11, 0x20 ;  /* 0x000000200b0c7836 */ /* 0x000fe40000000000 */
[----:B------:R-:W-:Y:S01]  /*10f0*/  LOP3.LUT R9, R9, 0x800000, RZ, 0xfc, !PT ;  /* 0x0080000009097812 */ /* 0x000fe200078efcff */
[----:B------:R-:W-:Y:S01]  /*1100*/  IMAD.MOV R11, RZ, RZ, -R11 ;  /* 0x000000ffff0b7224 */ /* 0x000fe200078e0a0b */
[----:B------:R-:W-:-:S02]  /*1110*/  FSETP.NEU.FTZ.AND P0, PT, R7, R10, PT ;  /* 0x0000000a0700720b */ /* 0x000fc40003f1d000 */
[----:B------:R-:W-:Y:S02]  /*1120*/  SHF.L.U32 R12, R9, R12, RZ ;  /* 0x0000000c090c7219 */ /* 0x000fe400000006ff */
[----:B------:R-:W-:Y:S02]  /*1130*/  SEL R10, R11, RZ, P2 ;  /* 0x000000ff0b0a7207 */ /* 0x000fe40001000000 */
[----:B------:R-:W-:Y:S02]  /*1140*/  ISETP.NE.AND P1, PT, R12, RZ, P1 ;  /* 0x000000ff0c00720c */ /* 0x000fe40000f25270 */
[----:B------:R-:W-:Y:S02]  /*1150*/  SHF.R.U32.HI R10, RZ, R10, R9 ;  /* 0x0000000aff0a7219 */ /* 0x000fe40000011609 */
[----:B------:R-:W-:Y:S02]  /*1160*/  PLOP3.LUT P0, PT, P0, P1, PT, 0xf8, 0x8f ;  /* 0x00000000008f781c */ /* 0x000fe40000703f70 */
[----:B------:R-:W-:-:S02]  /*1170*/  SHF.R.U32.HI R12, RZ, 0x1, R10 ;  /* 0x00000001ff0c7819 */ /* 0x000fc4000001160a */
[----:B------:R-:W-:-:S04]  /*1180*/  SEL R7, RZ, 0x1, !P0 ;  /* 0x00000001ff077807 */ /* 0x000fc80004000000 */
[----:B------:R-:W-:-:S04]  /*1190*/  LOP3.LUT R7, R7, 0x1, R12, 0xf8, !PT ;  /* 0x0000000107077812 */ /* 0x000fc800078ef80c */
[----:B------:R-:W-:-:S05]  /*11a0*/  LOP3.LUT R7, R7, R10, RZ, 0xc0, !PT ;  /* 0x0000000a07077212 */ /* 0x000fca00078ec0ff */
[----:B------:R-:W-:-:S05]  /*11b0*/  IMAD.IADD R12, R12, 0x1, R7 ;  /* 0x000000010c0c7824 */ /* 0x000fca00078e0207 */
[----:B------:R-:W-:Y:S01]  /*11c0*/  LOP3.LUT R5, R12, R5, RZ, 0xfc, !PT ;  /* 0x000000050c057212 */ /* 0x000fe200078efcff */
[----:B------:R-:W-:Y:S06]  /*11d0*/  BRA `(.L_x_312) ;  /* 0x0000000000107947 */ /* 0x000fec0003800000 */
.L_x_311:
[----:B------:R-:W-:-:S04]  /*11e0*/  LOP3.LUT R5, R5, 0x80000000, RZ, 0xc0, !PT ;  /* 0x8000000005057812 */ /* 0x000fc800078ec0ff */
[----:B------:R-:W-:Y:S01]  /*11f0*/  LOP3.LUT R5, R5, 0x7f800000, RZ, 0xfc, !PT ;  /* 0x7f80000005057812 */ /* 0x000fe200078efcff */
[----:B------:R-:W-:Y:S06]  /*1200*/  BRA `(.L_x_312) ;  /* 0x0000000000047947 */ /* 0x000fec0003800000 */
.L_x_310:
[----:B------:R-:W-:-:S07]  /*1210*/  IMAD R5, R10, 0x800000, R5 ;  /* 0x008000000a057824 */ /* 0x000fce00078e0205 */
.L_x_312:
[----:B------:R-:W-:Y:S05]  /*1220*/  BSYNC.RECONVERGENT B2 ;  /* 0x0000000000027941 */ /* 0x000fea0003800200 */
.L_x_309:
[----:B------:R-:W-:Y:S05]  /*1230*/  BRA `(.L_x_313) ;  /* 0x0000000000207947 */ /* 0x000fea0003800000 */
.L_x_308:
[----:B------:R-:W-:-:S04]  /*1240*/  LOP3.LUT R5, R10, 0x80000000, R5, 0x48, !PT ;  /* 0x800000000a057812 */ /* 0x000fc800078e4805 */
[----:B------:R-:W-:Y:S01]  /*1250*/  LOP3.LUT R5, R5, 0x7f800000, RZ, 0xfc, !PT ;  /* 0x7f80000005057812 */ /* 0x000fe200078efcff */
[----:B------:R-:W-:Y:S06]  /*1260*/  BRA `(.L_x_313) ;  /* 0x0000000000147947 */ /* 0x000fec0003800000 */
.L_x_307:
[----:B------:R-:W-:Y:S01]  /*1270*/  LOP3.LUT R5, R10, 0x80000000, R5, 0x48, !PT ;  /* 0x800000000a057812 */ /* 0x000fe200078e4805 */
[----:B------:R-:W-:Y:S06]  /*1280*/  BRA `(.L_x_313) ;  /* 0x00000000000c7947 */ /* 0x000fec0003800000 */
.L_x_306:
[----:B------:R-:W0:Y:S01]  /*1290*/  MUFU.RSQ R5, -QNAN ;  /* 0xffc0000000057908 */ /* 0x000e220000001400 */
[----:B------:R-:W-:Y:S05]  /*12a0*/  BRA `(.L_x_313) ;  /* 0x0000000000047947 */ /* 0x000fea0003800000 */
.L_x_305:
[----:B------:R-:W-:-:S07]  /*12b0*/  FADD.FTZ R5, R5, R6 ;  /* 0x0000000605057221 */ /* 0x000fce0000010000 */
.L_x_313:
[----:B------:R-:W-:Y:S05]  /*12c0*/  BSYNC.RECONVERGENT B1 ;  /* 0x0000000000017941 */ /* 0x000fea0003800200 */
.L_x_303:
[----:B------:R-:W-:-:S04]  /*12d0*/  IMAD.MOV.U32 R9, RZ, RZ, 0x0 ;  /* 0x00000000ff097424 */ /* 0x000fc800078e00ff */
[----:B0-----:R-:W-:Y:S05]  /*12e0*/  RET.REL.NODEC R8 `(_ZN3lfs5tetra4cuda30generate_tet_tile_pairs_kernelEPKfS3_PKlPlPimiii) ;  /* 0xffffffec08447950 */ /* 0x001fea0003c3ffff */
.L_x_314:
        /* <DEDUP_REMOVED lines=9> */
.L_x_350:


//--------------------- .text._ZN3lfs5tetra4cuda26count_tiles_per_tet_kernelEPKfPimiiiii --------------------------
	.section	.text._ZN3lfs5tetra4cuda26count_tiles_per_tet_kernelEPKfPimiiiii,"ax",@progbits
	.align	128
        .global         _ZN3lfs5tetra4cuda26count_tiles_per_tet_kernelEPKfPimiiiii
        .type           _ZN3lfs5tetra4cuda26count_tiles_per_tet_kernelEPKfPimiiiii,@function
        .size           _ZN3lfs5tetra4cuda26count_tiles_per_tet_kernelEPKfPimiiiii,(.L_x_351 - _ZN3lfs5tetra4cuda26count_tiles_per_tet_kernelEPKfPimiiiii)
        .other          _ZN3lfs5tetra4cuda26count_tiles_per_tet_kernelEPKfPimiiiii,@"STO_CUDA_ENTRY STV_DEFAULT"
_ZN3lfs5tetra4cuda26count_tiles_per_tet_kernelEPKfPimiiiii:
.text._ZN3lfs5tetra4cuda26count_tiles_per_tet_kernelEPKfPimiiiii:
        /* <DEDUP_REMOVED lines=15> */
[----:B------:R-:W0:Y:S02]  /*00f0*/  @!P0 LDC.64 R2, c[0x0][0x388] ;  /* 0x0000e200ff028b82 */ /* 0x000e240000000a00 */
[----:B0-----:R-:W-:-:S04]  /*0100*/  @!P0 LEA R2, P1, R6, R2, 0x2 ;  /* 0x0000000206028211 */ /* 0x001fc800078210ff */
[----:B------:R-:W-:-:S05]  /*0110*/  @!P0 LEA.HI.X R3, R6, R3, RZ, 0x2, P1 ;  /* 0x0000000306038211 */ /* 0x000fca00008f14ff */
[----:B------:R0:W-:Y:S01]  /*0120*/  @!P0 STG.E desc[UR4][R2.64], RZ ;  /* 0x000000ff02008986 */ /* 0x0001e2000c101904 */
[----:B------:R-:W-:Y:S05]  /*0130*/  @!P0 EXIT ;  /* 0x000000000000894d */ /* 0x000fea0003800000 */
[----:B0-----:R-:W2:Y:S01]  /*0140*/  LDG.E.CONSTANT R3, desc[UR4][R8.64+0x4] ;  /* 0x0000040408037981 */ /* 0x001ea2000c1e9900 */
[----:B------:R-:W0:Y:S03]  /*0150*/  LDCU UR7, c[0x0][0x3a8] ;  /* 0x00007500ff0777ac */ /* 0x000e260008000800 */
[----:B------:R-:W3:Y:S01]  /*0160*/  LDG.E.CONSTANT R0, desc[UR4][R8.64+0xc] ;  /* 0x00000c0408007981 */ /* 0x000ee2000c1e9900 */
[----:B------:R-:W1:Y:S03]  /*0170*/  LDCU UR6, c[0x0][0x3a4] ;  /* 0x00007480ff0677ac */ /* 0x000e660008000800 */
[----:B------:R-:W4:Y:S01]  /*0180*/  LDG.E.CONSTANT R2, desc[UR4][R8.64+0x8] ;  /* 0x0000080408027981 */ /* 0x000f22000c1e9900 */
[----:B------:R-:W-:Y:S02]  /*0190*/  FMNMX R5, RZ, R5, !PT ;  /* 0x00000005ff057209 */ /* 0x000fe40007800000 */
[----:B0-----:R-:W-:-:S02]  /*01a0*/  I2FP.F32.S32 R11, UR7 ;  /* 0x00000007000b7c45 */ /* 0x001fc40008201400 */
[----:B-1----:R-:W-:Y:S02]  /*01b0*/  I2FP.F32.S32 R7, UR6 ;  /* 0x0000000600077c45 */ /* 0x002fe40008201400 */
[----:B--2---:R-:W-:Y:S02]  /*01c0*/  FMNMX R3, RZ, R3, !PT ;  /* 0x00000003ff037209 */ /* 0x004fe40007800000 */
[----:B---3--:R-:W-:Y:S02]  /*01d0*/  FMNMX R0, R0, R11, PT ;  /* 0x0000000b00007209 */ /* 0x008fe40003800000 */
[----:B----4-:R-:W-:Y:S02]  /*01e0*/  FMNMX R2, R2, R7, PT ;  /* 0x0000000702027209 */ /* 0x010fe40003800000 */
[----:B------:R-:W-:-:S04]  /*01f0*/  FSETP.GE.AND P0, PT, R3, R0, PT ;  /* 0x000000000300720b */ /* 0x000fc80003f06000 */
[----:B------:R-:W-:-:S13]  /*0200*/  FSETP.LTU.AND P0, PT, R5, R2, !P0 ;  /* 0x000000020500720b */ /* 0x000fda0004709000 */
[----:B------:R-:W0:Y:S02]  /*0210*/  @!P0 LDC.64 R8, c[0x0][0x388] ;  /* 0x0000e200ff088b82 */ /* 0x000e240000000a00 */
[----:B0-----:R-:W-:-:S04]  /*0220*/  @!P0 LEA R8, P1, R6, R8, 0x2 ;  /* 0x0000000806088211 */ /* 0x001fc800078210ff */
[----:B------:R-:W-:-:S05]  /*0230*/  @!P0 LEA.HI.X R9, R6, R9, RZ, 0x2, P1 ;  /* 0x0000000906098211 */ /* 0x000fca00008f14ff */
[----:B------:R0:W-:Y:S01]  /*0240*/  @!P0 STG.E desc[UR4][R8.64], RZ ;  /* 0x000000ff08008986 */ /* 0x0001e2000c101904 */
[----:B------:R-:W-:Y:S05]  /*0250*/  @!P0 EXIT ;  /* 0x000000000000894d */ /* 0x000fea0003800000 */
[----:B------:R-:W-:Y:S01]  /*0260*/  FMUL R11, R11, 0.30000001192092895508 ;  /* 0x3e99999a0b0b7820 */ /* 0x000fe20000400000 */
[----:B0-----:R-:W-:Y:S01]  /*0270*/  FADD R8, -R3, R0 ;  /* 0x0000000003087221 */ /* 0x001fe20000000100 */
[----:B------:R-:W-:Y:S01]  /*0280*/  FMUL R7, R7, 0.30000001192092895508 ;  /* 0x3e99999a07077820 */ /* 0x000fe20000400000 */
[----:B------:R-:W-:-:S03]  /*0290*/  FADD R4, -R5, R2 ;  /* 0x0000000205047221 */ /* 0x000fc60000000100 */
[----:B------:R-:W-:-:S04]  /*02a0*/  FSETP.GT.AND P0, PT, R8, R11, PT ;  /* 0x0000000b0800720b */ /* 0x000fc80003f04000 */
[----:B------:R-:W-:-:S13]  /*02b0*/  FSETP.LEU.AND P0, PT, R4, R7, !P0 ;  /* 0x000000070400720b */ /* 0x000fda000470b000 */
[----:B------:R-:W0:Y:S02]  /*02c0*/  @!P0 LDC.64 R8, c[0x0][0x388] ;  /* 0x0000e200ff088b82 */ /* 0x000e240000000a00 */
[----:B0-----:R-:W-:-:S04]  /*02d0*/  @!P0 LEA R8, P1, R6, R8, 0x2 ;  /* 0x0000000806088211 */ /* 0x001fc800078210ff */
[----:B------:R-:W-:-:S05]  /*02e0*/  @!P0 LEA.HI.X R9, R6, R9, RZ, 0x2, P1 ;  /* 0x0000000906098211 */ /* 0x000fca00008f14ff */
[----:B------:R0:W-:Y:S01]  /*02f0*/  @!P0 STG.E desc[UR4][R8.64], RZ ;  /* 0x000000ff08008986 */ /* 0x0001e2000c101904 */
[----:B------:R-:W-:Y:S05]  /*0300*/  @!P0 EXIT ;  /* 0x000000000000894d */ /* 0x000fea0003800000 */
[----:B------:R-:W1:Y:S01]  /*0310*/  LDCU UR6, c[0x0][0x398] ;  /* 0x00007300ff0677ac */ /* 0x000e620008000800 */
[----:B------:R-:W-:Y:S01]  /*0320*/  BSSY.RECONVERGENT B0, `(.L_x_315) ;  /* 0x000000d000007945 */ /* 0x000fe20003800200 */
[----:B-1----:R-:W-:-:S04]  /*0330*/  I2FP.F32.S32 R7, UR6 ;  /* 0x0000000600077c45 */ /* 0x002fc80008201400 */
        /* <DEDUP_REMOVED lines=8> */
[----:B------:R-:W-:Y:S01]  /*03c0*/  IMAD.MOV.U32 R4, RZ, RZ, R7 ;  /* 0x000000ffff047224 */ /* 0x000fe200078e0007 */
[----:B------:R-:W-:-:S07]  /*03d0*/  MOV R10, 0x3f0 ;  /* 0x000003f0000a7802 */ /* 0x000fce0000000f00 */
[----:B------:R-:W-:Y:S05]  /*03e0*/  CALL.REL.NOINC `($__internal_9_$__cuda_sm3x_div_rn_noftz_f32_slowpath) ;  /* 0x0000000400007944 */ /* 0x000fea0003c00000 */
.L_x_316:
[----:B------:R-:W-:Y:S05]  /*03f0*/  BSYNC.RECONVERGENT B0 ;  /* 0x0000000000007941 */ /* 0x000fea0003800200 */
.L_x_315:
        /* <DEDUP_REMOVED lines=12> */
[----:B------:R-:W-:Y:S01]  /*04c0*/  MOV R10, 0x4f0 ;  /* 0x000004f0000a7802 */ /* 0x000fe20000000f00 */
[----:B------:R-:W-:-:S07]  /*04d0*/  IMAD.MOV.U32 R4, RZ, RZ, R7 ;  /* 0x000000ffff047224 */ /* 0x000fce00078e0007 */
[----:B------:R-:W-:Y:S05]  /*04e0*/  CALL.REL.NOINC `($__internal_9_$__cuda_sm3x_div_rn_noftz_f32_slowpath) ;  /* 0x0000000000c07944 */ /* 0x000fea0003c00000 */
[----:B------:R-:W-:-:S07]  /*04f0*/  IMAD.MOV.U32 R5, RZ, RZ, R4 ;  /* 0x000000ffff057224 */ /* 0x000fce00078e0004 */
.L_x_318:
[----:B------:R-:W-:Y:S05]  /*0500*/  BSYNC.RECONVERGENT B0 ;  /* 0x0000000000007941 */ /* 0x000fea0003800200 */
.L_x_317:
        /* <DEDUP_REMOVED lines=15> */
.L_x_320:
[----:B------:R-:W-:Y:S05]  /*0600*/  BSYNC.RECONVERGENT B0 ;  /* 0x0000000000007941 */ /* 0x000fea0003800200 */
.L_x_319:
        /* <DEDUP_REMOVED lines=13> */
[----:B------:R-:W-:Y:S01]  /*06e0*/  MOV R10, 0x710 ;  /* 0x00000710000a7802 */ /* 0x000fe20000000f00 */
[----:B------:R-:W-:-:S07]  /*06f0*/  IMAD.MOV.U32 R4, RZ, RZ, R7 ;  /* 0x000000ffff047224 */ /* 0x000fce00078e0007 */
[----:B------:R-:W-:Y:S05]  /*0700*/  CALL.REL.NOINC `($__internal_9_$__cuda_sm3x_div_rn_noftz_f32_slowpath) ;  /* 0x0000000000387944 */ /* 0x000fea0003c00000 */
[----:B------:R-:W-:-:S07]  /*0710*/  IMAD.MOV.U32 R5, RZ, RZ, R4 ;  /* 0x000000ffff057224 */ /* 0x000fce00078e0004 */
.L_x_322:
[----:B------:R-:W-:Y:S05]  /*0720*/  BSYNC.RECONVERGENT B0 ;  /* 0x0000000000007941 */ /* 0x000fea0003800200 */
.L_x_321:
[----:B------:R-:W0:Y:S01]  /*0730*/  LDCU UR6, c[0x0][0x3a0] ;  /* 0x00007400ff0677ac */ /* 0x000e220008000800 */
[----:B------:R-:W0:Y:S01]  /*0740*/  F2I.CEIL.NTZ R5, R5 ;  /* 0x0000000500057305 */ /* 0x000e22000020b100 */
[----:B------:R-:W-:Y:S01]  /*0750*/  IMAD.IADD R8, R9, 0x1, -R8 ;  /* 0x0000000109087824 */ /* 0x000fe200078e0a08 */
[----:B------:R-:W1:Y:S01]  /*0760*/  LDCU.64 UR8, c[0x0][0x388] ;  /* 0x00007100ff0877ac */ /* 0x000e620008000a00 */
[----:B0-----:R-:W-:Y:S02]  /*0770*/  VIMNMX R0, PT, PT, R5, UR6, PT ;  /* 0x0000000605007c48 */ /* 0x001fe4000bfe0100 */
[----:B-1----:R-:W-:-:S03]  /*0780*/  LEA R2, P0, R6, UR8, 0x2 ;  /* 0x0000000806027c11 */ /* 0x002fc6000f8010ff */
[----:B------:R-:W-:-:S04]  /*0790*/  IMAD.IADD R3, R0, 0x1, -R3 ;  /* 0x0000000100037824 */ /* 0x000fc800078e0a03 */
[----:B------:R-:W-:Y:S01]  /*07a0*/  IMAD R8, R8, R3, RZ ;  /* 0x0000000308087224 */ /* 0x000fe200078e02ff */
[----:B------:R-:W-:-:S04]  /*07b0*/  LEA.HI.X R3, R6, UR9, RZ, 0x2, P0 ;  /* 0x0000000906037c11 */ /* 0x000fc800080f14ff */
[----:B------:R-:W-:-:S05]  /*07c0*/  VIMNMX R7, PT, PT, RZ, R8, !PT ;  /* 0x00000008ff077248 */ /* 0x000fca0007fe0100 */
[----:B------:R-:W-:Y:S01]  /*07d0*/  STG.E desc[UR4][R2.64], R7 ;  /* 0x0000000702007986 */ /* 0x000fe2000c101904 */
[----:B------:R-:W-:Y:S05]  /*07e0*/  EXIT ;  /* 0x000000000000794d */ /* 0x000fea0003800000 */
        .weak           $__internal_9_$__cuda_sm3x_div_rn_noftz_f32_slowpath
        .type           $__internal_9_$__cuda_sm3x_div_rn_noftz_f32_slowpath,@function
        .size           $__internal_9_$__cuda_sm3x_div_rn_noftz_f32_slowpath,(.L_x_351 - $__internal_9_$__cuda_sm3x_div_rn_noftz_f32_slowpath)
$__internal_9_$__cuda_sm3x_div_rn_noftz_f32_slowpath:
[----:B------:R-:W-:Y:S01]  /*07f0*/  SHF.R.U32.HI R12, RZ, 0x17, R4 ;  /* 0x00000017ff0c7819 */ /* 0x000fe20000011604 */
[----:B------:R-:W-:Y:S01]  /*0800*/  BSSY.RECONVERGENT B1, `(.L_x_323) ;  /* 0x0000062000017945 */ /* 0x000fe20003800200 */
[----:B------:R-:W-:Y:S02]  /*0810*/  SHF.R.U32.HI R11, RZ, 0x17, R5 ;  /* 0x00000017ff0b7819 */ /* 0x000fe40000011605 */
        /* <DEDUP_REMOVED lines=31> */
.L_x_324:
        /* <DEDUP_REMOVED lines=30> */
[C---:B------:R-:W-:Y:S02]  /*0bf0*/  VIADD R14, R13.reuse, 0x20 ;  /* 0x000000200d0e7836 */ /* 0x040fe40000000000 */
[CCC-:B------:R-:W-:Y:S01]  /*0c00*/  FFMA.RM R12, R18.reuse, R16.reuse, R15.reuse ;  /* 0x00000010120c7223 */ /* 0x1c0fe2000000400f */
[----:B------:R-:W-:Y:S02]  /*0c10*/  ISETP.NE.AND P2, PT, R13, RZ, PT ;  /* 0x000000ff0d00720c */ /* 0x000fe40003f45270 */
[----:B------:R-:W-:Y:S01]  /*0c20*/  LOP3.LUT R11, R5, 0x7fffff, RZ, 0xc0, !PT ;  /* 0x007fffff050b7812 */ /* 0x000fe200078ec0ff */
[----:B------:R-:W-:Y:S01]  /*0c30*/  FFMA.RP R5, R18, R16, R15 ;  /* 0x0000001012057223 */ /* 0x000fe2000000800f */
[----:B------:R-:W-:Y:S01]  /*0c40*/  ISETP.NE.AND P1, PT, R13, RZ, PT ;  /* 0x000000ff0d00720c */ /* 0x000fe20003f25270 */
[----:B------:R-:W-:Y:S01]  /*0c50*/  IMAD.MOV R13, RZ, RZ, -R13 ;  /* 0x000000ffff0d7224 */ /* 0x000fe200078e0a0d */
[----:B------:R-:W-:-:S02]  /*0c60*/  LOP3.LUT R11, R11, 0x800000, RZ, 0xfc, !PT ;  /* 0x008000000b0b7812 */ /* 0x000fc400078efcff */
[----:B------:R-:W-:Y:S02]  /*0c70*/  FSETP.NEU.FTZ.AND P0, PT, R5, R12, PT ;  /* 0x0000000c0500720b */ /* 0x000fe40003f1d000 */
[----:B------:R-:W-:Y:S02]  /*0c80*/  SHF.L.U32 R14, R11, R14, RZ ;  /* 0x0000000e0b0e7219 */ /* 0x000fe400000006ff */
[----:B------:R-:W-:Y:S02]  /*0c90*/  SEL R12, R13, RZ, P2 ;  /* 0x000000ff0d0c7207 */ /* 0x000fe40001000000 */
[----:B------:R-:W-:Y:S02]  /*0ca0*/  ISETP.NE.AND P1, PT, R14, RZ, P1 ;  /* 0x000000ff0e00720c */ /* 0x000fe40000f25270 */
[----:B------:R-:W-:Y:S02]  /*0cb0*/  SHF.R.U32.HI R12, RZ, R12, R11 ;  /* 0x0000000cff0c7219 */ /* 0x000fe4000001160b */
[----:B------:R-:W-:-:S02]  /*0cc0*/  PLOP3.LUT P0, PT, P0, P1, PT, 0xf8, 0x8f ;  /* 0x00000000008f781c */ /* 0x000fc40000703f70 */
[----:B------:R-:W-:Y:S02]  /*0cd0*/  SHF.R.U32.HI R14, RZ, 0x1, R12 ;  /* 0x00000001ff0e7819 */ /* 0x000fe4000001160c */
[----:B------:R-:W-:-:S04]  /*0ce0*/  SEL R5, RZ, 0x1, !P0 ;  /* 0x00000001ff057807 */ /* 0x000fc80004000000 */
[----:B------:R-:W-:-:S04]  /*0cf0*/  LOP3.LUT R5, R5, 0x1, R14, 0xf8, !PT ;  /* 0x0000000105057812 */ /* 0x000fc800078ef80e */
[----:B------:R-:W-:-:S05]  /*0d00*/  LOP3.LUT R5, R5, R12, RZ, 0xc0, !PT ;  /* 0x0000000c05057212 */ /* 0x000fca00078ec0ff */
[----:B------:R-:W-:-:S05]  /*0d10*/  IMAD.IADD R5, R14, 0x1, R5 ;  /* 0x000000010e057824 */ /* 0x000fca00078e0205 */
[----:B------:R-:W-:Y:S01]  /*0d20*/  LOP3.LUT R4, R5, R4, RZ, 0xfc, !PT ;  /* 0x0000000405047212 */ /* 0x000fe200078efcff */
[----:B------:R-:W-:Y:S06]  /*0d30*/  BRA `(.L_x_332) ;  /* 0x0000000000107947 */ /* 0x000fec0003800000 */
.L_x_331:
[----:B------:R-:W-:-:S04]  /*0d40*/  LOP3.LUT R4, R4, 0x80000000, RZ, 0xc0, !PT ;  /* 0x8000000004047812 */ /* 0x000fc800078ec0ff */
[----:B------:R-:W-:Y:S01]  /*0d50*/  LOP3.LUT R4, R4, 0x7f800000, RZ, 0xfc, !PT ;  /* 0x7f80000004047812 */ /* 0x000fe200078efcff */
[----:B------:R-:W-:Y:S06]  /*0d60*/  BRA `(.L_x_332) ;  /* 0x0000000000047947 */ /* 0x000fec0003800000 */
.L_x_330:
[----:B------:R-:W-:-:S07]  /*0d70*/  IMAD R4, R12, 0x800000, R4 ;  /* 0x008000000c047824 */ /* 0x000fce00078e0204 */
.L_x_332:
[----:B------:R-:W-:Y:S05]  /*0d80*/  BSYNC.RECONVERGENT B2 ;  /* 0x0000000000027941 */ /* 0x000fea0003800200 */
.L_x_329:
[----:B------:R-:W-:Y:S05]  /*0d90*/  BRA `(.L_x_333) ;  /* 0x0000000000207947 */ /* 0x000fea0003800000 */
.L_x_328:
[----:B------:R-:W-:-:S04]  /*0da0*/  LOP3.LUT R4, R4, 0x80000000, R5, 0x48, !PT ;  /* 0x8000000004047812 */ /* 0x000fc800078e4805 */
[----:B------:R-:W-:Y:S01]  /*0db0*/  LOP3.LUT R4, R4, 0x7f800000, RZ, 0xfc, !PT ;  /* 0x7f80000004047812 */ /* 0x000fe200078efcff */
[----:B------:R-:W-:Y:S06]  /*0dc0*/  BRA `(.L_x_333) ;  /* 0x0000000000147947 */ /* 0x000fec0003800000 */
.L_x_327:
[----:B------:R-:W-:Y:S01]  /*0dd0*/  LOP3.LUT R4, R4, 0x80000000, R5, 0x48, !PT ;  /* 0x8000000004047812 */ /* 0x000fe200078e4805 */
[----:B------:R-:W-:Y:S06]  /*0de0*/  BRA `(.L_x_333) ;  /* 0x00000000000c7947 */ /* 0x000fec0003800000 */
.L_x_326:
[----:B------:R-:W0:Y:S01]  /*0df0*/  MUFU.RSQ R4, -QNAN ;  /* 0xffc0000000047908 */ /* 0x000e220000001400 */
[----:B------:R-:W-:Y:S05]  /*0e00*/  BRA `(.L_x_333) ;  /* 0x0000000000047947 */ /* 0x000fea0003800000 */
.L_x_325:
[----:B------:R-:W-:-:S07]  /*0e10*/  FADD.FTZ R4, R5, R4 ;  /* 0x0000000405047221 */ /* 0x000fce0000010000 */
.L_x_333:
[----:B------:R-:W-:Y:S05]  /*0e20*/  BSYNC.RECONVERGENT B1 ;  /* 0x0000000000017941 */ /* 0x000fea0003800200 */
.L_x_323:
[----:B------:R-:W-:-:S04]  /*0e30*/  IMAD.MOV.U32 R11, RZ, RZ, 0x0 ;  /* 0x00000000ff0b7424 */ /* 0x000fc800078e00ff */
[----:B0-----:R-:W-:Y:S05]  /*0e40*/  RET.REL.NODEC R10 `(_ZN3lfs5tetra4cuda26count_tiles_per_tet_kernelEPKfPimiiiii) ;  /* 0xfffffff00a6c7950 */ /* 0x001fea0003c3ffff */
.L_x_334:
        /* <DEDUP_REMOVED lines=11> */
.L_x_351:


//--------------------- .text._ZN3lfs5tetra4cuda28compute_tet_centroids_kernelEPKfPKlPfm --------------------------
	.section	.text._ZN3lfs5tetra4cuda28compute_tet_centroids_kernelEPKfPKlPfm,"ax",@progbits
	.align	128
        .global         _ZN3lfs5tetra4cuda28compute_tet_centroids_kernelEPKfPKlPfm
        .type           _ZN3lfs5tetra4cuda28compute_tet_centroids_kernelEPKfPKlPfm,@function
        .size           _ZN3lfs5tetra4cuda28compute_tet_centroids_kernelEPKfPKlPfm,(.L_x_358 - _ZN3lfs5tetra4cuda28compute_tet_centroids_kernelEPKfPKlPfm)
        .other          _ZN3lfs5tetra4cuda28compute_tet_centroids_kernelEPKfPKlPfm,@"STO_CUDA_ENTRY STV_DEFAULT"
_ZN3lfs5tetra4cuda28compute_tet_centroids_kernelEPKfPKlPfm:
.text._ZN3lfs5tetra4cuda28compute_tet_centroids_kernelEPKfPKlPfm:
        /* <DEDUP_REMOVED lines=13> */
[----:B------:R-:W-:-:S05]  /*00d0*/  LEA.HI.X R5, R0, UR5, RZ, 0x5, P0 ;  /* 0x0000000500057c11 */ /* 0x000fca00080f2cff */
[----:B--2---:R-:W2:Y:S04]  /*00e0*/  LDG.E.64.CONSTANT R6, desc[UR6][R4.64] ;  /* 0x0000000604067981 */ /* 0x004ea8000c1e9b00 */
[----:B------:R-:W3:Y:S04]  /*00f0*/  LDG.E.64.CONSTANT R10, desc[UR6][R4.64+0x8] ;  /* 0x00000806040a7981 */ /* 0x000ee8000c1e9b00 */
[----:B------:R-:W4:Y:S04]  /*0100*/  LDG.E.64.CONSTANT R12, desc[UR6][R4.64+0x10] ;  /* 0x00001006040c7981 */ /* 0x000f28000c1e9b00 */
[----:B------:R-:W5:Y:S01]  /*0110*/  LDG.E.64.CONSTANT R2, desc[UR6][R4.64+0x18] ;  /* 0x0000180604027981 */ /* 0x000f62000c1e9b00 */
[----:B--2---:R-:W-:-:S02]  /*0120*/  IMAD R7, R7, 0xc, RZ ;  /* 0x0000000c07077824 */ /* 0x004fc400078e02ff */
[----:B-1----:R-:W-:-:S04]  /*0130*/  IMAD.WIDE.U32 R14, R6, 0xc, R8 ;  /* 0x0000000c060e7825 */ /* 0x002fc800078e0008 */
[----:B---3--:R-:W-:Y:S01]  /*0140*/  IMAD.WIDE.U32 R16, R10, 0xc, R8 ;  /* 0x0000000c0a107825 */ /* 0x008fe200078e0008 */
[----:B------:R-:W-:-:S03]  /*0150*/  IADD3 R15, PT, PT, R15, R7, RZ ;  /* 0x000000070f0f7210 */ /* 0x000fc60007ffe0ff */
[----:B------:R-:W-:Y:S02]  /*0160*/  IMAD R7, R11, 0xc, RZ ;  /* 0x0000000c0b077824 */ /* 0x000fe400078e02ff */
[----:B----4-:R-:W-:Y:S01]  /*0170*/  IMAD R19, R13, 0xc, RZ ;  /* 0x0000000c0d137824 */ /* 0x010fe200078e02ff */
[----:B------:R-:W2:Y:S01]  /*0180*/  LDG.E.CONSTANT R5, desc[UR6][R14.64] ;  /* 0x000000060e057981 */ /* 0x000ea2000c1e9900 */
[--C-:B------:R-:W-:Y:S01]  /*0190*/  IMAD.WIDE.U32 R10, R12, 0xc, R8.reuse ;  /* 0x0000000c0c0a7825 */ /* 0x100fe200078e0008 */
[----:B------:R-:W-:Y:S02]  /*01a0*/  IADD3 R13, PT, PT, R17, R7, RZ ;  /* 0x00000007110d7210 */ /* 0x000fe40007ffe0ff */
[----:B------:R-:W-:Y:S01]  /*01b0*/  MOV R12, R16 ;  /* 0x00000010000c7202 */ /* 0x000fe20000000f00 */
[----:B-----5:R-:W-:Y:S01]  /*01c0*/  IMAD.WIDE.U32 R8, R2, 0xc, R8 ;  /* 0x0000000c02087825 */ /* 0x020fe200078e0008 */
[----:B------:R-:W-:Y:S01]  /*01d0*/  IADD3 R11, PT, PT, R11, R19, RZ ;  /* 0x000000130b0b7210 */ /* 0x000fe20007ffe0ff */
[----:B------:R-:W3:Y:S02]  /*01e0*/  LDG.E.CONSTANT R4, desc[UR6][R14.64+0x4] ;  /* 0x000004060e047981 */ /* 0x000ee4000c1e9900 */
[----:B------:R-:W-:-:S02]  /*01f0*/  IMAD R3, R3, 0xc, RZ ;  /* 0x0000000c03037824 */ /* 0x000fc400078e02ff */
[----:B------:R-:W4:Y:S04]  /*0200*/  LDG.E.CONSTANT R6, desc[UR6][R14.64+0x8] ;  /* 0x000008060e067981 */ /* 0x000f28000c1e9900 */
[----:B------:R-:W2:Y:S01]  /*0210*/  LDG.E.CONSTANT R16, desc[UR6][R12.64] ;  /* 0x000000060c107981 */ /* 0x000ea2000c1e9900 */
[----:B------:R-:W-:Y:S02]  /*0220*/  IADD3 R9, PT, PT, R9, R3, RZ ;  /* 0x0000000309097210 */ /* 0x000fe40007ffe0ff */
[----:B------:R-:W0:Y:S01]  /*0230*/  LDC.64 R2, c[0x0][0x390] ;  /* 0x0000e400ff027b82 */ /* 0x000e220000000a00 */
[----:B------:R-:W3:Y:S04]  /*0240*/  LDG.E.CONSTANT R7, desc[UR6][R12.64+0x4] ;  /* 0x000004060c077981 */ /* 0x000ee8000c1e9900 */
[----:B------:R-:W4:Y:S04]  /*0250*/  LDG.E.CONSTANT R19, desc[UR6][R12.64+0x8] ;  /* 0x000008060c137981 */ /* 0x000f28000c1e9900 */
[----:B------:R-:W5:Y:S04]  /*0260*/  LDG.E.CONSTANT R18, desc[UR6][R10.64] ;  /* 0x000000060a127981 */ /* 0x000f68000c1e9900 */
[----:B------:R-:W5:Y:S04]  /*0270*/  LDG.E.CONSTANT R15, desc[UR6][R10.64+0x4] ;  /* 0x000004060a0f7981 */ /* 0x000f68000c1e9900 */
[----:B------:R-:W5:Y:S04]  /*0280*/  LDG.E.CONSTANT R21, desc[UR6][R10.64+0x8] ;  /* 0x000008060a157981 */ /* 0x000f68000c1e9900 */
[----:B------:R-:W5:Y:S04]  /*0290*/  LDG.E.CONSTANT R14, desc[UR6][R8.64] ;  /* 0x00000006080e7981 */ /* 0x000f68000c1e9900 */
[----:B------:R-:W5:Y:S04]  /*02a0*/  LDG.E.CONSTANT R17, desc[UR6][R8.64+0x4] ;  /* 0x0000040608117981 */ /* 0x000f68000c1e9900 */
[----:B------:R-:W5:Y:S01]  /*02b0*/  LDG.E.CONSTANT R23, desc[UR6][R8.64+0x8] ;  /* 0x0000080608177981 */ /* 0x000f62000c1e9900 */
[----:B0-----:R-:W-:Y:S01]  /*02c0*/  IMAD.WIDE.U32 R2, R0, 0xc, R2 ;  /* 0x0000000c00027825 */ /* 0x001fe200078e0002 */
[----:B------:R-:W-:-:S04]  /*02d0*/  UMOV UR4, URZ ;  /* 0x000000ff00047c82 */ /* 0x000fc80008000000 */
[----:B------:R-:W-:Y:S01]  /*02e0*/  IADD3 R3, PT, PT, R3, UR4, RZ ;  /* 0x0000000403037c10 */ /* 0x000fe2000fffe0ff */
[----:B--2---:R-:W-:Y:S01]  /*02f0*/  FADD R5, R5, R16 ;  /* 0x0000001005057221 */ /* 0x004fe20000000000 */
[----:B---3--:R-:W-:Y:S01]  /*0300*/  FADD R4, R4, R7 ;  /* 0x0000000704047221 */ /* 0x008fe20000000000 */
[----:B----4-:R-:W-:Y:S02]  /*0310*/  FADD R6, R6, R19 ;  /* 0x0000001306067221 */ /* 0x010fe40000000000 */
[----:B-----5:R-:W-:Y:S01]  /*0320*/  FADD R5, R5, R18 ;  /* 0x0000001205057221 */ /* 0x020fe20000000000 */
[----:B------:R-:W-:Y:S01]  /*0330*/  FADD R4, R4, R15 ;  /* 0x0000000f04047221 */ /* 0x000fe20000000000 */
[----:B------:R-:W-:Y:S02]  /*0340*/  FADD R6, R6, R21 ;  /* 0x0000001506067221 */ /* 0x000fe40000000000 */
[----:B------:R-:W-:Y:S01]  /*0350*/  FADD R5, R5, R14 ;  /* 0x0000000e05057221 */ /* 0x000fe20000000000 */
[----:B------:R-:W-:Y:S01]  /*0360*/  FADD R4, R4, R17 ;  /* 0x0000001104047221 */ /* 0x000fe20000000000 */
[----:B------:R-:W-:-:S02]  /*0370*/  FADD R6, R6, R23 ;  /* 0x0000001706067221 */ /* 0x000fc40000000000 */
[----:B------:R-:W-:Y:S01]  /*0380*/  FMUL R5, R5, 0.25 ;  /* 0x3e80000005057820 */ /* 0x000fe20000400000 */
[----:B------:R-:W-:Y:S01]  /*0390*/  FMUL R7, R4, 0.25 ;  /* 0x3e80000004077820 */ /* 0x000fe20000400000 */
[----:B------:R-:W-:-:S03]  /*03a0*/  FMUL R9, R6, 0.25 ;  /* 0x3e80000006097820 */ /* 0x000fc60000400000 */
[----:B------:R-:W-:Y:S04]  /*03b0*/  STG.E desc[UR6][R2.64], R5 ;  /* 0x0000000502007986 */ /* 0x000fe8000c101906 */
[----:B------:R-:W-:Y:S04]  /*03c0*/  STG.E desc[UR6][R2.64+0x4], R7 ;  /* 0x0000040702007986 */ /* 0x000fe8000c101906 */
[----:B------:R-:W-:Y:S01]  /*03d0*/  STG.E desc[UR6][R2.64+0x8], R9 ;  /* 0x0000080902007986 */ /* 0x000fe2000c101906 */
[----:B------:R-:W-:Y:S05]  /*03e0*/  EXIT ;  /* 0x000000000000794d */ /* 0x000fea0003800000 */
.L_x_335:
        /* <DEDUP_REMOVED lines=9> */
.L_x_358:


//--------------------- .nv.shared.reserved.0     --------------------------
	.section	.nv.shared.reserved.0,"aw",@nobits
	.weak		__nv_reservedSMEM_offset_0_alias
	.size		__nv_reservedSMEM_offset_0_alias, 0, 64
	.other		__nv_reservedSMEM_offset_0_alias,@"STO_CUDA_RESERVED_SHARED STV_DEFAULT"
__nv_reservedSMEM_offset_0_alias:
	.zero		0
	.zero		64


//--------------------- .nv.constant0._ZN3lfs5tetra4cuda36_GLOBAL__N__f3b2ec31_4_k_cu_5190dfff43compute_intersection_colors_backward_kernelEPKfPKlS6_S4_S4_PKiS4_S4_S4_S4_S4_PfS9_S9_iiill --------------------------
	.section	.nv.constant0._ZN3lfs5tetra4cuda36_GLOBAL__N__f3b2ec31_4_k_cu_5190dfff43compute_intersection_colors_backward_kernelEPKfPKlS6_S4_S4_PKiS4_S4_S4_S4_S4_PfS9_S9_iiill,"a",@progbits
	.sectionflags	@""
	.align	4
.nv.constant0._ZN3lfs5tetra4cuda36_GLOBAL__N__f3b2ec31_4_k_cu_5190dfff43compute_intersection_colors_backward_kernelEPKfPKlS6_S4_S4_PKiS4_S4_S4_S4_S4_PfS9_S9_iiill:
	.zero		1040


//--------------------- .nv.constant0._ZN3lfs5tetra4cuda36_GLOBAL__N__f3b2ec31_4_k_cu_5190dfff27compute_depth_buffer_kernelEPKfPKiPfiii --------------------------
	.section	.nv.constant0._ZN3lfs5tetra4cuda36_GLOBAL__N__f3b2ec31_4_k_cu_5190dfff27compute_depth_buffer_kernelEPKfPKiPfiii,"a",@progbits
	.sectionflags	@""
	.align	4
.nv.constant0._ZN3lfs5tetra4cuda36_GLOBAL__N__f3b2ec31_4_k_cu_5190dfff27compute_depth_buffer_kernelEPKfPKiPfiii:
	.zero		932


//--------------------- .nv.constant0._ZN3lfs5tetra4cuda36_GLOBAL__N__f3b2ec31_4_k_cu_5190dfff34compute_intersection_colors_kernelEPKfPKlS6_S4_S4_PKiS4_S4_S4_PfS9_iiib --------------------------
	.section	.nv.constant0._ZN3lfs5tetra4cuda36_GLOBAL__N__f3b2ec31_4_k_cu_5190dfff34compute_intersection_colors_kernelEPKfPKlS6_S4_S4_PKiS4_S4_S4_PfS9_iiib,"a",@progbits
	.sectionflags	@""
	.align	4
.nv.constant0._ZN3lfs5tetra4cuda36_GLOBAL__N__f3b2ec31_4_k_cu_5190dfff34compute_intersection_colors_kernelEPKfPKlS6_S4_S4_PKiS4_S4_S4_PfS9_iiib:
	.zero		997


//--------------------- .nv.constant0._ZN3lfs5tetra4cuda36_GLOBAL__N__f3b2ec31_4_k_cu_5190dfff33ray_tet_intersection_tiled_kernelEPKfS4_S4_PKlS4_PlPfS8_Piiimiff --------------------------
	.section	.nv.constant0._ZN3lfs5tetra4cuda36_GLOBAL__N__f3b2ec31_4_k_cu_5190dfff33ray_tet_intersection_tiled_kernelEPKfS4_S4_PKlS4_PlPfS8_Piiimiff,"a",@progbits
	.sectionflags	@""
	.align	4
.nv.constant0._ZN3lfs5tetra4cuda36_GLOBAL__N__f3b2ec31_4_k_cu_5190dfff33ray_tet_intersection_tiled_kernelEPKfS4_S4_PKlS4_PlPfS8_Piiimiff:
	.zero		996


//--------------------- .nv.constant0._ZN3lfs5tetra4cuda36_GLOBAL__N__f3b2ec31_4_k_cu_5190dfff28collect_intersections_kernelEPKhPKfS6_PlPfS8_Pimmiff --------------------------
	.section	.nv.constant0._ZN3lfs5tetra4cuda36_GLOBAL__N__f3b2ec31_4_k_cu_5190dfff28collect_intersections_kernelEPKhPKfS6_PlPfS8_Pimmiff,"a",@progbits
	.sectionflags	@""
	.align	4
.nv.constant0._ZN3lfs5tetra4cuda36_GLOBAL__N__f3b2ec31_4_k_cu_5190dfff28collect_intersections_kernelEPKhPKfS6_PlPfS8_Pimmiff:
	.zero		980


//--------------------- .nv.constant0._ZN3lfs5tetra4cuda36_GLOBAL__N__f3b2ec31_4_k_cu_5190dfff27ray_tet_intersection_kernelEPKfS4_S4_PKlPhPfS8_mm --------------------------
	.section	.nv.constant0._ZN3lfs5tetra4cuda36_GLOBAL__N__f3b2ec31_4_k_cu_5190dfff27ray_tet_intersection_kernelEPKfS4_S4_PKlPhPfS8_mm,"a",@progbits
	.sectionflags	@""
	.align	4
.nv.constant0._ZN3lfs5tetra4cuda36_GLOBAL__N__f3b2ec31_4_k_cu_5190dfff27ray_tet_intersection_kernelEPKfS4_S4_PKlPhPfS8_mm:
	.zero		968


//--------------------- .nv.constant0._ZN3lfs5tetra4cuda17sgd_update_kernelEPfPKffm --------------------------
	.section	.nv.constant0._ZN3lfs5tetra4cuda17sgd_update_kernelEPfPKffm,"a",@progbits
	.sectionflags	@""
	.align	4
.nv.constant0._ZN3lfs5tetra4cuda17sgd_update_kernelEPfPKffm:
	.zero		928


//--------------------- .nv.constant0._ZN3lfs5tetra4cuda25compute_tet_depths_kernelEPKfPKlS3_S3_Pfm --------------------------
	.section	.nv.constant0._ZN3lfs5tetra4cuda25compute_tet_depths_kernelEPKfPKlS3_S3_Pfm,"a",@progbits
	.sectionflags	@""
	.align	4
.nv.constant0._ZN3lfs5tetra4cuda25compute_tet_depths_kernelEPKfPKlS3_S3_Pfm:
	.zero		944


//--------------------- .nv.constant0._ZN3lfs5tetra4cuda38ray_tet_intersection_with_tiles_kernelEPKfS3_S3_PKlPKiS7_PlPfS9_Piiiiiiff --------------------------
	.section	.nv.constant0._ZN3lfs5tetra4cuda38ray_tet_intersection_with_tiles_kernelEPKfS3_S3_PKlPKiS7_PlPfS9_Piiiiiiff,"a",@progbits
	.sectionflags	@""
	.align	4
.nv.constant0._ZN3lfs5tetra4cuda38ray_tet_intersection_with_tiles_kernelEPKfS3_S3_PKlPKiS7_PlPfS9_Piiiiiiff:
	.zero		1004


//--------------------- .nv.constant0._ZN3lfs5tetra4cuda26compute_tile_ranges_kernelEPKlPili --------------------------
	.section	.nv.constant0._ZN3lfs5tetra4cuda26compute_tile_ranges_kernelEPKlPili,"a",@progbits
	.sectionflags	@""
	.align	4
.nv.constant0._ZN3lfs5tetra4cuda26compute_tile_ranges_kernelEPKlPili:
	.zero		924


//--------------------- .nv.constant0._ZN3lfs5tetra4cuda30generate_tet_tile_pairs_kernelEPKfS3_PKlPlPimiii --------------------------
	.section	.nv.constant0._ZN3lfs5tetra4cuda30generate_tet_tile_pairs_kernelEPKfS3_PKlPlPimiii,"a",@progbits
	.sectionflags	@""
	.align	4
.nv.constant0._ZN3lfs5tetra4cuda30generate_tet_tile_pairs_kernelEPKfS3_PKlPlPimiii:
	.zero		956


//--------------------- .nv.constant0._ZN3lfs5tetra4cuda26count_tiles_per_tet_kernelEPKfPimiiiii --------------------------
	.section	.nv.constant0._ZN3lfs5tetra4cuda26count_tiles_per_tet_kernelEPKfPimiiiii,"a",@progbits
	.sectionflags	@""
	.align	4
.nv.constant0._ZN3lfs5tetra4cuda26count_tiles_per_tet_kernelEPKfPimiiiii:
	.zero		940


//--------------------- .nv.constant0._ZN3lfs5tetra4cuda28compute_tet_centroids_kernelEPKfPKlPfm --------------------------
	.section	.nv.constant0._ZN3lfs5tetra4cuda28compute_tet_centroids_kernelEPKfPKlPfm,"a",@progbits
	.sectionflags	@""
	.align	4
.nv.constant0._ZN3lfs5tetra4cuda28compute_tet_centroids_kernelEPKfPKlPfm:
	.zero		928


//--------------------- SYMBOLS --------------------------

	.type		.nv.reservedSmem.offset0,@object
	.size		.nv.reservedSmem.offset0,0x4
